def matmul_kernel(
    a_ptr,
    b_ptr,
    c_ptr,
    M,
    N,
    K,
    stride_am,
    stride_ak,
    stride_bk,
    stride_bn,
    stride_cm,
    stride_cn,
    BLOCK_M: tl.constexpr,
    BLOCK_N: tl.constexpr,
    BLOCK_K: tl.constexpr,
    GROUP_M: tl.constexpr,
):
    pid = tl.program_id(axis=0)
    num_pid_m = tl.cdiv(M, BLOCK_M)
    num_pid_n = tl.cdiv(N, BLOCK_N)
    num_pid_in_group = GROUP_M * num_pid_n
    group_id = pid // num_pid_in_group
    first_pid_m = group_id * GROUP_M
    group_size_m = min(num_pid_m - first_pid_m, GROUP_M)
    pid_m = first_pid_m + ((pid % num_pid_in_group) % group_size_m)
    pid_n = (pid % num_pid_in_group) // group_size_m

    offs_am = (pid_m * BLOCK_M + tl.arange(0, BLOCK_M)) % M
    offs_bn = (pid_n * BLOCK_N + tl.arange(0, BLOCK_N)) % N
    offs_k = tl.arange(0, BLOCK_K)
    a_ptrs = a_ptr + offs_am[:, None] * stride_am + offs_k[None, :] * stride_ak
    b_ptrs = b_ptr + offs_k[:, None] * stride_bk + offs_bn[None, :] * stride_bn

    acc = tl.zeros((BLOCK_M, BLOCK_N), dtype=tl.float32)
    for kk in range(0, tl.cdiv(K, BLOCK_K)):
        a = tl.load(a_ptrs, mask=offs_k[None, :] < K - kk * BLOCK_K, other=0.0)
        b = tl.load(b_ptrs, mask=offs_k[:, None] < K - kk * BLOCK_K, other=0.0)
        acc = tl.dot(a, b, acc)
        a_ptrs += BLOCK_K * stride_ak
        b_ptrs += BLOCK_K * stride_bk

    c = acc.to(c_ptr.dtype.element_ty)
    offs_cm = pid_m * BLOCK_M + tl.arange(0, BLOCK_M)
    offs_cn = pid_n * BLOCK_N + tl.arange(0, BLOCK_N)
    c_ptrs = c_ptr + offs_cm[:, None] * stride_cm + offs_cn[None, :] * stride_cn
    mask = (offs_cm[:, None] < M) & (offs_cn[None, :] < N)
    tl.store(c_ptrs, c, mask=mask)

# config = {"BLOCK_K": 32, "BLOCK_M": 64, "BLOCK_N": 512, "GROUP_M": 8, "arch": "sm_100", "dtype": "bf16", "num_ctas": 1, "num_stages": 2, "num_warps": 2}
# arch = sm_100


// ===== COMPILED SASS (sm_100a) =====

	.target	sm_100a

	.elftype	@"ET_EXEC"


//--------------------- .note.nv.tkinfo           --------------------------
	.section	.note.nv.tkinfo,"",@"SHT_NOTE"
	.sectionflags	@"SHF_NOTE_NV_TKINFO"
	.tkinfo
        /*0018*/ 	.word	0x00000081
        /*0030*/ 	.string	""
        /*0030*/ 	.string	"ptxas-blackwell"
        /*0030*/ 	.string	"Cuda compilation tools, release 12.9, V12.9.86"
        /*0030*/ 	.string	"Build cuda_12.9.r12.9/compiler.36037853_0"
        /*0030*/ 	.string	"-v  -suppress-debug-info  -lineinfo  -arch sm_100a "



//--------------------- .note.nv.cuver            --------------------------
	.section	.note.nv.cuver,"",@"SHT_NOTE"
	.sectionflags	@"SHF_NOTE_NV_CUVER"
        /*0018*/ 	.short	0x0001
        /*001a*/ 	.short	0x0064
        /*001c*/ 	.short	0x0001
        /*001e*/ 	.short	0x0000
        /*0020*/ 	.short	0x0001
        /*0022*/ 	.short	0x0000


//--------------------- .nv.info                  --------------------------
	.section	.nv.info,"",@"SHT_CUDA_INFO"
	.align	4


	//----- nvinfo : EIATTR_REGCOUNT
	.align		4
        /*0000*/ 	.byte	0x04, 0x2f
        /*0002*/ 	.short	(.L_1 - .L_0)
	.align		4
.L_0:
        /*0004*/ 	.word	index@(matmul_kernel)
        /*0008*/ 	.word	0x00000020


	//----- nvinfo : EIATTR_FRAME_SIZE
	.align		4
.L_1:
        /*000c*/ 	.byte	0x04, 0x11
        /*000e*/ 	.short	(.L_3 - .L_2)
	.align		4
.L_2:
        /*0010*/ 	.word	index@(matmul_kernel)
        /*0014*/ 	.word	0x00002c60


	//----- nvinfo : EIATTR_MIN_STACK_SIZE
	.align		4
.L_3:
        /*0018*/ 	.byte	0x04, 0x12
        /*001a*/ 	.short	(.L_5 - .L_4)
	.align		4
.L_4:
        /*001c*/ 	.word	index@(matmul_kernel)
        /*0020*/ 	.word	0x00002c60
.L_5:


//--------------------- .nv.info.matmul_kernel    --------------------------
	.section	.nv.info.matmul_kernel,"",@"SHT_CUDA_INFO"
	.sectionflags	@""
	.align	4


	//----- nvinfo : EIATTR_CUDA_API_VERSION
	.align		4
        /*0000*/ 	.byte	0x04, 0x37
        /*0002*/ 	.short	(.L_7 - .L_6)
.L_6:
        /*0004*/ 	.word	0x00000081


	//----- nvinfo : EIATTR_KPARAM_INFO
	.align		4
.L_7:
        /*0008*/ 	.byte	0x04, 0x17
        /*000a*/ 	.short	(.L_9 - .L_8)
.L_8:
        /*000c*/ 	.word	0x00000000
        /*0010*/ 	.short	0x000d
        /*0012*/ 	.short	0x0048
        /*0014*/ 	.byte	0x00, 0xf4, 0x21, 0x00


	//----- nvinfo : EIATTR_KPARAM_INFO
	.align		4
.L_9:
        /*0018*/ 	.byte	0x04, 0x17
        /*001a*/ 	.short	(.L_11 - .L_10)
.L_10:
        /*001c*/ 	.word	0x00000000
        /*0020*/ 	.short	0x000c
        /*0022*/ 	.short	0x0040
        /*0024*/ 	.byte	0x00, 0xf4, 0x21, 0x00


	//----- nvinfo : EIATTR_KPARAM_INFO
	.align		4
.L_11:
        /*0028*/ 	.byte	0x04, 0x17
        /*002a*/ 	.short	(.L_13 - .L_12)
.L_12:
        /*002c*/ 	.word	0x00000000
        /*0030*/ 	.short	0x000b
        /*0032*/ 	.short	0x0038
        /*0034*/ 	.byte	0x00, 0xf0, 0x11, 0x00


	//----- nvinfo : EIATTR_KPARAM_INFO
	.align		4
.L_13:
        /*0038*/ 	.byte	0x04, 0x17
        /*003a*/ 	.short	(.L_15 - .L_14)
.L_14:
        /*003c*/ 	.word	0x00000000
        /*0040*/ 	.short	0x000a
        /*0042*/ 	.short	0x0034
        /*0044*/ 	.byte	0x00, 0xf0, 0x11, 0x00


	//----- nvinfo : EIATTR_KPARAM_INFO
	.align		4
.L_15:
        /*0048*/ 	.byte	0x04, 0x17
        /*004a*/ 	.short	(.L_17 - .L_16)
.L_16:
        /*004c*/ 	.word	0x00000000
        /*0050*/ 	.short	0x0009
        /*0052*/ 	.short	0x0030
        /*0054*/ 	.byte	0x00, 0xf0, 0x11, 0x00


	//----- nvinfo : EIATTR_KPARAM_INFO
	.align		4
.L_17:
        /*0058*/ 	.byte	0x04, 0x17
        /*005a*/ 	.short	(.L_19 - .L_18)
.L_18:
        /*005c*/ 	.word	0x00000000
        /*0060*/ 	.short	0x0008
        /*0062*/ 	.short	0x002c
        /*0064*/ 	.byte	0x00, 0xf0, 0x11, 0x00


	//----- nvinfo : EIATTR_KPARAM_INFO
	.align		4
.L_19:
        /*0068*/ 	.byte	0x04, 0x17
        /*006a*/ 	.short	(.L_21 - .L_20)
.L_20:
        /*006c*/ 	.word	0x00000000
        /*0070*/ 	.short	0x0007
        /*0072*/ 	.short	0x0028
        /*0074*/ 	.byte	0x00, 0xf0, 0x11, 0x00


	//----- nvinfo : EIATTR_KPARAM_INFO
	.align		4
.L_21:
        /*0078*/ 	.byte	0x04, 0x17
        /*007a*/ 	.short	(.L_23 - .L_22)
.L_22:
        /*007c*/ 	.word	0x00000000
        /*0080*/ 	.short	0x0006
        /*0082*/ 	.short	0x0024
        /*0084*/ 	.byte	0x00, 0xf0, 0x11, 0x00


	//----- nvinfo : EIATTR_KPARAM_INFO
	.align		4
.L_23:
        /*0088*/ 	.byte	0x04, 0x17
        /*008a*/ 	.short	(.L_25 - .L_24)
.L_24:
        /*008c*/ 	.word	0x00000000
        /*0090*/ 	.short	0x0005
        /*0092*/ 	.short	0x0020
        /*0094*/ 	.byte	0x00, 0xf0, 0x11, 0x00


	//----- nvinfo : EIATTR_KPARAM_INFO
	.align		4
.L_25:
        /*0098*/ 	.byte	0x04, 0x17
        /*009a*/ 	.short	(.L_27 - .L_26)
.L_26:
        /*009c*/ 	.word	0x00000000
        /*00a0*/ 	.short	0x0004
        /*00a2*/ 	.short	0x001c
        /*00a4*/ 	.byte	0x00, 0xf0, 0x11, 0x00


	//----- nvinfo : EIATTR_KPARAM_INFO
	.align		4
.L_27:
        /*00a8*/ 	.byte	0x04, 0x17
        /*00aa*/ 	.short	(.L_29 - .L_28)
.L_28:
        /*00ac*/ 	.word	0x00000000
        /*00b0*/ 	.short	0x0003
        /*00b2*/ 	.short	0x0018
        /*00b4*/ 	.byte	0x00, 0xf0, 0x11, 0x00


	//----- nvinfo : EIATTR_KPARAM_INFO
	.align		4
.L_29:
        /*00b8*/ 	.byte	0x04, 0x17
        /*00ba*/ 	.short	(.L_31 - .L_30)
.L_30:
        /*00bc*/ 	.word	0x00000000
        /*00c0*/ 	.short	0x0002
        /*00c2*/ 	.short	0x0010
        /*00c4*/ 	.byte	0x00, 0xf4, 0x21, 0x00


	//----- nvinfo : EIATTR_KPARAM_INFO
	.align		4
.L_31:
        /*00c8*/ 	.byte	0x04, 0x17
        /*00ca*/ 	.short	(.L_33 - .L_32)
.L_32:
        /*00cc*/ 	.word	0x00000000
        /*00d0*/ 	.short	0x0001
        /*00d2*/ 	.short	0x0008
        /*00d4*/ 	.byte	0x00, 0xf4, 0x21, 0x00


	//----- nvinfo : EIATTR_KPARAM_INFO
	.align		4
.L_33:
        /*00d8*/ 	.byte	0x04, 0x17
        /*00da*/ 	.short	(.L_35 - .L_34)
.L_34:
        /*00dc*/ 	.word	0x00000000
        /*00e0*/ 	.short	0x0000
        /*00e2*/ 	.short	0x0000
        /*00e4*/ 	.byte	0x00, 0xf4, 0x21, 0x00


	//----- nvinfo : EIATTR_SPARSE_MMA_MASK
	.align		4
.L_35:
        /*00e8*/ 	.byte	0x03, 0x50
        /*00ea*/ 	.short	0x0000


	//----- nvinfo : EIATTR_MAXREG_COUNT
	.align		4
        /*00ec*/ 	.byte	0x03, 0x1b
        /*00ee*/ 	.short	0x00ff


	//----- nvinfo : EIATTR_NUM_BARRIERS
	.align		4
        /*00f0*/ 	.byte	0x02, 0x4c
        /*00f2*/ 	.byte	0x01
	.zero		1


	//----- nvinfo : EIATTR_ANNOTATIONS
	.align		4
        /*00f4*/ 	.byte	0x04, 0x55
        /*00f6*/ 	.short	(.L_37 - .L_36)


	//   ....[0]....
.L_36:
        /*00f8*/ 	.word	0x00000001
        /*00fc*/ 	.byte	0x70, 0x00, 0x00, 0x00, 0x01, 0x00, 0x00, 0x00, 0xb0, 0x00, 0x00, 0x00, 0x01, 0x00, 0x00, 0x00
        /* <DEDUP_REMOVED lines=1739> */
        /*6dbc*/ 	.byte	0x70, 0x10, 0x02, 0x00, 0x01, 0x00, 0x00, 0x00, 0x80, 0x10, 0x02, 0x00


	//----- nvinfo : EIATTR_VRC_CTA_INIT_COUNT
	.align		4
.L_37:
        /*6dc8*/ 	.byte	0x02, 0x4a
	.zero		1
	.zero		1


	//----- nvinfo : EIATTR_EXIT_INSTR_OFFSETS
	.align		4
        /*6dcc*/ 	.byte	0x04, 0x1c
        /*6dce*/ 	.short	(.L_39 - .L_38)


	//   ....[0]....
.L_38:
        /*6dd0*/ 	.word	0x0005eb20


	//   ....[1]....
        /*6dd4*/ 	.word	0x0005eb50


	//----- nvinfo : EIATTR_REQNTID
	.align		4
.L_39:
        /*6dd8*/ 	.byte	0x04, 0x10
        /*6dda*/ 	.short	(.L_41 - .L_40)
.L_40:
        /*6ddc*/ 	.word	0x00000040
        /*6de0*/ 	.word	0x00000001
        /*6de4*/ 	.word	0x00000001


	//----- nvinfo : EIATTR_CBANK_PARAM_SIZE
	.align		4
.L_41:
        /*6de8*/ 	.byte	0x03, 0x19
        /*6dea*/ 	.short	0x0050


	//----- nvinfo : EIATTR_PARAM_CBANK
	.align		4
        /*6dec*/ 	.byte	0x04, 0x0a
        /*6dee*/ 	.short	(.L_43 - .L_42)
	.align		4
.L_42:
        /*6df0*/ 	.word	index@(.nv.constant0.matmul_kernel)
        /*6df4*/ 	.short	0x0380
        /*6df6*/ 	.short	0x0050


	//----- nvinfo : EIATTR_SW_WAR
	.align		4
.L_43:
        /*6df8*/ 	.byte	0x04, 0x36
        /*6dfa*/ 	.short	(.L_45 - .L_44)
.L_44:
        /*6dfc*/ 	.word	0x00000008
.L_45:


//--------------------- .nv.compat                --------------------------
	.section	.nv.compat,"",@"SHT_CUDA_COMPAT_INFO"
	.align	4
        /*0000*/ 	.byte	0x02, 0x02, 0x01, 0x00, 0x02, 0x05, 0x05, 0x00, 0x02, 0x03, 0x00, 0x00, 0x02, 0x06, 0x01, 0x00


//--------------------- .nv.callgraph             --------------------------
	.section	.nv.callgraph,"",@"SHT_CUDA_CALLGRAPH"
	.align	4
	.sectionentsize	8
	.align		4
        /*0000*/ 	.word	0x00000000
	.align		4
        /*0004*/ 	.word	0xffffffff
	.align		4
        /*0008*/ 	.word	0x00000000
	.align		4
        /*000c*/ 	.word	0xfffffffe
	.align		4
        /*0010*/ 	.word	0x00000000
	.align		4
        /*0014*/ 	.word	0xfffffffd
	.align		4
        /*0018*/ 	.word	0x00000000
	.align		4
        /*001c*/ 	.word	0xfffffffc


//--------------------- .text.matmul_kernel       --------------------------
	.section	.text.matmul_kernel,"ax",@progbits
	.align	128
        .global         matmul_kernel
        .type           matmul_kernel,@function
        .size           matmul_kernel,(.L_x_3 - matmul_kernel)
        .other          matmul_kernel,@"STO_CUDA_ENTRY STV_DEFAULT"
matmul_kernel:
.text.matmul_kernel:
[----:B------:R-:W0:Y:S08]  /*0000*/  LDC R1, c[0x0][0x37c] ;  /* 0x0000df00ff017b82 */ /* 0x000e300000000800 */
[----:B------:R-:W1:Y:S01]  /*0010*/  LDC.64 R24, c[0x0][0x398] ;  /* 0x0000e600ff187b82 */ /* 0x000e620000000a00 */
[----:B0-----:R-:W-:Y:S01]  /*0020*/  VIADD R1, R1, 0xffffd3a0 ;  /* 0xffffd3a001017836 */ /* 0x001fe20000000000 */
[----:B------:R-:W0:Y:S01]  /*0030*/  S2R R26, SR_TID.X ;  /* 0x00000000001a7919 */ /* 0x000e220000002100 */
[----:B------:R-:W2:Y:S01]  /*0040*/  LDCU UR5, c[0x0][0x3a0] ;  /* 0x00007400ff0577ac */ /* 0x000ea20008000800 */
[----:B------:R-:W-:-:S02]  /*0050*/  CS2R R16, SRZ ;  /* 0x0000000000107805 */ /* 0x000fc4000001ff00 */
[----:B------:R-:W-:Y:S01]  /*0060*/  CS2R R18, SRZ ;  /* 0x0000000000127805 */ /* 0x000fe2000001ff00 */
[----:B------:R3:W-:Y:S01]  /*0070*/  STL [R1], RZ ;  /* 0x000000ff01007387 */ /* 0x0007e20000100800 */
[----:B------:R-:W-:Y:S01]  /*0080*/  CS2R R20, SRZ ;  /* 0x0000000000147805 */ /* 0x000fe2000001ff00 */
[----:B------:R-:W4:Y:S01]  /*0090*/  S2UR UR7, SR_CgaCtaId ;  /* 0x00000000000779c3 */ /* 0x000f220000008800 */
[----:B------:R-:W-:Y:S01]  /*00a0*/  CS2R R22, SRZ ;  /* 0x0000000000167805 */ /* 0x000fe2000001ff00 */
[----:B------:R3:W-:Y:S01]  /*00b0*/  STL [R1+0x4], RZ ;  /* 0x000004ff01007387 */ /* 0x0007e20000100800 */
[----:B------:R-:W-:Y:S02]  /*00c0*/  CS2R R12, SRZ ;  /* 0x00000000000c7805 */ /* 0x000fe4000001ff00 */
[----:B------:R-:W-:Y:S01]  /*00d0*/  CS2R R14, SRZ ;  /* 0x00000000000e7805 */ /* 0x000fe2000001ff00 */
[----:B------:R-:W-:Y:S01]  /*00e0*/  UMOV UR6, 0x400 ;  /* 0x0000040000067882 */ /* 0x000fe20000000000 */
[----:B------:R3:W-:Y:S01]  /*00f0*/  STL [R1+0x8], RZ ;  /* 0x000008ff01007387 */ /* 0x0007e20000100800 */
[----:B------:R-:W0:Y:S03]  /*0100*/  LDCU.64 UR10, c[0x0][0x358] ;  /* 0x00006b00ff0a77ac */ /* 0x000e260008000a00 */
[----:B------:R3:W-:Y:S01]  /*0110*/  STL [R1+0xc], RZ ;  /* 0x00000cff01007387 */ /* 0x0007e20000100800 */
[----:B--2---:R-:W-:-:S03]  /*0120*/  UIADD3 UR5, UPT, UPT, UR5, 0x1f, URZ ;  /* 0x0000001f05057890 */ /* 0x004fc6000fffe0ff */
[----:B------:R3:W-:Y:S01]  /*0130*/  STL [R1+0x20], RZ ;  /* 0x000020ff01007387 */ /* 0x0007e20000100800 */
[----:B-1----:R-:W-:Y:S01]  /*0140*/  VIADD R0, R25, 0x1ff ;  /* 0x000001ff19007836 */ /* 0x002fe20000000000 */
[----:B------:R-:W-:Y:S02]  /*0150*/  UISETP.GE.AND UP0, UPT, UR5, 0x20, UPT ;  /* 0x000000200500788c */ /* 0x000fe4000bf06270 */
[----:B------:R3:W-:Y:S02]  /*0160*/  STL [R1+0x24], RZ ;  /* 0x000024ff01007387 */ /* 0x0007e40000100800 */
[----:B------:R-:W-:Y:S02]  /*0170*/  SHF.R.S32.HI R3, RZ, 0x1f, R0 ;  /* 0x0000001fff037819 */ /* 0x000fe40000011400 */
[----:B------:R3:W-:Y:S01]  /*0180*/  STL [R1+0x28], RZ ;  /* 0x000028ff01007387 */ /* 0x0007e20000100800 */
[----:B----4-:R-:W-:Y:S01]  /*0190*/  ULEA UR6, UR7, UR6, 0x18 ;  /* 0x0000000607067291 */ /* 0x010fe2000f8ec0ff */
[----:B------:R-:W-:-:S02]  /*01a0*/  LEA.HI R3, R3, R0, RZ, 0x9 ;  /* 0x0000000003037211 */ /* 0x000fc400078f48ff */
[----:B------:R3:W-:Y:S02]  /*01b0*/  STL [R1+0x2c], RZ ;  /* 0x00002cff01007387 */ /* 0x0007e40000100800 */
[----:B------:R-:W-:Y:S02]  /*01c0*/  SHF.R.S32.HI R0, RZ, 0x9, R3 ;  /* 0x00000009ff007819 */ /* 0x000fe40000011403 */
[----:B------:R3:W-:Y:S03]  /*01d0*/  STL [R1+0x10], RZ ;  /* 0x000010ff01007387 */ /* 0x0007e60000100800 */
[----:B------:R-:W-:Y:S01]  /*01e0*/  IMAD.SHL.U32 R0, R0, 0x8, RZ ;  /* 0x0000000800007824 */ /* 0x000fe200078e00ff */
[----:B------:R-:W1:Y:S04]  /*01f0*/  S2R R3, SR_CTAID.X ;  /* 0x0000000000037919 */ /* 0x000e680000002500 */
[-C--:B------:R-:W-:Y:S01]  /*0200*/  IABS R7, R0.reuse ;  /* 0x0000000000077213 */ /* 0x080fe20000000000 */
[----:B------:R3:W-:Y:S01]  /*0210*/  STL [R1+0x14], RZ ;  /* 0x000014ff01007387 */ /* 0x0007e20000100800 */
[----:B------:R-:W-:-:S02]  /*0220*/  IABS R10, R0 ;  /* 0x00000000000a7213 */ /* 0x000fc40000000000 */
[----:B------:R-:W2:Y:S01]  /*0230*/  I2F.RP R2, R7 ;  /* 0x0000000700027306 */ /* 0x000ea20000209400 */
[----:B------:R3:W-:Y:S04]  /*0240*/  STL [R1+0x18], RZ ;  /* 0x000018ff01007387 */ /* 0x0007e80000100800 */
[----:B------:R3:W-:Y:S04]  /*0250*/  STL [R1+0x1c], RZ ;  /* 0x00001cff01007387 */ /* 0x0007e80000100800 */
[----:B------:R3:W-:Y:S04]  /*0260*/  STL [R1+0x80], RZ ;  /* 0x000080ff01007387 */ /* 0x0007e80000100800 */
[----:B------:R3:W-:Y:S01]  /*0270*/  STL [R1+0x84], RZ ;  /* 0x000084ff01007387 */ /* 0x0007e20000100800 */
[----:B--2---:R-:W2:Y:S03]  /*0280*/  MUFU.RCP R2, R2 ;  /* 0x0000000200027308 */ /* 0x004ea60000001000 */
[----:B------:R3:W-:Y:S04]  /*0290*/  STL [R1+0x88], RZ ;  /* 0x000088ff01007387 */ /* 0x0007e80000100800 */
[----:B------:R3:W-:Y:S01]  /*02a0*/  STL [R1+0x8c], RZ ;  /* 0x00008cff01007387 */ /* 0x0007e20000100800 */
[----:B-1----:R-:W-:-:S03]  /*02b0*/  IABS R8, R3 ;  /* 0x0000000300087213 */ /* 0x002fc60000000000 */
[----:B------:R3:W-:Y:S04]  /*02c0*/  STL [R1+0x70], RZ ;  /* 0x000070ff01007387 */ /* 0x0007e80000100800 */
[----:B------:R3:W-:Y:S01]  /*02d0*/  STL [R1+0x74], RZ ;  /* 0x000074ff01007387 */ /* 0x0007e20000100800 */
[----:B--2---:R-:W-:-:S03]  /*02e0*/  VIADD R4, R2, 0xffffffe ;  /* 0x0ffffffe02047836 */ /* 0x004fc60000000000 */
[----:B------:R3:W-:Y:S01]  /*02f0*/  STL [R1+0x78], RZ ;  /* 0x000078ff01007387 */ /* 0x0007e20000100800 */
[----:B------:R-:W-:Y:S01]  /*0300*/  IMAD.MOV R2, RZ, RZ, -R10 ;  /* 0x000000ffff027224 */ /* 0x000fe200078e0a0a */
[----:B------:R1:W2:Y:S02]  /*0310*/  F2I.FTZ.U32.TRUNC.NTZ R5, R4 ;  /* 0x0000000400057305 */ /* 0x0002a4000021f000 */
[----:B------:R3:W-:Y:S04]  /*0320*/  STL [R1+0x7c], RZ ;  /* 0x00007cff01007387 */ /* 0x0007e80000100800 */
[----:B------:R3:W-:Y:S01]  /*0330*/  STL [R1+0x60], RZ ;  /* 0x000060ff01007387 */ /* 0x0007e20000100800 */
[----:B-1----:R-:W-:-:S03]  /*0340*/  IMAD.MOV.U32 R4, RZ, RZ, RZ ;  /* 0x000000ffff047224 */ /* 0x002fc600078e00ff */
[----:B------:R3:W-:Y:S04]  /*0350*/  STL [R1+0x64], RZ ;  /* 0x000064ff01007387 */ /* 0x0007e80000100800 */
[----:B------:R3:W-:Y:S01]  /*0360*/  STL [R1+0x68], RZ ;  /* 0x000068ff01007387 */ /* 0x0007e20000100800 */
[----:B--2---:R-:W-:-:S03]  /*0370*/  IMAD.MOV R6, RZ, RZ, -R5 ;  /* 0x000000ffff067224 */ /* 0x004fc600078e0a05 */
[----:B------:R3:W-:Y:S01]  /*0380*/  STL [R1+0x6c], RZ ;  /* 0x00006cff01007387 */ /* 0x0007e20000100800 */
[----:B------:R-:W-:Y:S02]  /*0390*/  IMAD R9, R6, R7, RZ ;  /* 0x0000000706097224 */ /* 0x000fe400078e02ff */
[----:B------:R-:W-:Y:S01]  /*03a0*/  IMAD.MOV.U32 R6, RZ, RZ, R8 ;  /* 0x000000ffff067224 */ /* 0x000fe200078e0008 */
[----:B------:R3:W-:Y:S01]  /*03b0*/  STL [R1+0x50], RZ ;  /* 0x000050ff01007387 */ /* 0x0007e20000100800 */
[----:B------:R-:W-:-:S03]  /*03c0*/  IMAD.HI.U32 R5, R5, R9, R4 ;  /* 0x0000000905057227 */ /* 0x000fc600078e0004 */
[----:B------:R3:W-:Y:S03]  /*03d0*/  STL [R1+0x54], RZ ;  /* 0x000054ff01007387 */ /* 0x0007e60000100800 */
[----:B------:R-:W-:Y:S01]  /*03e0*/  IMAD.HI.U32 R5, R5, R6, RZ ;  /* 0x0000000605057227 */ /* 0x000fe200078e00ff */
[----:B------:R3:W-:Y:S03]  /*03f0*/  STL [R1+0x58], RZ ;  /* 0x000058ff01007387 */ /* 0x0007e60000100800 */
[----:B------:R-:W-:Y:S01]  /*0400*/  IMAD R2, R5, R2, R6 ;  /* 0x0000000205027224 */ /* 0x000fe200078e0206 */
[----:B------:R3:W-:Y:S04]  /*0410*/  STL [R1+0x5c], RZ ;  /* 0x00005cff01007387 */ /* 0x0007e80000100800 */
[----:B------:R-:W-:Y:S01]  /*0420*/  ISETP.GT.U32.AND P1, PT, R7, R2, PT ;  /* 0x000000020700720c */ /* 0x000fe20003f24070 */
[----:B------:R3:W-:Y:S04]  /*0430*/  STL [R1+0x40], RZ ;  /* 0x000040ff01007387 */ /* 0x0007e80000100800 */
[----:B------:R3:W-:Y:S04]  /*0440*/  STL [R1+0x44], RZ ;  /* 0x000044ff01007387 */ /* 0x0007e80000100800 */
[----:B------:R3:W-:Y:S04]  /*0450*/  STL [R1+0x48], RZ ;  /* 0x000048ff01007387 */ /* 0x0007e80000100800 */
[----:B------:R3:W-:Y:S01]  /*0460*/  STL [R1+0x4c], RZ ;  /* 0x00004cff01007387 */ /* 0x0007e20000100800 */
[----:B------:R-:W-:-:S02]  /*0470*/  @!P1 IMAD.IADD R2, R2, 0x1, -R7 ;  /* 0x0000000102029824 */ /* 0x000fc400078e0a07 */
[----:B------:R-:W-:Y:S01]  /*0480*/  @!P1 VIADD R5, R5, 0x1 ;  /* 0x0000000105059836 */ /* 0x000fe20000000000 */
[----:B------:R3:W-:Y:S01]  /*0490*/  STL [R1+0x30], RZ ;  /* 0x000030ff01007387 */ /* 0x0007e20000100800 */
[----:B------:R-:W-:Y:S02]  /*04a0*/  ISETP.NE.AND P1, PT, R0, RZ, PT ;  /* 0x000000ff0000720c */ /* 0x000fe40003f25270 */
[----:B------:R-:W-:Y:S01]  /*04b0*/  ISETP.GE.U32.AND P0, PT, R2, R7, PT ;  /* 0x000000070200720c */ /* 0x000fe20003f06070 */
[----:B------:R3:W-:Y:S01]  /*04c0*/  STL [R1+0x34], RZ ;  /* 0x000034ff01007387 */ /* 0x0007e20000100800 */
[----:B------:R-:W-:-:S03]  /*04d0*/  LOP3.LUT R2, R3, R0, RZ, 0x3c, !PT ;  /* 0x0000000003027212 */ /* 0x000fc600078e3cff */
[----:B------:R3:W-:Y:S01]  /*04e0*/  STL [R1+0x38], RZ ;  /* 0x000038ff01007387 */ /* 0x0007e20000100800 */
[----:B------:R-:W-:Y:S01]  /*04f0*/  ISETP.GE.AND P2, PT, R2, RZ, PT ;  /* 0x000000ff0200720c */ /* 0x000fe20003f46270 */
[----:B------:R-:W-:Y:S02]  /*0500*/  VIADD R2, R24, 0x3f ;  /* 0x0000003f18027836 */ /* 0x000fe40000000000 */
[----:B------:R3:W-:Y:S04]  /*0510*/  STL [R1+0x3c], RZ ;  /* 0x00003cff01007387 */ /* 0x0007e80000100800 */
[----:B------:R3:W-:Y:S01]  /*0520*/  STL [R1+0xf0], RZ ;  /* 0x0000f0ff01007387 */ /* 0x0007e20000100800 */
[----:B------:R-:W-:-:S03]  /*0530*/  @P0 VIADD R5, R5, 0x1 ;  /* 0x0000000105050836 */ /* 0x000fc60000000000 */
[----:B------:R3:W-:Y:S01]  /*0540*/  STL [R1+0xf4], RZ ;  /* 0x0000f4ff01007387 */ /* 0x0007e20000100800 */
[----:B------:R-:W-:Y:S01]  /*0550*/  IMAD.MOV.U32 R6, RZ, RZ, R5 ;  /* 0x000000ffff067224 */ /* 0x000fe200078e0005 */
[----:B------:R-:W-:Y:S02]  /*0560*/  SHF.R.S32.HI R5, RZ, 0x1f, R2 ;  /* 0x0000001fff057819 */ /* 0x000fe40000011402 */
[----:B------:R3:W-:Y:S01]  /*0570*/  STL [R1+0xf8], RZ ;  /* 0x0000f8ff01007387 */ /* 0x0007e20000100800 */
[----:B------:R-:W-:Y:S01]  /*0580*/  @!P2 IMAD.MOV R6, RZ, RZ, -R6 ;  /* 0x000000ffff06a224 */ /* 0x000fe200078e0a06 */
[----:B------:R-:W-:Y:S02]  /*0590*/  @!P1 LOP3.LUT R6, RZ, R0, RZ, 0x33, !PT ;  /* 0x00000000ff069212 */ /* 0x000fe400078e33ff */
[----:B------:R3:W-:Y:S01]  /*05a0*/  STL [R1+0xfc], RZ ;  /* 0x0000fcff01007387 */ /* 0x0007e20000100800 */
[----:B------:R-:W-:Y:S02]  /*05b0*/  LEA.HI R5, R5, R2, RZ, 0x6 ;  /* 0x0000000205057211 */ /* 0x000fe400078f30ff */
[----:B------:R-:W-:Y:S01]  /*05c0*/  IMAD.SHL.U32 R4, R6, 0x8, RZ ;  /* 0x0000000806047824 */ /* 0x000fe200078e00ff */
[----:B------:R3:W-:Y:S01]  /*05d0*/  STL [R1+0xe0], RZ ;  /* 0x0000e0ff01007387 */ /* 0x0007e20000100800 */
[----:B------:R-:W-:-:S03]  /*05e0*/  IMAD.MOV R6, RZ, RZ, -R6 ;  /* 0x000000ffff067224 */ /* 0x000fc600078e0a06 */
[----:B------:R3:W-:Y:S01]  /*05f0*/  STL [R1+0xe4], RZ ;  /* 0x0000e4ff01007387 */ /* 0x0007e20000100800 */
[----:B------:R-:W-:Y:S01]  /*0600*/  LEA.HI.SX32 R5, R5, -R4, 0x1a ;  /* 0x8000000405057211 */ /* 0x000fe200078fd2ff */
[----:B------:R-:W-:Y:S02]  /*0610*/  IMAD R8, R0, R6, R3 ;  /* 0x0000000600087224 */ /* 0x000fe400078e0203 */
[----:B------:R3:W-:Y:S01]  /*0620*/  STL [R1+0xe8], RZ ;  /* 0x0000e8ff01007387 */ /* 0x0007e20000100800 */
[----:B------:R-:W-:Y:S01]  /*0630*/  VIMNMX R5, PT, PT, R5, 0x8, PT ;  /* 0x0000000805057848 */ /* 0x000fe20003fe0100 */
[----:B------:R-:W-:Y:S01]  /*0640*/  IMAD.MOV.U32 R6, RZ, RZ, RZ ;  /* 0x000000ffff067224 */ /* 0x000fe200078e00ff */
[----:B------:R-:W-:Y:S01]  /*0650*/  IABS R11, R8 ;  /* 0x00000008000b7213 */ /* 0x000fe20000000000 */
[----:B------:R3:W-:Y:S01]  /*0660*/  STL [R1+0xec], RZ ;  /* 0x0000ecff01007387 */ /* 0x0007e20000100800 */
[----:B------:R-:W-:-:S03]  /*0670*/  IABS R9, R5 ;  /* 0x0000000500097213 */ /* 0x000fc60000000000 */
[----:B------:R3:W-:Y:S01]  /*0680*/  STL [R1+0xd0], RZ ;  /* 0x0000d0ff01007387 */ /* 0x0007e20000100800 */
[----:B------:R-:W1:Y:S03]  /*0690*/  I2F.RP R2, R9 ;  /* 0x0000000900027306 */ /* 0x000e660000209400 */
[----:B------:R3:W-:Y:S04]  /*06a0*/  STL [R1+0xd4], RZ ;  /* 0x0000d4ff01007387 */ /* 0x0007e80000100800 */
[----:B------:R3:W-:Y:S04]  /*06b0*/  STL [R1+0xd8], RZ ;  /* 0x0000d8ff01007387 */ /* 0x0007e80000100800 */
[----:B------:R3:W-:Y:S04]  /*06c0*/  STL [R1+0xdc], RZ ;  /* 0x0000dcff01007387 */ /* 0x0007e80000100800 */
[----:B------:R3:W-:Y:S01]  /*06d0*/  STL [R1+0xc0], RZ ;  /* 0x0000c0ff01007387 */ /* 0x0007e20000100800 */
[----:B-1----:R-:W1:Y:S03]  /*06e0*/  MUFU.RCP R2, R2 ;  /* 0x0000000200027308 */ /* 0x002e660000001000 */
[----:B------:R3:W-:Y:S04]  /*06f0*/  STL [R1+0xc4], RZ ;  /* 0x0000c4ff01007387 */ /* 0x0007e80000100800 */
[----:B------:R3:W-:Y:S04]  /*0700*/  STL [R1+0xc8], RZ ;  /* 0x0000c8ff01007387 */ /* 0x0007e80000100800 */
[----:B------:R3:W-:Y:S04]  /*0710*/  STL [R1+0xcc], RZ ;  /* 0x0000ccff01007387 */ /* 0x0007e80000100800 */
[----:B------:R3:W-:Y:S01]  /*0720*/  STL [R1+0xb0], RZ ;  /* 0x0000b0ff01007387 */ /* 0x0007e20000100800 */
[----:B-1----:R-:W-:-:S03]  /*0730*/  VIADD R7, R2, 0xffffffe ;  /* 0x0ffffffe02077836 */ /* 0x002fc60000000000 */
[----:B------:R3:W-:Y:S04]  /*0740*/  STL [R1+0xb4], RZ ;  /* 0x0000b4ff01007387 */ /* 0x0007e80000100800 */
[----:B------:R3:W-:Y:S01]  /*0750*/  STL [R1+0xb8], RZ ;  /* 0x0000b8ff01007387 */ /* 0x0007e20000100800 */
[----:B------:R-:W1:Y:S03]  /*0760*/  F2I.FTZ.U32.TRUNC.NTZ R7, R7 ;  /* 0x0000000700077305 */ /* 0x000e66000021f000 */
[----:B------:R3:W-:Y:S04]  /*0770*/  STL [R1+0xbc], RZ ;  /* 0x0000bcff01007387 */ /* 0x0007e80000100800 */
[----:B------:R3:W-:Y:S04]  /*0780*/  STL [R1+0xa0], RZ ;  /* 0x0000a0ff01007387 */ /* 0x0007e80000100800 */
[----:B------:R3:W-:Y:S04]  /*0790*/  STL [R1+0xa4], RZ ;  /* 0x0000a4ff01007387 */ /* 0x0007e80000100800 */
[----:B------:R3:W-:Y:S01]  /*07a0*/  STL [R1+0xa8], RZ ;  /* 0x0000a8ff01007387 */ /* 0x0007e20000100800 */
[----:B-1----:R-:W-:-:S03]  /*07b0*/  IMAD.MOV R10, RZ, RZ, -R7 ;  /* 0x000000ffff0a7224 */ /* 0x002fc600078e0a07 */
[----:B------:R3:W-:Y:S01]  /*07c0*/  STL [R1+0xac], RZ ;  /* 0x0000acff01007387 */ /* 0x0007e20000100800 */
[----:B------:R-:W-:-:S03]  /*07d0*/  IMAD.MOV.U32 R0, RZ, RZ, R10 ;  /* 0x000000ffff007224 */ /* 0x000fc600078e000a */
[----:B------:R3:W-:Y:S01]  /*07e0*/  STL [R1+0x90], RZ ;  /* 0x000090ff01007387 */ /* 0x0007e20000100800 */
[----:B------:R-:W-:Y:S01]  /*07f0*/  IMAD R3, R0, R9, RZ ;  /* 0x0000000900037224 */ /* 0x000fe200078e02ff */
[----:B------:R-:W-:Y:S02]  /*0800*/  IABS R0, R5 ;  /* 0x0000000500007213 */ /* 0x000fe40000000000 */
[----:B------:R3:W-:Y:S01]  /*0810*/  STL [R1+0x94], RZ ;  /* 0x000094ff01007387 */ /* 0x0007e20000100800 */
[----:B------:R-:W-:Y:S01]  /*0820*/  IMAD.HI.U32 R6, R7, R3, R6 ;  /* 0x0000000307067227 */ /* 0x000fe200078e0006 */
[----:B0-----:R-:W-:Y:S02]  /*0830*/  LOP3.LUT R3, R26, 0x20, RZ, 0xc0, !PT ;  /* 0x000000201a037812 */ /* 0x001fe400078ec0ff */
[----:B------:R3:W-:Y:S01]  /*0840*/  STL [R1+0x98], RZ ;  /* 0x000098ff01007387 */ /* 0x0007e20000100800 */
[----:B------:R-:W-:Y:S01]  /*0850*/  IMAD.MOV R0, RZ, RZ, -R0 ;  /* 0x000000ffff007224 */ /* 0x000fe200078e0a00 */
[----:B------:R-:W-:Y:S01]  /*0860*/  R2UR UR4, R3 ;  /* 0x00000000030472ca */ /* 0x000fe200000e0000 */
[----:B------:R-:W-:Y:S01]  /*0870*/  IMAD.HI.U32 R2, R6, R11, RZ ;  /* 0x0000000b06027227 */ /* 0x000fe200078e00ff */
[----:B------:R3:W-:Y:S01]  /*0880*/  STL [R1+0x9c], RZ ;  /* 0x00009cff01007387 */ /* 0x0007e20000100800 */
[----:B------:R-:W-:-:S02]  /*0890*/  LOP3.LUT R3, R26, 0x3f, RZ, 0xc0, !PT ;  /* 0x0000003f1a037812 */ /* 0x000fc400078ec0ff */
[----:B------:R-:W-:Y:S01]  /*08a0*/  CS2R R6, SRZ ;  /* 0x0000000000067805 */ /* 0x000fe2000001ff00 */
[----:B------:R-:W-:Y:S01]  /*08b0*/  IMAD R0, R2, R0, R11 ;  /* 0x0000000002007224 */ /* 0x000fe200078e020b */
[----:B------:R3:W-:Y:S01]  /*08c0*/  STL [R1+0x100], RZ ;  /* 0x000100ff01007387 */ /* 0x0007e20000100800 */
[----:B------:R-:W-:-:S03]  /*08d0*/  CS2R R10, SRZ ;  /* 0x00000000000a7805 */ /* 0x000fc6000001ff00 */
[----:B------:R3:W-:Y:S01]  /*08e0*/  STL [R1+0x104], RZ ;  /* 0x000104ff01007387 */ /* 0x0007e20000100800 */
[----:B------:R-:W-:-:S03]  /*08f0*/  ISETP.GT.U32.AND P1, PT, R9, R0, PT ;  /* 0x000000000900720c */ /* 0x000fc60003f24070 */
[----:B------:R3:W-:Y:S04]  /*0900*/  STL [R1+0x108], RZ ;  /* 0x000108ff01007387 */ /* 0x0007e80000100800 */
[----:B------:R3:W-:Y:S04]  /*0910*/  STL [R1+0x10c], RZ ;  /* 0x00010cff01007387 */ /* 0x0007e80000100800 */
[----:B------:R3:W-:Y:S02]  /*0920*/  STL [R1+0x110], RZ ;  /* 0x000110ff01007387 */ /* 0x0007e40000100800 */
[----:B------:R-:W-:-:S02]  /*0930*/  @!P1 IMAD.IADD R0, R0, 0x1, -R9 ;  /* 0x0000000100009824 */ /* 0x000fc400078e0a09 */
[----:B------:R3:W-:Y:S01]  /*0940*/  STL [R1+0x114], RZ ;  /* 0x000114ff01007387 */ /* 0x0007e20000100800 */
[----:B------:R-:W-:Y:S01]  /*0950*/  @!P1 VIADD R2, R2, 0x1 ;  /* 0x0000000102029836 */ /* 0x000fe20000000000 */
[----:B------:R-:W-:Y:S02]  /*0960*/  ISETP.NE.AND P1, PT, R5, RZ, PT ;  /* 0x000000ff0500720c */ /* 0x000fe40003f25270 */
[----:B------:R3:W-:Y:S01]  /*0970*/  STL [R1+0x118], RZ ;  /* 0x000118ff01007387 */ /* 0x0007e20000100800 */
[----:B------:R-:W-:Y:S02]  /*0980*/  ISETP.GE.U32.AND P0, PT, R0, R9, PT ;  /* 0x000000090000720c */ /* 0x000fe40003f06070 */
[----:B------:R-:W-:Y:S01]  /*0990*/  LOP3.LUT R0, R8, R5, RZ, 0x3c, !PT ;  /* 0x0000000508007212 */ /* 0x000fe200078e3cff */
[----:B------:R3:W-:Y:S03]  /*09a0*/  STL [R1+0x11c], RZ ;  /* 0x00011cff01007387 */ /* 0x0007e60000100800 */
[----:B------:R-:W-:Y:S01]  /*09b0*/  ISETP.GE.AND P2, PT, R0, RZ, PT ;  /* 0x000000ff0000720c */ /* 0x000fe20003f46270 */
[----:B------:R3:W-:Y:S04]  /*09c0*/  STL [R1+0x120], RZ ;  /* 0x000120ff01007387 */ /* 0x0007e80000100800 */
[----:B------:R3:W-:Y:S02]  /*09d0*/  STL [R1+0x124], RZ ;  /* 0x000124ff01007387 */ /* 0x0007e40000100800 */
[----:B------:R-:W-:-:S02]  /*09e0*/  @P0 VIADD R2, R2, 0x1 ;  /* 0x0000000102020836 */ /* 0x000fc40000000000 */
[----:B------:R3:W-:Y:S04]  /*09f0*/  STL [R1+0x128], RZ ;  /* 0x000128ff01007387 */ /* 0x0007e80000100800 */
[----:B------:R3:W-:Y:S01]  /*0a00*/  STL [R1+0x12c], RZ ;  /* 0x00012cff01007387 */ /* 0x0007e20000100800 */
[----:B------:R-:W-:Y:S01]  /*0a10*/  @!P2 IMAD.MOV R2, RZ, RZ, -R2 ;  /* 0x000000ffff02a224 */ /* 0x000fe200078e0a02 */
[----:B------:R-:W-:Y:S02]  /*0a20*/  @!P1 LOP3.LUT R2, RZ, R5, RZ, 0x33, !PT ;  /* 0x00000005ff029212 */ /* 0x000fe400078e33ff */
[----:B------:R3:W-:Y:S03]  /*0a30*/  STL [R1+0x130], RZ ;  /* 0x000130ff01007387 */ /* 0x0007e60000100800 */
[----:B------:R-:W-:Y:S01]  /*0a40*/  IMAD.MOV R0, RZ, RZ, -R2 ;  /* 0x000000ffff007224 */ /* 0x000fe200078e0a02 */
[----:B------:R3:W-:Y:S01]  /*0a50*/  STL [R1+0x134], RZ ;  /* 0x000134ff01007387 */ /* 0x0007e20000100800 */
[----:B------:R-:W-:-:S02]  /*0a60*/  IMAD.SHL.U32 R2, R2, 0x200, RZ ;  /* 0x0000020002027824 */ /* 0x000fc400078e00ff */
[----:B------:R-:W-:Y:S01]  /*0a70*/  IMAD R5, R5, R0, R8 ;  /* 0x0000000005057224 */ /* 0x000fe200078e0208 */
[----:B------:R3:W-:Y:S01]  /*0a80*/  STL [R1+0x138], RZ ;  /* 0x000138ff01007387 */ /* 0x0007e20000100800 */
[----:B------:R-:W-:Y:S02]  /*0a90*/  CS2R R8, SRZ ;  /* 0x0000000000087805 */ /* 0x000fe4000001ff00 */
[----:B------:R-:W-:Y:S01]  /*0aa0*/  IMAD.IADD R0, R4, 0x1, R5 ;  /* 0x0000000104007824 */ /* 0x000fe200078e0205 */
[----:B------:R3:W-:Y:S01]  /*0ab0*/  STL [R1+0x13c], RZ ;  /* 0x00013cff01007387 */ /* 0x0007e20000100800 */
[----:B------:R-:W-:Y:S02]  /*0ac0*/  CS2R R4, SRZ ;  /* 0x0000000000047805 */ /* 0x000fe4000001ff00 */
[----:B------:R-:W-:Y:S01]  /*0ad0*/  IMAD R26, R0, 0x40, R3 ;  /* 0x00000040001a7824 */ /* 0x000fe200078e0203 */
[----:B------:R3:W-:Y:S04]  /*0ae0*/  STL [R1+0x140], RZ ;  /* 0x000140ff01007387 */ /* 0x0007e80000100800 */
        /* <DEDUP_REMOVED lines=139> */
[----:B------:R3:W-:Y:S04]  /*13a0*/  STL [R1+0x1618], R26 ;  /* 0x0016181a01007387 */ /* 0x0007e80000100800 */
        /* <DEDUP_REMOVED lines=15> */
[----:B------:R3:W-:Y:S01]  /*14a0*/  STL [R1+0x85c], RZ ;  /* 0x00085cff01007387 */ /* 0x0007e20000100800 */
[----:B------:R-:W-:Y:S05]  /*14b0*/  BRA.U !UP0, `(.L_x_0) ;  /* 0x00000431083c7547 */ /* 0x000fea000b800000 */
[----:B------:R-:W-:Y:S01]  /*14c0*/  IABS R3, R25 ;  /* 0x0000001900037213 */ /* 0x000fe20000000000 */
[----:B------:R-:W-:Y:S01]  /*14d0*/  IMAD.U32 R27, RZ, RZ, UR4 ;  /* 0x00000004ff1b7e24 */ /* 0x000fe2000f8e00ff */
[----:B------:R0:W-:Y:S01]  /*14e0*/  STL [R1+0x1758], R25 ;  /* 0x0017581901007387 */ /* 0x0001e20000100800 */
[----:B------:R-:W1:Y:S01]  /*14f0*/  LDCU UR7, c[0x0][0x3ac] ;  /* 0x00007580ff0777ac */ /* 0x000e620008000800 */
[----:B------:R-:W2:Y:S02]  /*1500*/  I2F.RP R0, R3 ;  /* 0x0000000300007306 */ /* 0x000ea40000209400 */
[----:B------:R-:W-:Y:S01]  /*1510*/  LEA.HI R27, R27, R2, RZ, 0x1b ;  /* 0x000000021b1b7211 */ /* 0x000fe200078fd8ff */
[----:B------:R-:W-:Y:S01]  /*1520*/  STL [R1+0x1628], R2 ;  /* 0x0016280201007387 */ /* 0x000fe20000100800 */
[----:B------:R-:W4:Y:S03]  /*1530*/  LDCU.64 UR8, c[0x0][0x388] ;  /* 0x00007100ff0877ac */ /* 0x000f260008000a00 */
[C---:B------:R-:W-:Y:S01]  /*1540*/  VIADD R5, R27.reuse, 0x1fe ;  /* 0x000001fe1b057836 */ /* 0x040fe20000000000 */
[----:B------:R-:W3:Y:S01]  /*1550*/  LDCU UR12, c[0x0][0x3b0] ;  /* 0x00007600ff0c77ac */ /* 0x000ee20008000800 */
[----:B------:R-:W-:-:S02]  /*1560*/  VIADD R4, R27, 0x1fc ;  /* 0x000001fc1b047836 */ /* 0x000fc40000000000 */
[----:B------:R-:W-:Y:S01]  /*1570*/  VIADD R10, R27, 0x1fa ;  /* 0x000001fa1b0a7836 */ /* 0x000fe20000000000 */
[----:B------:R-:W-:Y:S01]  /*1580*/  ISETP.GE.AND P1, PT, R5, RZ, PT ;  /* 0x000000ff0500720c */ /* 0x000fe20003f26270 */
[C---:B------:R-:W-:Y:S01]  /*1590*/  VIADD R11, R27.reuse, 0x1f8 ;  /* 0x000001f81b0b7836 */ /* 0x040fe20000000000 */
[----:B------:R-:W-:Y:S01]  /*15a0*/  IABS R14, R4 ;  /* 0x00000004000e7213 */ /* 0x000fe20000000000 */
[----:B--2---:R-:W2:Y:S01]  /*15b0*/  MUFU.RCP R0, R0 ;  /* 0x0000000000007308 */ /* 0x004ea20000001000 */
[----:B------:R-:W-:Y:S01]  /*15c0*/  IABS R8, R10 ;  /* 0x0000000a00087213 */ /* 0x000fe20000000000 */
[C---:B------:R-:W-:Y:S01]  /*15d0*/  VIADD R15, R27.reuse, 0x1f4 ;  /* 0x000001f41b0f7836 */ /* 0x040fe20000000000 */
[----:B------:R-:W-:Y:S01]  /*15e0*/  IABS R9, R11 ;  /* 0x0000000b00097213 */ /* 0x000fe20000000000 */
[C---:B------:R-:W-:Y:S01]  /*15f0*/  VIADD R13, R27.reuse, 0x1f2 ;  /* 0x000001f21b0d7836 */ /* 0x040fe20000000000 */
[----:B------:R-:W-:Y:S01]  /*1600*/  ISETP.GE.AND P3, PT, R4, RZ, PT ;  /* 0x000000ff0400720c */ /* 0x000fe20003f66270 */
[C---:B------:R-:W-:Y:S01]  /*1610*/  VIADD R29, R27.reuse, 0x16 ;  /* 0x000000161b1d7836 */ /* 0x040fe20000000000 */
[----:B------:R-:W-:Y:S01]  /*1620*/  ISETP.GE.AND P4, PT, R10, RZ, PT ;  /* 0x000000ff0a00720c */ /* 0x000fe20003f86270 */
[----:B0-----:R-:W-:Y:S01]  /*1630*/  VIADD R25, R27, 0xc ;  /* 0x0000000c1b197836 */ /* 0x001fe20000000000 */
[----:B------:R-:W-:Y:S01]  /*1640*/  IABS R12, R13 ;  /* 0x0000000d000c7213 */ /* 0x000fe20000000000 */
[----:B------:R-:W0:Y:S01]  /*1650*/  LDCU UR13, c[0x0][0x3a4] ;  /* 0x00007480ff0d77ac */ /* 0x000e220008000800 */
[----:B--2---:R-:W-:-:S04]  /*1660*/  VIADD R22, R0, 0xffffffe ;  /* 0x0ffffffe00167836 */ /* 0x004fc80000000000 */
[----:B------:R2:W0:Y:S02]  /*1670*/  F2I.FTZ.U32.TRUNC.NTZ R23, R22 ;  /* 0x0000001600177305 */ /* 0x000424000021f000 */
[----:B--2---:R-:W-:Y:S02]  /*1680*/  IMAD.MOV.U32 R22, RZ, RZ, RZ ;  /* 0x000000ffff167224 */ /* 0x004fe400078e00ff */
[----:B0-----:R-:W-:-:S04]  /*1690*/  IMAD.MOV R6, RZ, RZ, -R23 ;  /* 0x000000ffff067224 */ /* 0x001fc800078e0a17 */
[----:B------:R-:W-:Y:S01]  /*16a0*/  IMAD R7, R6, R3, RZ ;  /* 0x0000000306077224 */ /* 0x000fe200078e02ff */
[----:B------:R-:W-:-:S03]  /*16b0*/  IABS R6, R5 ;  /* 0x0000000500067213 */ /* 0x000fc60000000000 */
[----:B------:R-:W-:-:S04]  /*16c0*/  IMAD.HI.U32 R22, R23, R7, R22 ;  /* 0x0000000717167227 */ /* 0x000fc800078e0016 */
[----:B------:R-:W-:Y:S02]  /*16d0*/  IMAD.MOV.U32 R7, RZ, RZ, R6 ;  /* 0x000000ffff077224 */ /* 0x000fe400078e0006 */
[----:B------:R-:W-:-:S04]  /*16e0*/  IMAD.HI.U32 R6, R22, R14, RZ ;  /* 0x0000000e16067227 */ /* 0x000fc800078e00ff */
[----:B------:R-:W-:-:S04]  /*16f0*/  IMAD.HI.U32 R0, R22, R7, RZ ;  /* 0x0000000716007227 */ /* 0x000fc800078e00ff */
[----:B------:R-:W-:Y:S02]  /*1700*/  IMAD.MOV R6, RZ, RZ, -R6 ;  /* 0x000000ffff067224 */ /* 0x000fe400078e0a06 */
[----:B------:R-:W-:Y:S02]  /*1710*/  IMAD.MOV R0, RZ, RZ, -R0 ;  /* 0x000000ffff007224 */ /* 0x000fe400078e0a00 */
[C---:B------:R-:W-:Y:S02]  /*1720*/  IMAD R14, R3.reuse, R6, R14 ;  /* 0x00000006030e7224 */ /* 0x040fe400078e020e */
[C---:B------:R-:W-:Y:S02]  /*1730*/  IMAD R0, R3.reuse, R0, R7 ;  /* 0x0000000003007224 */ /* 0x040fe400078e0207 */
[C---:B------:R-:W-:Y:S01]  /*1740*/  IMAD.HI.U32 R6, R22.reuse, R8, RZ ;  /* 0x0000000816067227 */ /* 0x040fe200078e00ff */
[C---:B------:R-:W-:Y:S02]  /*1750*/  ISETP.GT.U32.AND P2, PT, R3.reuse, R14, PT ;  /* 0x0000000e0300720c */ /* 0x040fe40003f44070 */
[----:B------:R-:W-:Y:S01]  /*1760*/  ISETP.GT.U32.AND P0, PT, R3, R0, PT ;  /* 0x000000000300720c */ /* 0x000fe20003f04070 */
[----:B------:R-:W-:-:S04]  /*1770*/  IMAD.HI.U32 R7, R22, R9, RZ ;  /* 0x0000000916077227 */ /* 0x000fc800078e00ff */
[----:B------:R-:W-:Y:S02]  /*1780*/  IMAD.MOV R6, RZ, RZ, -R6 ;  /* 0x000000ffff067224 */ /* 0x000fe400078e0a06 */
[----:B------:R-:W-:Y:S02]  /*1790*/  IMAD.MOV R4, RZ, RZ, -R7 ;  /* 0x000000ffff047224 */ /* 0x000fe400078e0a07 */
[C---:B------:R-:W-:Y:S02]  /*17a0*/  IMAD R8, R3.reuse, R6, R8 ;  /* 0x0000000603087224 */ /* 0x040fe400078e0208 */
[C---:B------:R-:W-:Y:S01]  /*17b0*/  IMAD R4, R3.reuse, R4, R9 ;  /* 0x0000000403047224 */ /* 0x040fe200078e0209 */
[----:B------:R-:W-:Y:S01]  /*17c0*/  IABS R9, R15 ;  /* 0x0000000f00097213 */ /* 0x000fe20000000000 */
[--C-:B------:R-:W-:Y:S01]  /*17d0*/  @!P2 IMAD.IADD R14, R14, 0x1, -R3.reuse ;  /* 0x000000010e0ea824 */ /* 0x100fe200078e0a03 */
[C---:B------:R-:W-:Y:S01]  /*17e0*/  ISETP.GT.U32.AND P5, PT, R3.reuse, R8, PT ;  /* 0x000000080300720c */ /* 0x040fe20003fa4070 */
[----:B------:R-:W-:Y:S01]  /*17f0*/  @!P0 IMAD.IADD R0, R0, 0x1, -R3 ;  /* 0x0000000100008824 */ /* 0x000fe200078e0a03 */
[----:B------:R-:W-:Y:S01]  /*1800*/  ISETP.GT.U32.AND P6, PT, R3, R4, PT ;  /* 0x000000040300720c */ /* 0x000fe20003fc4070 */
[----:B------:R-:W-:Y:S01]  /*1810*/  VIADD R6, R27, 0x1f6 ;  /* 0x000001f61b067836 */ /* 0x000fe20000000000 */
[----:B------:R-:W-:-:S02]  /*1820*/  ISETP.GT.U32.AND P2, PT, R3, R14, PT ;  /* 0x0000000e0300720c */ /* 0x000fc40003f44070 */
[----:B------:R-:W-:Y:S02]  /*1830*/  ISETP.GT.U32.AND P0, PT, R3, R0, PT ;  /* 0x000000000300720c */ /* 0x000fe40003f04070 */
[----:B------:R-:W-:-:S05]  /*1840*/  IABS R7, R6 ;  /* 0x0000000600077213 */ /* 0x000fca0000000000 */
[--C-:B------:R-:W-:Y:S02]  /*1850*/  @!P5 IMAD.IADD R8, R8, 0x1, -R3.reuse ;  /* 0x000000010808d824 */ /* 0x100fe400078e0a03 */
[--C-:B------:R-:W-:Y:S02]  /*1860*/  @!P6 IMAD.IADD R4, R4, 0x1, -R3.reuse ;  /* 0x000000010404e824 */ /* 0x100fe400078e0a03 */
[----:B------:R-:W-:Y:S01]  /*1870*/  IMAD.HI.U32 R5, R22, R7, RZ ;  /* 0x0000000716057227 */ /* 0x000fe200078e00ff */
[C---:B------:R-:W-:Y:S02]  /*1880*/  ISETP.GT.U32.AND P5, PT, R3.reuse, R8, PT ;  /* 0x000000080300720c */ /* 0x040fe40003fa4070 */
[----:B------:R-:W-:Y:S01]  /*1890*/  ISETP.GT.U32.AND P6, PT, R3, R4, PT ;  /* 0x000000040300720c */ /* 0x000fe20003fc4070 */
[--C-:B------:R-:W-:Y:S01]  /*18a0*/  @!P2 IMAD.IADD R14, R14, 0x1, -R3.reuse ;  /* 0x000000010e0ea824 */ /* 0x100fe200078e0a03 */
[----:B------:R-:W-:Y:S01]  /*18b0*/  ISETP.GE.AND P2, PT, R6, RZ, PT ;  /* 0x000000ff0600720c */ /* 0x000fe20003f46270 */
[----:B------:R-:W-:Y:S01]  /*18c0*/  @!P0 IMAD.IADD R0, R0, 0x1, -R3 ;  /* 0x0000000100008824 */ /* 0x000fe200078e0a03 */
[----:B------:R-:W-:Y:S01]  /*18d0*/  ISETP.GE.AND P0, PT, R11, RZ, PT ;  /* 0x000000ff0b00720c */ /* 0x000fe20003f06270 */
[----:B------:R-:W-:-:S04]  /*18e0*/  IMAD.HI.U32 R6, R22, R9, RZ ;  /* 0x0000000916067227 */ /* 0x000fc800078e00ff */
[----:B------:R-:W-:Y:S02]  /*18f0*/  IMAD.MOV R10, RZ, RZ, -R5 ;  /* 0x000000ffff0a7224 */ /* 0x000fe400078e0a05 */
[----:B------:R-:W-:Y:S02]  /*1900*/  IMAD.MOV.U32 R16, RZ, RZ, R0 ;  /* 0x000000ffff107224 */ /* 0x000fe400078e0000 */
[----:B------:R-:W-:Y:S02]  /*1910*/  IMAD.MOV R0, RZ, RZ, -R6 ;  /* 0x000000ffff007224 */ /* 0x000fe400078e0a06 */
[C---:B------:R-:W-:Y:S02]  /*1920*/  IMAD R6, R3.reuse, R10, R7 ;  /* 0x0000000a03067224 */ /* 0x040fe400078e0207 */
[C---:B------:R-:W-:Y:S02]  /*1930*/  IMAD R10, R3.reuse, R0, R9 ;  /* 0x00000000030a7224 */ /* 0x040fe400078e0209 */
[--C-:B------:R-:W-:Y:S01]  /*1940*/  @!P5 IMAD.IADD R8, R8, 0x1, -R3.reuse ;  /* 0x000000010808d824 */ /* 0x100fe200078e0a03 */
[C---:B------:R-:W-:Y:S01]  /*1950*/  ISETP.GT.U32.AND P5, PT, R3.reuse, R6, PT ;  /* 0x000000060300720c */ /* 0x040fe20003fa4070 */
[----:B------:R-:W-:Y:S01]  /*1960*/  @!P6 IMAD.IADD R4, R4, 0x1, -R3 ;  /* 0x000000010404e824 */ /* 0x000fe200078e0a03 */
[----:B------:R-:W-:Y:S01]  /*1970*/  ISETP.GT.U32.AND P6, PT, R3, R10, PT ;  /* 0x0000000a0300720c */ /* 0x000fe20003fc4070 */
[----:B------:R-:W-:Y:S01]  /*1980*/  @!P1 IMAD.MOV R16, RZ, RZ, -R16 ;  /* 0x000000ffff109224 */ /* 0x000fe200078e0a10 */
[----:B------:R-:W-:Y:S01]  /*1990*/  ISETP.GE.AND P1, PT, R15, RZ, PT ;  /* 0x000000ff0f00720c */ /* 0x000fe20003f26270 */
[----:B------:R-:W-:-:S02]  /*19a0*/  VIADD R7, R27, 0x1f0 ;  /* 0x000001f01b077836 */ /* 0x000fc40000000000 */
[----:B------:R-:W-:Y:S01]  /*19b0*/  IMAD.HI.U32 R0, R22, R12, RZ ;  /* 0x0000000c16007227 */ /* 0x000fe200078e00ff */
[----:B------:R0:W-:Y:S03]  /*19c0*/  STL [R1+0x10], R16 ;  /* 0x0000101001007387 */ /* 0x0001e60000100800 */
[----:B------:R-:W-:Y:S02]  /*19d0*/  IMAD.MOV R0, RZ, RZ, -R0 ;  /* 0x000000ffff007224 */ /* 0x000fe400078e0a00 */
[--C-:B------:R-:W-:Y:S02]  /*19e0*/  @!P5 IMAD.IADD R6, R6, 0x1, -R3.reuse ;  /* 0x000000010606d824 */ /* 0x100fe400078e0a03 */
[----:B------:R-:W-:Y:S02]  /*19f0*/  @!P6 IMAD.IADD R10, R10, 0x1, -R3 ;  /* 0x000000010a0ae824 */ /* 0x000fe400078e0a03 */
[----:B------:R-:W-:Y:S01]  /*1a00*/  VIADD R5, R27, 0x1ec ;  /* 0x000001ec1b057836 */ /* 0x000fe20000000000 */
[----:B0-----:R-:W-:Y:S01]  /*1a10*/  IABS R16, R7 ;  /* 0x0000000700107213 */ /* 0x001fe20000000000 */
[C---:B------:R-:W-:Y:S01]  /*1a20*/  IMAD R12, R3.reuse, R0, R12 ;  /* 0x00000000030c7224 */ /* 0x040fe200078e020c */
[C---:B------:R-:W-:Y:S01]  /*1a30*/  ISETP.GT.U32.AND P6, PT, R3.reuse, R6, PT ;  /* 0x000000060300720c */ /* 0x040fe20003fc4070 */
[----:B------:R-:W-:Y:S01]  /*1a40*/  IMAD.MOV.U32 R2, RZ, RZ, R14 ;  /* 0x000000ffff027224 */ /* 0x000fe200078e000e */
[----:B------:R-:W-:Y:S01]  /*1a50*/  IABS R11, R5 ;  /* 0x00000005000b7213 */ /* 0x000fe20000000000 */
[----:B------:R-:W-:Y:S01]  /*1a60*/  IMAD.HI.U32 R15, R22, R16, RZ ;  /* 0x00000010160f7227 */ /* 0x000fe200078e00ff */
[----:B------:R-:W-:-:S03]  /*1a70*/  ISETP.GT.U32.AND P5, PT, R3, R12, PT ;  /* 0x0000000c0300720c */ /* 0x000fc60003fa4070 */
[----:B------:R-:W-:Y:S02]  /*1a80*/  IMAD.MOV R15, RZ, RZ, -R15 ;  /* 0x000000ffff0f7224 */ /* 0x000fe400078e0a0f */
[----:B------:R-:W-:Y:S01]  /*1a90*/  @!P3 IMAD.MOV R2, RZ, RZ, -R2 ;  /* 0x000000ffff02b224 */ /* 0x000fe200078e0a02 */
[----:B------:R-:W-:Y:S01]  /*1aa0*/  ISETP.GE.AND P3, PT, R13, RZ, PT ;  /* 0x000000ff0d00720c */ /* 0x000fe20003f66270 */
[C---:B------:R-:W-:Y:S02]  /*1ab0*/  IMAD R16, R3.reuse, R15, R16 ;  /* 0x0000000f03107224 */ /* 0x040fe400078e0210 */
[----:B------:R-:W-:Y:S01]  /*1ac0*/  IMAD.MOV.U32 R14, RZ, RZ, R11 ;  /* 0x000000ffff0e7224 */ /* 0x000fe200078e000b */
[----:B------:R0:W-:Y:S01]  /*1ad0*/  STL [R1+0xc], R2 ;  /* 0x00000c0201007387 */ /* 0x0001e20000100800 */
[----:B------:R-:W-:Y:S01]  /*1ae0*/  @!P6 IMAD.IADD R6, R6, 0x1, -R3 ;  /* 0x000000010606e824 */ /* 0x000fe200078e0a03 */
[----:B------:R-:W-:Y:S01]  /*1af0*/  ISETP.GT.U32.AND P6, PT, R3, R16, PT ;  /* 0x000000100300720c */ /* 0x000fe20003fc4070 */
[----:B------:R-:W-:-:S04]  /*1b00*/  IMAD.HI.U32 R11, R22, R14, RZ ;  /* 0x0000000e160b7227 */ /* 0x000fc800078e00ff */
[----:B------:R-:W-:Y:S02]  /*1b10*/  VIADD R9, R27, 0x1ee ;  /* 0x000001ee1b097836 */ /* 0x000fe40000000000 */
[----:B------:R-:W-:Y:S02]  /*1b20*/  IMAD.MOV R11, RZ, RZ, -R11 ;  /* 0x000000ffff0b7224 */ /* 0x000fe400078e0a0b */
[----:B0-----:R-:W-:Y:S01]  /*1b30*/  IMAD.MOV.U32 R2, RZ, RZ, R8 ;  /* 0x000000ffff027224 */ /* 0x001fe200078e0008 */
[----:B------:R-:W-:Y:S01]  /*1b40*/  IABS R17, R9 ;  /* 0x0000000900117213 */ /* 0x000fe20000000000 */
[--C-:B------:R-:W-:Y:S02]  /*1b50*/  @!P5 IMAD.IADD R12, R12, 0x1, -R3.reuse ;  /* 0x000000010c0cd824 */ /* 0x100fe400078e0a03 */
[----:B------:R-:W-:Y:S01]  /*1b60*/  @!P4 IMAD.MOV R2, RZ, RZ, -R2 ;  /* 0x000000ffff02c224 */ /* 0x000fe200078e0a02 */
[C---:B------:R-:W-:Y:S01]  /*1b70*/  ISETP.GT.U32.AND P4, PT, R3.reuse, R10, PT ;  /* 0x0000000a0300720c */ /* 0x040fe20003f84070 */
[C---:B------:R-:W-:Y:S01]  /*1b80*/  IMAD R14, R3.reuse, R11, R14 ;  /* 0x0000000b030e7224 */ /* 0x040fe200078e020e */
[C---:B------:R-:W-:Y:S01]  /*1b90*/  ISETP.GT.U32.AND P5, PT, R3.reuse, R12, PT ;  /* 0x0000000c0300720c */ /* 0x040fe20003fa4070 */
[----:B------:R-:W-:Y:S01]  /*1ba0*/  @!P6 IMAD.IADD R16, R16, 0x1, -R3 ;  /* 0x000000011010e824 */ /* 0x000fe200078e0a03 */
[----:B------:R0:W-:Y:S01]  /*1bb0*/  STL [R1], R2 ;  /* 0x0000000201007387 */ /* 0x0001e20000100800 */
[----:B------:R-:W-:Y:S01]  /*1bc0*/  IMAD.HI.U32 R18, R22, R17, RZ ;  /* 0x0000001116127227 */ /* 0x000fe200078e00ff */
[----:B------:R-:W-:-:S03]  /*1bd0*/  ISETP.GT.U32.AND P6, PT, R3, R14, PT ;  /* 0x0000000e0300720c */ /* 0x000fc60003fc4070 */
[----:B------:R-:W-:Y:S02]  /*1be0*/  VIADD R0, R27, 0x1ea ;  /* 0x000001ea1b007836 */ /* 0x000fe40000000000 */
[----:B------:R-:W-:Y:S01]  /*1bf0*/  @!P0 IMAD.MOV R4, RZ, RZ, -R4 ;  /* 0x000000ffff048224 */ /* 0x000fe200078e0a04 */
[----:B------:R-:W-:Y:S01]  /*1c00*/  ISETP.GE.AND P0, PT, R7, RZ, PT ;  /* 0x000000ff0700720c */ /* 0x000fe20003f06270 */
[----:B------:R-:W-:Y:S01]  /*1c10*/  IMAD.MOV R18, RZ, RZ, -R18 ;  /* 0x000000ffff127224 */ /* 0x000fe200078e0a12 */
[----:B------:R-:W-:Y:S01]  /*1c20*/  IABS R13, R0 ;  /* 0x00000000000d7213 */ /* 0x000fe20000000000 */
[----:B0-----:R-:W-:Y:S01]  /*1c30*/  IMAD.MOV.U32 R2, RZ, RZ, R6 ;  /* 0x000000ffff027224 */ /* 0x001fe200078e0006 */
[----:B------:R-:W-:Y:S01]  /*1c40*/  STL [R1+0x175c], R4 ;  /* 0x00175c0401007387 */ /* 0x000fe20000100800 */
[----:B------:R-:W-:Y:S01]  /*1c50*/  @!P4 IMAD.IADD R10, R10, 0x1, -R3 ;  /* 0x000000010a0ac824 */ /* 0x000fe200078e0a03 */
[----:B------:R-:W-:Y:S01]  /*1c60*/  ISETP.GE.AND P4, PT, R9, RZ, PT ;  /* 0x000000ff0900720c */ /* 0x000fe20003f86270 */
[----:B------:R-:W-:-:S02]  /*1c70*/  @!P2 IMAD.MOV R2, RZ, RZ, -R2 ;  /* 0x000000ffff02a224 */ /* 0x000fc400078e0a02 */
[----:B------:R-:W-:Y:S02]  /*1c80*/  IMAD R17, R3, R18, R17 ;  /* 0x0000001203117224 */ /* 0x000fe400078e0211 */
[----:B------:R-:W-:Y:S01]  /*1c90*/  VIADD R15, R27, 0x1e8 ;  /* 0x000001e81b0f7836 */ /* 0x000fe20000000000 */
[----:B------:R0:W-:Y:S01]  /*1ca0*/  STL [R1+0x70], R2 ;  /* 0x0000700201007387 */ /* 0x0001e20000100800 */
[----:B------:R-:W-:Y:S01]  /*1cb0*/  IMAD.MOV.U32 R8, RZ, RZ, R13 ;  /* 0x000000ffff087224 */ /* 0x000fe200078e000d */
[----:B------:R-:W-:Y:S01]  /*1cc0*/  ISETP.GT.U32.AND P2, PT, R3, R17, PT ;  /* 0x000000110300720c */ /* 0x000fe20003f44070 */
[--C-:B------:R-:W-:Y:S01]  /*1cd0*/  @!P5 IMAD.IADD R12, R12, 0x1, -R3.reuse ;  /* 0x000000010c0cd824 */ /* 0x100fe200078e0a03 */
[----:B------:R-:W-:Y:S01]  /*1ce0*/  ISETP.GE.AND P5, PT, R5, RZ, PT ;  /* 0x000000ff0500720c */ /* 0x000fe20003fa6270 */
[----:B------:R-:W-:Y:S01]  /*1cf0*/  @!P6 IMAD.IADD R14, R14, 0x1, -R3 ;  /* 0x000000010e0ee824 */ /* 0x000fe200078e0a03 */
[----:B------:R-:W-:Y:S01]  /*1d00*/  IABS R5, R15 ;  /* 0x0000000f00057213 */ /* 0x000fe20000000000 */
[----:B------:R-:W-:-:S03]  /*1d10*/  IMAD.HI.U32 R13, R22, R8, RZ ;  /* 0x00000008160d7227 */ /* 0x000fc600078e00ff */
[C---:B------:R-:W-:Y:S01]  /*1d20*/  ISETP.GT.U32.AND P6, PT, R3.reuse, R14, PT ;  /* 0x0000000e0300720c */ /* 0x040fe20003fc4070 */
[----:B0-----:R-:W-:Y:S02]  /*1d30*/  IMAD.MOV.U32 R2, RZ, RZ, R10 ;  /* 0x000000ffff027224 */ /* 0x001fe400078e000a */
[----:B------:R-:W-:Y:S02]  /*1d40*/  IMAD.MOV R13, RZ, RZ, -R13 ;  /* 0x000000ffff0d7224 */ /* 0x000fe400078e0a0d */
[----:B------:R-:W-:Y:S01]  /*1d50*/  @!P1 IMAD.MOV R2, RZ, RZ, -R2 ;  /* 0x000000ffff029224 */ /* 0x000fe200078e0a02 */
[----:B------:R-:W-:Y:S01]  /*1d60*/  ISETP.GT.U32.AND P1, PT, R3, R16, PT ;  /* 0x000000100300720c */ /* 0x000fe20003f24070 */
[----:B------:R-:W-:-:S03]  /*1d70*/  IMAD.HI.U32 R9, R22, R5, RZ ;  /* 0x0000000516097227 */ /* 0x000fc600078e00ff */
[----:B------:R0:W-:Y:S01]  /*1d80*/  STL [R1+0x78], R2 ;  /* 0x0000780201007387 */ /* 0x0001e20000100800 */
[----:B------:R-:W-:Y:S02]  /*1d90*/  IMAD R6, R3, R13, R8 ;  /* 0x0000000d03067224 */ /* 0x000fe400078e0208 */
[----:B------:R-:W-:Y:S02]  /*1da0*/  IMAD.MOV R9, RZ, RZ, -R9 ;  /* 0x000000ffff097224 */ /* 0x000fe400078e0a09 */
[----:B------:R-:W-:Y:S02]  /*1db0*/  @!P2 IMAD.IADD R17, R17, 0x1, -R3 ;  /* 0x000000011111a824 */ /* 0x000fe400078e0a03 */
[C---:B------:R-:W-:Y:S02]  /*1dc0*/  IMAD R5, R3.reuse, R9, R5 ;  /* 0x0000000903057224 */ /* 0x040fe400078e0205 */
[--C-:B------:R-:W-:Y:S01]  /*1dd0*/  @!P1 IMAD.IADD R16, R16, 0x1, -R3.reuse ;  /* 0x0000000110109824 */ /* 0x100fe200078e0a03 */
[C---:B------:R-:W-:Y:S01]  /*1de0*/  ISETP.GT.U32.AND P1, PT, R3.reuse, R6, PT ;  /* 0x000000060300720c */ /* 0x040fe20003f24070 */
[----:B------:R-:W-:Y:S01]  /*1df0*/  @!P6 IMAD.IADD R14, R14, 0x1, -R3 ;  /* 0x000000010e0ee824 */ /* 0x000fe200078e0a03 */
[----:B------:R-:W-:Y:S01]  /*1e00*/  ISETP.GT.U32.AND P2, PT, R3, R17, PT ;  /* 0x000000110300720c */ /* 0x000fe20003f44070 */
[----:B------:R-:W-:Y:S01]  /*1e10*/  VIADD R8, R27, 0x1e6 ;  /* 0x000001e61b087836 */ /* 0x000fe20000000000 */
[----:B------:R-:W-:Y:S01]  /*1e20*/  ISETP.GT.U32.AND P6, PT, R3, R5, PT ;  /* 0x000000050300720c */ /* 0x000fe20003fc4070 */
[----:B------:R-:W-:-:S02]  /*1e30*/  VIADD R7, R27, 0x1e4 ;  /* 0x000001e41b077836 */ /* 0x000fc40000000000 */
[----:B------:R-:W-:Y:S01]  /*1e40*/  VIADD R11, R27, 0x1e2 ;  /* 0x000001e21b0b7836 */ /* 0x000fe20000000000 */
[----:B------:R-:W-:Y:S01]  /*1e50*/  IABS R18, R8 ;  /* 0x0000000800127213 */ /* 0x000fe20000000000 */
[----:B------:R-:W-:Y:S01]  /*1e60*/  IMAD.MOV.U32 R4, RZ, RZ, R12 ;  /* 0x000000ffff047224 */ /* 0x000fe200078e000c */
[----:B------:R-:W-:Y:S01]  /*1e70*/  IABS R13, R7 ;  /* 0x00000007000d7213 */ /* 0x000fe20000000000 */
[----:B0-----:R-:W-:Y:S01]  /*1e80*/  IMAD.MOV.U32 R2, RZ, RZ, R16 ;  /* 0x000000ffff027224 */ /* 0x001fe200078e0010 */
[----:B------:R-:W-:Y:S01]  /*1e90*/  IABS R10, R11 ;  /* 0x0000000b000a7213 */ /* 0x000fe20000000000 */
[----:B------:R-:W-:Y:S01]  /*1ea0*/  @!P1 IMAD.IADD R6, R6, 0x1, -R3 ;  /* 0x0000000106069824 */ /* 0x000fe200078e0a03 */
[----:B------:R-:W-:Y:S01]  /*1eb0*/  ISETP.GE.AND P1, PT, R15, RZ, PT ;  /* 0x000000ff0f00720c */ /* 0x000fe20003f26270 */
[----:B------:R-:W-:-:S04]  /*1ec0*/  IMAD.HI.U32 R19, R22, R18, RZ ;  /* 0x0000001216137227 */ /* 0x000fc800078e00ff */
[--C-:B------:R-:W-:Y:S01]  /*1ed0*/  @!P2 IMAD.IADD R17, R17, 0x1, -R3.reuse ;  /* 0x000000011111a824 */ /* 0x100fe200078e0a03 */
[----:B------:R-:W-:Y:S01]  /*1ee0*/  ISETP.GE.AND P2, PT, R0, RZ, PT ;  /* 0x000000ff0000720c */ /* 0x000fe20003f46270 */
[----:B------:R-:W-:Y:S01]  /*1ef0*/  @!P6 IMAD.IADD R5, R5, 0x1, -R3 ;  /* 0x000000010505e824 */ /* 0x000fe200078e0a03 */
[----:B------:R-:W-:Y:S01]  /*1f00*/  ISETP.GT.U32.AND P6, PT, R3, R6, PT ;  /* 0x000000060300720c */ /* 0x000fe20003fc4070 */
[----:B------:R-:W-:-:S04]  /*1f10*/  IMAD.HI.U32 R0, R22, R13, RZ ;  /* 0x0000000d16007227 */ /* 0x000fc800078e00ff */
[----:B------:R-:W-:Y:S02]  /*1f20*/  @!P3 IMAD.MOV R4, RZ, RZ, -R4 ;  /* 0x000000ffff04b224 */ /* 0x000fe400078e0a04 */
[----:B------:R-:W-:Y:S02]  /*1f30*/  IMAD.MOV R19, RZ, RZ, -R19 ;  /* 0x000000ffff137224 */ /* 0x000fe400078e0a13 */
[----:B------:R-:W-:Y:S01]  /*1f40*/  @!P0 IMAD.MOV R2, RZ, RZ, -R2 ;  /* 0x000000ffff028224 */ /* 0x000fe200078e0a02 */
[----:B------:R0:W-:Y:S01]  /*1f50*/  STL [R1+0xa8], R4 ;  /* 0x0000a80401007387 */ /* 0x0001e20000100800 */
[----:B------:R-:W-:Y:S01]  /*1f60*/  IMAD.HI.U32 R9, R22, R10, RZ ;  /* 0x0000000a16097227 */ /* 0x000fe200078e00ff */
[----:B------:R-:W-:Y:S02]  /*1f70*/  ISETP.GT.U32.AND P0, PT, R3, R5, PT ;  /* 0x000000050300720c */ /* 0x000fe40003f04070 */
[----:B------:R2:W-:Y:S01]  /*1f80*/  STL [R1+0xb0], R2 ;  /* 0x0000b00201007387 */ /* 0x0005e20000100800 */
[----:B------:R-:W-:-:S02]  /*1f90*/  IMAD.MOV R0, RZ, RZ, -R0 ;  /* 0x000000ffff007224 */ /* 0x000fc400078e0a00 */
[C---:B------:R-:W-:Y:S02]  /*1fa0*/  IMAD R15, R3.reuse, R19, R18 ;  /* 0x00000013030f7224 */ /* 0x040fe400078e0212 */
[----:B------:R-:W-:Y:S02]  /*1fb0*/  IMAD.MOV R9, RZ, RZ, -R9 ;  /* 0x000000ffff097224 */ /* 0x000fe400078e0a09 */
[----:B0-----:R-:W-:Y:S01]  /*1fc0*/  IMAD.MOV.U32 R4, RZ, RZ, R17 ;  /* 0x000000ffff047224 */ /* 0x001fe200078e0011 */
[C---:B------:R-:W-:Y:S01]  /*1fd0*/  ISETP.GT.U32.AND P3, PT, R3.reuse, R15, PT ;  /* 0x0000000f0300720c */ /* 0x040fe20003f64070 */
[----:B------:R-:W-:Y:S02]  /*1fe0*/  IMAD R13, R3, R0, R13 ;  /* 0x00000000030d7224 */ /* 0x000fe400078e020d */
[----:B--2---:R-:W-:Y:S02]  /*1ff0*/  IMAD.MOV.U32 R2, RZ, RZ, R14 ;  /* 0x000000ffff027224 */ /* 0x004fe400078e000e */
[----:B------:R-:W-:-:S02]  /*2000*/  VIADD R0, R27, 0x1e0 ;  /* 0x000001e01b007836 */ /* 0x000fc40000000000 */
[----:B------:R-:W-:Y:S01]  /*2010*/  @!P4 IMAD.MOV R4, RZ, RZ, -R4 ;  /* 0x000000ffff04c224 */ /* 0x000fe200078e0a04 */
[C---:B------:R-:W-:Y:S01]  /*2020*/  ISETP.GT.U32.AND P4, PT, R3.reuse, R13, PT ;  /* 0x0000000d0300720c */ /* 0x040fe20003f84070 */
[C---:B------:R-:W-:Y:S01]  /*2030*/  IMAD R10, R3.reuse, R9, R10 ;  /* 0x00000009030a7224 */ /* 0x040fe200078e020a */
[----:B------:R-:W-:Y:S01]  /*2040*/  IABS R12, R0 ;  /* 0x00000000000c7213 */ /* 0x000fe20000000000 */
[----:B------:R-:W-:Y:S01]  /*2050*/  @!P5 IMAD.MOV R2, RZ, RZ, -R2 ;  /* 0x000000ffff02d224 */ /* 0x000fe200078e0a02 */
[----:B------:R-:W-:Y:S01]  /*2060*/  STL [R1+0xb8], R4 ;  /* 0x0000b80401007387 */ /* 0x000fe20000100800 */
[----:B------:R-:W-:Y:S01]  /*2070*/  @!P6 IMAD.IADD R6, R6, 0x1, -R3 ;  /* 0x000000010606e824 */ /* 0x000fe200078e0a03 */
[----:B------:R-:W-:Y:S01]  /*2080*/  ISETP.GT.U32.AND P6, PT, R3, R10, PT ;  /* 0x0000000a0300720c */ /* 0x000fe20003fc4070 */
[----:B------:R-:W-:Y:S01]  /*2090*/  VIADD R9, R27, 0x1de ;  /* 0x000001de1b097836 */ /* 0x000fe20000000000 */
[----:B------:R0:W-:Y:S01]  /*20a0*/  STL [R1+0xbc], R2 ;  /* 0x0000bc0201007387 */ /* 0x0001e20000100800 */
[----:B------:R-:W-:Y:S01]  /*20b0*/  IMAD.HI.U32 R14, R22, R12, RZ ;  /* 0x0000000c160e7227 */ /* 0x000fe200078e00ff */
[----:B------:R-:W-:-:S02]  /*20c0*/  ISETP.GE.AND P5, PT, R8, RZ, PT ;  /* 0x000000ff0800720c */ /* 0x000fc40003fa6270 */
[----:B------:R-:W-:Y:S01]  /*20d0*/  IABS R16, R9 ;  /* 0x0000000900107213 */ /* 0x000fe20000000000 */
[----:B------:R-:W-:Y:S02]  /*20e0*/  IMAD.MOV R14, RZ, RZ, -R14 ;  /* 0x000000ffff0e7224 */ /* 0x000fe400078e0a0e */
[--C-:B------:R-:W-:Y:S01]  /*20f0*/  @!P0 IMAD.IADD R5, R5, 0x1, -R3.reuse ;  /* 0x0000000105058824 */ /* 0x100fe200078e0a03 */
[----:B------:R-:W-:Y:S01]  /*2100*/  ISETP.GE.AND P0, PT, R7, RZ, PT ;  /* 0x000000ff0700720c */ /* 0x000fe20003f06270 */
[----:B------:R-:W-:Y:S01]  /*2110*/  @!P3 IMAD.IADD R15, R15, 0x1, -R3 ;  /* 0x000000010f0fb824 */ /* 0x000fe200078e0a03 */
[----:B------:R-:W-:Y:S01]  /*2120*/  ISETP.GE.AND P3, PT, R11, RZ, PT ;  /* 0x000000ff0b00720c */ /* 0x000fe20003f66270 */
[----:B0-----:R-:W-:Y:S02]  /*2130*/  IMAD.MOV.U32 R2, RZ, RZ, R6 ;  /* 0x000000ffff027224 */ /* 0x001fe400078e0006 */
[----:B------:R-:W-:Y:S02]  /*2140*/  IMAD.MOV.U32 R8, RZ, RZ, R16 ;  /* 0x000000ffff087224 */ /* 0x000fe400078e0010 */
[----:B------:R-:W-:-:S02]  /*2150*/  @!P2 IMAD.MOV R2, RZ, RZ, -R2 ;  /* 0x000000ffff02a224 */ /* 0x000fc400078e0a02 */
[----:B------:R-:W-:Y:S02]  /*2160*/  IMAD R12, R3, R14, R12 ;  /* 0x0000000e030c7224 */ /* 0x000fe400078e020c */
[--C-:B------:R-:W-:Y:S01]  /*2170*/  @!P4 IMAD.IADD R13, R13, 0x1, -R3.reuse ;  /* 0x000000010d0dc824 */ /* 0x100fe200078e0a03 */
[----:B------:R0:W-:Y:S01]  /*2180*/  STL [R1+0xf8], R2 ;  /* 0x0000f80201007387 */ /* 0x0001e20000100800 */
[C---:B------:R-:W-:Y:S01]  /*2190*/  ISETP.GT.U32.AND P4, PT, R3.reuse, R15, PT ;  /* 0x0000000f0300720c */ /* 0x040fe20003f84070 */
[----:B------:R-:W-:Y:S02]  /*21a0*/  @!P6 IMAD.IADD R10, R10, 0x1, -R3 ;  /* 0x000000010a0ae824 */ /* 0x000fe400078e0a03 */
[----:B------:R-:W-:Y:S01]  /*21b0*/  IMAD.HI.U32 R7, R22, R8, RZ ;  /* 0x0000000816077227 */ /* 0x000fe200078e00ff */
[C---:B------:R-:W-:Y:S02]  /*21c0*/  ISETP.GT.U32.AND P6, PT, R3.reuse, R13, PT ;  /* 0x0000000d0300720c */ /* 0x040fe40003fc4070 */
[----:B------:R-:W-:Y:S01]  /*21d0*/  ISETP.GT.U32.AND P2, PT, R3, R10, PT ;  /* 0x0000000a0300720c */ /* 0x000fe20003f44070 */
[----:B------:R-:W-:-:S02]  /*21e0*/  VIADD R6, R27, 0x1dc ;  /* 0x000001dc1b067836 */ /* 0x000fc40000000000 */
[----:B0-----:R-:W-:Y:S02]  /*21f0*/  IMAD.MOV.U32 R2, RZ, RZ, R5 ;  /* 0x000000ffff027224 */ /* 0x001fe400078e0005 */
[----:B------:R-:W-:Y:S01]  /*2200*/  IMAD.MOV R7, RZ, RZ, -R7 ;  /* 0x000000ffff077224 */ /* 0x000fe200078e0a07 */
[----:B------:R-:W-:Y:S01]  /*2210*/  IABS R5, R6 ;  /* 0x0000000600057213 */ /* 0x000fe20000000000 */
[----:B------:R-:W-:Y:S01]  /*2220*/  @!P1 IMAD.MOV R2, RZ, RZ, -R2 ;  /* 0x000000ffff029224 */ /* 0x000fe200078e0a02 */
[C---:B------:R-:W-:Y:S01]  /*2230*/  ISETP.GT.U32.AND P1, PT, R3.reuse, R12, PT ;  /* 0x0000000c0300720c */ /* 0x040fe20003f24070 */
[----:B------:R-:W-:Y:S02]  /*2240*/  IMAD R8, R3, R7, R8 ;  /* 0x0000000703087224 */ /* 0x000fe400078e0208 */
[----:B------:R-:W-:Y:S01]  /*2250*/  VIADD R7, R27, 0x1da ;  /* 0x000001da1b077836 */ /* 0x000fe20000000000 */
[----:B------:R0:W-:Y:S01]  /*2260*/  STL [R1+0x3d4], R2 ;  /* 0x0003d40201007387 */ /* 0x0001e20000100800 */
[----:B------:R-:W-:Y:S01]  /*2270*/  @!P4 IMAD.IADD R15, R15, 0x1, -R3 ;  /* 0x000000010f0fc824 */ /* 0x000fe200078e0a03 */
[----:B------:R-:W-:Y:S01]  /*2280*/  ISETP.GE.AND P4, PT, R0, RZ, PT ;  /* 0x000000ff0000720c */ /* 0x000fe20003f86270 */
[----:B------:R-:W-:Y:S01]  /*2290*/  IMAD.HI.U32 R14, R22, R5, RZ ;  /* 0x00000005160e7227 */ /* 0x000fe200078e00ff */
[----:B------:R-:W-:-:S03]  /*22a0*/  IABS R0, R7 ;  /* 0x0000000700007213 */ /* 0x000fc60000000000 */
[--C-:B------:R-:W-:Y:S01]  /*22b0*/  @!P6 IMAD.IADD R13, R13, 0x1, -R3.reuse ;  /* 0x000000010d0de824 */ /* 0x100fe200078e0a03 */
[----:B------:R-:W-:Y:S01]  /*22c0*/  ISETP.GT.U32.AND P6, PT, R3, R8, PT ;  /* 0x000000080300720c */ /* 0x000fe20003fc4070 */
[----:B------:R-:W-:Y:S01]  /*22d0*/  @!P1 IMAD.IADD R12, R12, 0x1, -R3 ;  /* 0x000000010c0c9824 */ /* 0x000fe200078e0a03 */
[----:B------:R-:W-:Y:S01]  /*22e0*/  ISETP.GE.AND P1, PT, R6, RZ, PT ;  /* 0x000000ff0600720c */ /* 0x000fe20003f26270 */
[----:B0-----:R-:W-:Y:S02]  /*22f0*/  IMAD.MOV.U32 R2, RZ, RZ, R15 ;  /* 0x000000ffff027224 */ /* 0x001fe400078e000f */
[----:B------:R-:W-:Y:S01]  /*2300*/  @!P2 IMAD.IADD R10, R10, 0x1, -R3 ;  /* 0x000000010a0aa824 */ /* 0x000fe200078e0a03 */
[----:B------:R-:W-:Y:S01]  /*2310*/  ISETP.GE.AND P2, PT, R9, RZ, PT ;  /* 0x000000ff0900720c */ /* 0x000fe20003f46270 */
[----:B------:R-:W-:Y:S02]  /*2320*/  IMAD.MOV R14, RZ, RZ, -R14 ;  /* 0x000000ffff0e7224 */ /* 0x000fe400078e0a0e */
[----:B------:R-:W-:-:S02]  /*2330*/  VIADD R9, R27, 0x1d8 ;  /* 0x000001d81b097836 */ /* 0x000fc40000000000 */
[----:B------:R-:W-:Y:S01]  /*2340*/  @!P5 IMAD.MOV R2, RZ, RZ, -R2 ;  /* 0x000000ffff02d224 */ /* 0x000fe200078e0a02 */
[C---:B------:R-:W-:Y:S01]  /*2350*/  ISETP.GT.U32.AND P5, PT, R3.reuse, R12, PT ;  /* 0x0000000c0300720c */ /* 0x040fe20003fa4070 */
[----:B------:R-:W-:Y:S01]  /*2360*/  IMAD.HI.U32 R11, R22, R0, RZ ;  /* 0x00000000160b7227 */ /* 0x000fe200078e00ff */
[----:B------:R-:W-:Y:S02]  /*2370*/  IABS R6, R9 ;  /* 0x0000000900067213 */ /* 0x000fe40000000000 */
[----:B------:R-:W-:Y:S01]  /*2380*/  STL [R1+0xfc], R2 ;  /* 0x0000fc0201007387 */ /* 0x000fe20000100800 */
[----:B------:R-:W-:Y:S02]  /*2390*/  IMAD R5, R3, R14, R5 ;  /* 0x0000000e03057224 */ /* 0x000fe400078e0205 */
[----:B------:R-:W-:Y:S02]  /*23a0*/  IMAD.MOV.U32 R4, RZ, RZ, R13 ;  /* 0x000000ffff047224 */ /* 0x000fe400078e000d */
[----:B------:R-:W-:-:S02]  /*23b0*/  IMAD.MOV R11, RZ, RZ, -R11 ;  /* 0x000000ffff0b7224 */ /* 0x000fc400078e0a0b */
[----:B------:R-:W-:Y:S01]  /*23c0*/  @!P0 IMAD.MOV R4, RZ, RZ, -R4 ;  /* 0x000000ffff048224 */ /* 0x000fe200078e0a04 */
[C---:B------:R-:W-:Y:S01]  /*23d0*/  ISETP.GT.U32.AND P0, PT, R3.reuse, R5, PT ;  /* 0x000000050300720c */ /* 0x040fe20003f04070 */
[C---:B------:R-:W-:Y:S02]  /*23e0*/  IMAD R0, R3.reuse, R11, R0 ;  /* 0x0000000b03007224 */ /* 0x040fe400078e0200 */
[----:B------:R-:W-:Y:S01]  /*23f0*/  IMAD.HI.U32 R11, R22, R6, RZ ;  /* 0x00000006160b7227 */ /* 0x000fe200078e00ff */
[----:B------:R0:W-:Y:S03]  /*2400*/  STL [R1+0x3cc], R4 ;  /* 0x0003cc0401007387 */ /* 0x0001e60000100800 */
[----:B------:R-:W-:Y:S02]  /*2410*/  IMAD.MOV R11, RZ, RZ, -R11 ;  /* 0x000000ffff0b7224 */ /* 0x000fe400078e0a0b */
[----:B------:R-:W-:Y:S01]  /*2420*/  @!P5 IMAD.IADD R12, R12, 0x1, -R3 ;  /* 0x000000010c0cd824 */ /* 0x000fe200078e0a03 */
[C---:B------:R-:W-:Y:S01]  /*2430*/  ISETP.GT.U32.AND P5, PT, R3.reuse, R0, PT ;  /* 0x000000000300720c */ /* 0x040fe20003fa4070 */
[----:B------:R-:W-:-:S02]  /*2440*/  IMAD R6, R3, R11, R6 ;  /* 0x0000000b03067224 */ /* 0x000fc400078e0206 */
[--C-:B------:R-:W-:Y:S02]  /*2450*/  @!P6 IMAD.IADD R8, R8, 0x1, -R3.reuse ;  /* 0x000000010808e824 */ /* 0x100fe400078e0a03 */
[----:B0-----:R-:W-:Y:S02]  /*2460*/  IMAD.MOV.U32 R4, RZ, RZ, R12 ;  /* 0x000000ffff047224 */ /* 0x001fe400078e000c */
[----:B------:R-:W-:Y:S01]  /*2470*/  IMAD.MOV.U32 R2, RZ, RZ, R10 ;  /* 0x000000ffff027224 */ /* 0x000fe200078e000a */
[----:B------:R-:W-:Y:S01]  /*2480*/  ISETP.GT.U32.AND P6, PT, R3, R8, PT ;  /* 0x000000080300720c */ /* 0x000fe20003fc4070 */
[--C-:B------:R-:W-:Y:S02]  /*2490*/  @!P0 IMAD.IADD R5, R5, 0x1, -R3.reuse ;  /* 0x0000000105058824 */ /* 0x100fe400078e0a03 */
[----:B------:R-:W-:Y:S01]  /*24a0*/  @!P4 IMAD.MOV R4, RZ, RZ, -R4 ;  /* 0x000000ffff04c224 */ /* 0x000fe200078e0a04 */
[----:B------:R-:W-:Y:S01]  /*24b0*/  ISETP.GT.U32.AND P4, PT, R3, R6, PT ;  /* 0x000000060300720c */ /* 0x000fe20003f84070 */
[----:B------:R-:W-:Y:S01]  /*24c0*/  @!P3 IMAD.MOV R2, RZ, RZ, -R2 ;  /* 0x000000ffff02b224 */ /* 0x000fe200078e0a02 */
[----:B------:R-:W-:Y:S01]  /*24d0*/  ISETP.GE.AND P3, PT, R7, RZ, PT ;  /* 0x000000ff0700720c */ /* 0x000fe20003f66270 */
[----:B------:R-:W-:Y:S01]  /*24e0*/  VIADD R7, R27, 0x1d6 ;  /* 0x000001d61b077836 */ /* 0x000fe20000000000 */
[----:B------:R-:W-:Y:S01]  /*24f0*/  ISETP.GT.U32.AND P0, PT, R3, R5, PT ;  /* 0x000000050300720c */ /* 0x000fe20003f04070 */
[----:B------:R-:W-:Y:S01]  /*2500*/  VIADD R10, R27, 0x1d4 ;  /* 0x000001d41b0a7836 */ /* 0x000fe20000000000 */
[----:B------:R0:W-:Y:S01]  /*2510*/  STL [R1+0x3d0], R2 ;  /* 0x0003d00201007387 */ /* 0x0001e20000100800 */
[--C-:B------:R-:W-:Y:S01]  /*2520*/  @!P5 IMAD.IADD R0, R0, 0x1, -R3.reuse ;  /* 0x000000010000d824 */ /* 0x100fe200078e0a03 */
[----:B------:R-:W-:Y:S01]  /*2530*/  IABS R20, R7 ;  /* 0x0000000700147213 */ /* 0x000fe20000000000 */
[----:B------:R-:W-:Y:S01]  /*2540*/  @!P6 IMAD.IADD R8, R8, 0x1, -R3 ;  /* 0x000000010808e824 */ /* 0x000fe200078e0a03 */
[----:B------:R-:W-:Y:S01]  /*2550*/  IABS R19, R10 ;  /* 0x0000000a00137213 */ /* 0x000fe20000000000 */
[----:B------:R2:W-:Y:S01]  /*2560*/  STL [R1+0x3c4], R4 ;  /* 0x0003c40401007387 */ /* 0x0005e20000100800 */
[----:B------:R-:W-:Y:S01]  /*2570*/  ISETP.GT.U32.AND P5, PT, R3, R0, PT ;  /* 0x000000000300720c */ /* 0x000fe20003fa4070 */
[----:B------:R-:W-:Y:S01]  /*2580*/  IMAD.HI.U32 R12, R22, R20, RZ ;  /* 0x00000014160c7227 */ /* 0x000fe200078e00ff */
[----:B------:R-:W-:-:S03]  /*2590*/  ISETP.GE.AND P6, PT, R9, RZ, PT ;  /* 0x000000ff0900720c */ /* 0x000fc60003fc6270 */
[--C-:B------:R-:W-:Y:S02]  /*25a0*/  @!P4 IMAD.IADD R6, R6, 0x1, -R3.reuse ;  /* 0x000000010606c824 */ /* 0x100fe400078e0a03 */
[----:B------:R-:W-:Y:S01]  /*25b0*/  @!P0 IMAD.IADD R5, R5, 0x1, -R3 ;  /* 0x0000000105058824 */ /* 0x000fe200078e0a03 */
[----:B------:R-:W-:Y:S01]  /*25c0*/  ISETP.GE.AND P0, PT, R10, RZ, PT ;  /* 0x000000ff0a00720c */ /* 0x000fe20003f06270 */
[----:B------:R-:W-:Y:S01]  /*25d0*/  IMAD.MOV R10, RZ, RZ, -R12 ;  /* 0x000000ffff0a7224 */ /* 0x000fe200078e0a0c */
[----:B------:R-:W-:Y:S01]  /*25e0*/  ISETP.GT.U32.AND P4, PT, R3, R6, PT ;  /* 0x000000060300720c */ /* 0x000fe20003f84070 */
[----:B0-----:R-:W-:Y:S02]  /*25f0*/  IMAD.MOV.U32 R2, RZ, RZ, R8 ;  /* 0x000000ffff027224 */ /* 0x001fe400078e0008 */
[----:B------:R-:W-:-:S04]  /*2600*/  IMAD.HI.U32 R8, R22, R19, RZ ;  /* 0x0000001316087227 */ /* 0x000fc800078e00ff */
[C---:B------:R-:W-:Y:S02]  /*2610*/  IMAD R20, R3.reuse, R10, R20 ;  /* 0x0000000a03147224 */ /* 0x040fe400078e0214 */
[----:B--2---:R-:W-:Y:S02]  /*2620*/  IMAD.MOV.U32 R4, RZ, RZ, R5 ;  /* 0x000000ffff047224 */ /* 0x004fe400078e0005 */
[----:B------:R-:W-:Y:S02]  /*2630*/  IMAD.MOV R8, RZ, RZ, -R8 ;  /* 0x000000ffff087224 */ /* 0x000fe400078e0a08 */
[----:B------:R-:W-:Y:S01]  /*2640*/  @!P1 IMAD.MOV R4, RZ, RZ, -R4 ;  /* 0x000000ffff049224 */ /* 0x000fe200078e0a04 */
[C---:B------:R-:W-:Y:S01]  /*2650*/  ISETP.GT.U32.AND P1, PT, R3.reuse, R20, PT ;  /* 0x000000140300720c */ /* 0x040fe20003f24070 */
[----:B------:R-:W-:Y:S02]  /*2660*/  IMAD R19, R3, R8, R19 ;  /* 0x0000000803137224 */ /* 0x000fe400078e0213 */
[----:B------:R-:W-:-:S02]  /*2670*/  VIADD R9, R27, 0x1d2 ;  /* 0x000001d21b097836 */ /* 0x000fc40000000000 */
[--C-:B------:R-:W-:Y:S01]  /*2680*/  @!P4 IMAD.IADD R6, R6, 0x1, -R3.reuse ;  /* 0x000000010606c824 */ /* 0x100fe200078e0a03 */
[----:B------:R-:W-:Y:S01]  /*2690*/  ISETP.GT.U32.AND P4, PT, R3, R19, PT ;  /* 0x000000130300720c */ /* 0x000fe20003f84070 */
[----:B------:R-:W-:Y:S01]  /*26a0*/  @!P2 IMAD.MOV R2, RZ, RZ, -R2 ;  /* 0x000000ffff02a224 */ /* 0x000fe200078e0a02 */
[----:B------:R-:W-:Y:S01]  /*26b0*/  IABS R11, R9 ;  /* 0x00000009000b7213 */ /* 0x000fe20000000000 */
[--C-:B------:R-:W-:Y:S01]  /*26c0*/  @!P5 IMAD.IADD R0, R0, 0x1, -R3.reuse ;  /* 0x000000010000d824 */ /* 0x100fe200078e0a03 */
[----:B------:R-:W-:Y:S01]  /*26d0*/  ISETP.GE.AND P2, PT, R7, RZ, PT ;  /* 0x000000ff0700720c */ /* 0x000fe20003f46270 */
[----:B------:R-:W-:Y:S01]  /*26e0*/  VIADD R12, R27, 0x1d0 ;  /* 0x000001d01b0c7836 */ /* 0x000fe20000000000 */
[----:B------:R0:W-:Y:S01]  /*26f0*/  STL [R1+0x3c8], R2 ;  /* 0x0003c80201007387 */ /* 0x0001e20000100800 */
[----:B------:R-:W-:Y:S01]  /*2700*/  @!P1 IMAD.IADD R20, R20, 0x1, -R3 ;  /* 0x0000000114149824 */ /* 0x000fe200078e0a03 */
[----:B------:R-:W-:Y:S01]  /*2710*/  ISETP.GE.AND P5, PT, R9, RZ, PT ;  /* 0x000000ff0900720c */ /* 0x000fe20003fa6270 */
[----:B------:R-:W-:Y:S01]  /*2720*/  IMAD.HI.U32 R7, R22, R11, RZ ;  /* 0x0000000b16077227 */ /* 0x000fe200078e00ff */
[----:B------:R-:W-:Y:S02]  /*2730*/  STL [R1+0x3ac], R4 ;  /* 0x0003ac0401007387 */ /* 0x000fe40000100800 */
[----:B------:R-:W-:Y:S01]  /*2740*/  ISETP.GT.U32.AND P1, PT, R3, R20, PT ;  /* 0x000000140300720c */ /* 0x000fe20003f24070 */
[----:B------:R-:W-:-:S02]  /*2750*/  IMAD.MOV R7, RZ, RZ, -R7 ;  /* 0x000000ffff077224 */ /* 0x000fc400078e0a07 */
[----:B------:R-:W-:Y:S02]  /*2760*/  VIADD R9, R27, 0x1ce ;  /* 0x000001ce1b097836 */ /* 0x000fe40000000000 */
[----:B0-----:R-:W-:Y:S02]  /*2770*/  IMAD.MOV.U32 R2, RZ, RZ, R0 ;  /* 0x000000ffff027224 */ /* 0x001fe400078e0000 */
[----:B------:R-:W-:Y:S01]  /*2780*/  @!P4 IMAD.IADD R19, R19, 0x1, -R3 ;  /* 0x000000011313c824 */ /* 0x000fe200078e0a03 */
[----:B------:R-:W-:Y:S01]  /*2790*/  IABS R13, R9 ;  /* 0x00000009000d7213 */ /* 0x000fe20000000000 */
[----:B------:R-:W-:Y:S01]  /*27a0*/  @!P3 IMAD.MOV R2, RZ, RZ, -R2 ;  /* 0x000000ffff02b224 */ /* 0x000fe200078e0a02 */
[----:B------:R-:W-:Y:S01]  /*27b0*/  ISETP.GE.AND P3, PT, R12, RZ, PT ;  /* 0x000000ff0c00720c */ /* 0x000fe20003f66270 */
[C---:B------:R-:W-:Y:S01]  /*27c0*/  IMAD R11, R3.reuse, R7, R11 ;  /* 0x00000007030b7224 */ /* 0x040fe200078e020b */
[----:B------:R-:W-:Y:S01]  /*27d0*/  IABS R12, R12 ;  /* 0x0000000c000c7213 */ /* 0x000fe20000000000 */
[----:B------:R-:W-:Y:S01]  /*27e0*/  IMAD.HI.U32 R7, R22, R13, RZ ;  /* 0x0000000d16077227 */ /* 0x000fe200078e00ff */
[----:B------:R0:W-:Y:S01]  /*27f0*/  STL [R1+0x3c0], R2 ;  /* 0x0003c00201007387 */ /* 0x0001e20000100800 */
[----:B------:R-:W-:-:S02]  /*2800*/  ISETP.GT.U32.AND P4, PT, R3, R19, PT ;  /* 0x000000130300720c */ /* 0x000fc40003f84070 */
[----:B------:R-:W-:-:S04]  /*2810*/  IMAD.HI.U32 R14, R22, R12, RZ ;  /* 0x0000000c160e7227 */ /* 0x000fc800078e00ff */
[----:B------:R-:W-:Y:S02]  /*2820*/  IMAD.MOV R14, RZ, RZ, -R14 ;  /* 0x000000ffff0e7224 */ /* 0x000fe400078e0a0e */
[----:B------:R-:W-:Y:S01]  /*2830*/  @!P1 IMAD.IADD R20, R20, 0x1, -R3 ;  /* 0x0000000114149824 */ /* 0x000fe200078e0a03 */
[----:B------:R-:W-:Y:S01]  /*2840*/  ISETP.GE.AND P1, PT, R9, RZ, PT ;  /* 0x000000ff0900720c */ /* 0x000fe20003f26270 */
[----:B0-----:R-:W-:Y:S02]  /*2850*/  IMAD.MOV.U32 R2, RZ, RZ, R6 ;  /* 0x000000ffff027224 */ /* 0x001fe400078e0006 */
[----:B------:R-:W-:Y:S02]  /*2860*/  IMAD.MOV R7, RZ, RZ, -R7 ;  /* 0x000000ffff077224 */ /* 0x000fe400078e0a07 */
[----:B------:R-:W-:Y:S01]  /*2870*/  @!P6 IMAD.MOV R2, RZ, RZ, -R2 ;  /* 0x000000ffff02e224 */ /* 0x000fe200078e0a02 */
[C---:B------:R-:W-:Y:S01]  /*2880*/  ISETP.GT.U32.AND P6, PT, R3.reuse, R11, PT ;  /* 0x0000000b0300720c */ /* 0x040fe20003fc4070 */
[----:B------:R-:W-:-:S02]  /*2890*/  IMAD R9, R3, R14, R12 ;  /* 0x0000000e03097224 */ /* 0x000fc400078e020c */
[----:B------:R-:W-:Y:S01]  /*28a0*/  VIADD R17, R27, 0x1cc ;  /* 0x000001cc1b117836 */ /* 0x000fe20000000000 */
[----:B------:R0:W-:Y:S01]  /*28b0*/  STL [R1+0x3a8], R2 ;  /* 0x0003a80201007387 */ /* 0x0001e20000100800 */
[----:B------:R-:W-:Y:S02]  /*28c0*/  IMAD R13, R3, R7, R13 ;  /* 0x00000007030d7224 */ /* 0x000fe400078e020d */
[--C-:B------:R-:W-:Y:S01]  /*28d0*/  @!P4 IMAD.IADD R19, R19, 0x1, -R3.reuse ;  /* 0x000000011313c824 */ /* 0x100fe200078e0a03 */
[----:B------:R-:W-:Y:S01]  /*28e0*/  ISETP.GT.U32.AND P4, PT, R3, R9, PT ;  /* 0x000000090300720c */ /* 0x000fe20003f84070 */
[C---:B------:R-:W-:Y:S01]  /*28f0*/  VIADD R5, R27.reuse, 0x1ca ;  /* 0x000001ca1b057836 */ /* 0x040fe20000000000 */
[----:B------:R-:W-:Y:S01]  /*2900*/  IABS R10, R17 ;  /* 0x00000011000a7213 */ /* 0x000fe20000000000 */
[----:B------:R-:W-:Y:S02]  /*2910*/  VIADD R16, R27, 0x1c8 ;  /* 0x000001c81b107836 */ /* 0x000fe40000000000 */
[----:B------:R-:W-:Y:S01]  /*2920*/  @!P6 IMAD.IADD R11, R11, 0x1, -R3 ;  /* 0x000000010b0be824 */ /* 0x000fe200078e0a03 */
[----:B------:R-:W-:Y:S01]  /*2930*/  ISETP.GT.U32.AND P6, PT, R3, R13, PT ;  /* 0x0000000d0300720c */ /* 0x000fe20003fc4070 */
[----:B------:R-:W-:Y:S01]  /*2940*/  IMAD.HI.U32 R15, R22, R10, RZ ;  /* 0x0000000a160f7227 */ /* 0x000fe200078e00ff */
[----:B------:R-:W-:-:S02]  /*2950*/  IABS R8, R5 ;  /* 0x0000000500087213 */ /* 0x000fc40000000000 */
[----:B------:R-:W-:Y:S01]  /*2960*/  IABS R7, R16 ;  /* 0x0000001000077213 */ /* 0x000fe20000000000 */
[----:B------:R-:W-:Y:S02]  /*2970*/  IMAD.MOV R6, RZ, RZ, -R15 ;  /* 0x000000ffff067224 */ /* 0x000fe400078e0a0f */
[----:B------:R-:W-:Y:S02]  /*2980*/  VIADD R14, R27, 0x1c6 ;  /* 0x000001c61b0e7836 */ /* 0x000fe40000000000 */
[--C-:B------:R-:W-:Y:S01]  /*2990*/  @!P4 IMAD.IADD R9, R9, 0x1, -R3.reuse ;  /* 0x000000010909c824 */ /* 0x100fe200078e0a03 */
[C---:B------:R-:W-:Y:S01]  /*29a0*/  ISETP.GT.U32.AND P4, PT, R3.reuse, R11, PT ;  /* 0x0000000b0300720c */ /* 0x040fe20003f84070 */
[----:B0-----:R-:W-:Y:S02]  /*29b0*/  IMAD.MOV.U32 R2, RZ, RZ, R20 ;  /* 0x000000ffff027224 */ /* 0x001fe400078e0014 */
[----:B------:R-:W-:Y:S01]  /*29c0*/  IMAD R10, R3, R6, R10 ;  /* 0x00000006030a7224 */ /* 0x000fe200078e020a */
[----:B------:R-:W-:Y:S01]  /*29d0*/  IABS R6, R14 ;  /* 0x0000000e00067213 */ /* 0x000fe20000000000 */
[----:B------:R-:W-:-:S02]  /*29e0*/  @!P6 IMAD.IADD R13, R13, 0x1, -R3 ;  /* 0x000000010d0de824 */ /* 0x000fc400078e0a03 */
[----:B------:R-:W-:Y:S01]  /*29f0*/  @!P2 IMAD.MOV R2, RZ, RZ, -R2 ;  /* 0x000000ffff02a224 */ /* 0x000fe200078e0a02 */
[C---:B------:R-:W-:Y:S01]  /*2a00*/  ISETP.GT.U32.AND P2, PT, R3.reuse, R9, PT ;  /* 0x000000090300720c */ /* 0x040fe20003f44070 */
[C---:B------:R-:W-:Y:S01]  /*2a10*/  IMAD.HI.U32 R0, R22.reuse, R8, RZ ;  /* 0x0000000816007227 */ /* 0x040fe200078e00ff */
[----:B------:R-:W-:Y:S02]  /*2a20*/  ISETP.GT.U32.AND P6, PT, R3, R13, PT ;  /* 0x0000000d0300720c */ /* 0x000fe40003fc4070 */
[----:B------:R0:W-:Y:S01]  /*2a30*/  STL [R1+0x100], R2 ;  /* 0x0001000201007387 */ /* 0x0001e20000100800 */
[----:B------:R-:W-:-:S04]  /*2a40*/  IMAD.HI.U32 R20, R22, R7, RZ ;  /* 0x0000000716147227 */ /* 0x000fc800078e00ff */
[----:B------:R-:W-:Y:S02]  /*2a50*/  IMAD.MOV R0, RZ, RZ, -R0 ;  /* 0x000000ffff007224 */ /* 0x000fe400078e0a00 */
[----:B------:R-:W-:-:S04]  /*2a60*/  IMAD.HI.U32 R21, R22, R6, RZ ;  /* 0x0000000616157227 */ /* 0x000fc800078e00ff */
[----:B0-----:R-:W-:Y:S02]  /*2a70*/  IMAD.MOV.U32 R2, RZ, RZ, R19 ;  /* 0x000000ffff027224 */ /* 0x001fe400078e0013 */
[----:B------:R-:W-:Y:S02]  /*2a80*/  IMAD.MOV R20, RZ, RZ, -R20 ;  /* 0x000000ffff147224 */ /* 0x000fe400078e0a14 */
[C---:B------:R-:W-:Y:S02]  /*2a90*/  IMAD R8, R3.reuse, R0, R8 ;  /* 0x0000000003087224 */ /* 0x040fe400078e0208 */
[----:B------:R-:W-:Y:S02]  /*2aa0*/  IMAD.MOV R21, RZ, RZ, -R21 ;  /* 0x000000ffff157224 */ /* 0x000fe400078e0a15 */
[----:B------:R-:W-:Y:S01]  /*2ab0*/  @!P0 IMAD.MOV R2, RZ, RZ, -R2 ;  /* 0x000000ffff028224 */ /* 0x000fe200078e0a02 */
[C---:B------:R-:W-:Y:S01]  /*2ac0*/  ISETP.GT.U32.AND P0, PT, R3.reuse, R10, PT ;  /* 0x0000000a0300720c */ /* 0x040fe20003f04070 */
[----:B------:R-:W-:-:S02]  /*2ad0*/  IMAD R7, R3, R20, R7 ;  /* 0x0000001403077224 */ /* 0x000fc400078e0207 */
[----:B------:R-:W-:Y:S01]  /*2ae0*/  VIADD R15, R27, 0x1c4 ;  /* 0x000001c41b0f7836 */ /* 0x000fe20000000000 */
[----:B------:R0:W-:Y:S01]  /*2af0*/  STL [R1+0x104], R2 ;  /* 0x0001040201007387 */ /* 0x0001e20000100800 */
[--C-:B------:R-:W-:Y:S01]  /*2b00*/  @!P4 IMAD.IADD R11, R11, 0x1, -R3.reuse ;  /* 0x000000010b0bc824 */ /* 0x100fe200078e0a03 */
[C---:B------:R-:W-:Y:S01]  /*2b10*/  ISETP.GT.U32.AND P4, PT, R3.reuse, R8, PT ;  /* 0x000000080300720c */ /* 0x040fe20003f84070 */
[----:B------:R-:W-:Y:S01]  /*2b20*/  IMAD R6, R3, R21, R6 ;  /* 0x0000001503067224 */ /* 0x000fe200078e0206 */
[----:B------:R-:W-:Y:S01]  /*2b30*/  IABS R18, R15 ;  /* 0x0000000f00127213 */ /* 0x000fe20000000000 */
[--C-:B------:R-:W-:Y:S01]  /*2b40*/  @!P2 IMAD.IADD R9, R9, 0x1, -R3.reuse ;  /* 0x000000010909a824 */ /* 0x100fe200078e0a03 */
[----:B------:R-:W-:Y:S01]  /*2b50*/  ISETP.GT.U32.AND P2, PT, R3, R7, PT ;  /* 0x000000070300720c */ /* 0x000fe20003f44070 */
[----:B------:R-:W-:Y:S01]  /*2b60*/  @!P6 IMAD.IADD R13, R13, 0x1, -R3 ;  /* 0x000000010d0de824 */ /* 0x000fe200078e0a03 */
[----:B------:R-:W-:Y:S01]  /*2b70*/  ISETP.GT.U32.AND P6, PT, R3, R6, PT ;  /* 0x000000060300720c */ /* 0x000fe20003fc4070 */
[----:B------:R-:W-:-:S02]  /*2b80*/  IMAD.MOV.U32 R4, RZ, RZ, R11 ;  /* 0x000000ffff047224 */ /* 0x000fc400078e000b */
[----:B0-----:R-:W-:Y:S02]  /*2b90*/  IMAD.MOV.U32 R2, RZ, RZ, R9 ;  /* 0x000000ffff027224 */ /* 0x001fe400078e0009 */
[----:B------:R-:W-:-:S04]  /*2ba0*/  IMAD.HI.U32 R19, R22, R18, RZ ;  /* 0x0000001216137227 */ /* 0x000fc800078e00ff */
[----:B------:R-:W-:Y:S01]  /*2bb0*/  @!P0 IMAD.IADD R10, R10, 0x1, -R3 ;  /* 0x000000010a0a8824 */ /* 0x000fe200078e0a03 */
[----:B------:R-:W-:Y:S01]  /*2bc0*/  ISETP.GE.AND P0, PT, R17, RZ, PT ;  /* 0x000000ff1100720c */ /* 0x000fe20003f06270 */
[----:B------:R-:W-:Y:S02]  /*2bd0*/  @!P5 IMAD.MOV R4, RZ, RZ, -R4 ;  /* 0x000000ffff04d224 */ /* 0x000fe400078e0a04 */
[----:B------:R-:W-:Y:S02]  /*2be0*/  @!P3 IMAD.MOV R2, RZ, RZ, -R2 ;  /* 0x000000ffff02b224 */ /* 0x000fe400078e0a02 */
[----:B------:R-:W-:Y:S01]  /*2bf0*/  IMAD.MOV R19, RZ, RZ, -R19 ;  /* 0x000000ffff137224 */ /* 0x000fe200078e0a13 */
[----:B------:R-:W-:Y:S01]  /*2c00*/  STL [R1+0x108], R4 ;  /* 0x0001080401007387 */ /* 0x000fe20000100800 */
[--C-:B------:R-:W-:Y:S01]  /*2c10*/  @!P4 IMAD.IADD R8, R8, 0x1, -R3.reuse ;  /* 0x000000010808c824 */ /* 0x100fe200078e0a03 */
[----:B------:R-:W-:Y:S01]  /*2c20*/  ISETP.GE.AND P4, PT, R5, RZ, PT ;  /* 0x000000ff0500720c */ /* 0x000fe20003f86270 */
[--C-:B------:R-:W-:Y:S01]  /*2c30*/  @!P2 IMAD.IADD R7, R7, 0x1, -R3.reuse ;  /* 0x000000010707a824 */ /* 0x100fe200078e0a03 */
[----:B------:R-:W-:Y:S01]  /*2c40*/  ISETP.GT.U32.AND P2, PT, R3, R10, PT ;  /* 0x0000000a0300720c */ /* 0x000fe20003f44070 */
[----:B------:R-:W-:Y:S01]  /*2c50*/  VIADD R12, R27, 0x1c2 ;  /* 0x000001c21b0c7836 */ /* 0x000fe20000000000 */
[----:B------:R0:W-:Y:S01]  /*2c60*/  STL [R1+0x10c], R2 ;  /* 0x00010c0201007387 */ /* 0x0001e20000100800 */
[C---:B------:R-:W-:Y:S01]  /*2c70*/  IMAD R5, R3.reuse, R19, R18 ;  /* 0x0000001303057224 */ /* 0x040fe200078e0212 */
[C---:B------:R-:W-:Y:S01]  /*2c80*/  ISETP.GT.U32.AND P5, PT, R3.reuse, R7, PT ;  /* 0x000000070300720c */ /* 0x040fe20003fa4070 */
[----:B------:R-:W-:Y:S01]  /*2c90*/  @!P6 IMAD.IADD R6, R6, 0x1, -R3 ;  /* 0x000000010606e824 */ /* 0x000fe200078e0a03 */
[----:B------:R-:W-:Y:S01]  /*2ca0*/  ISETP.GT.U32.AND P6, PT, R3, R8, PT ;  /* 0x000000080300720c */ /* 0x000fe20003fc4070 */
[C---:B------:R-:W-:Y:S01]  /*2cb0*/  VIADD R18, R27.reuse, 0x1c0 ;  /* 0x000001c01b127836 */ /* 0x040fe20000000000 */
[----:B------:R-:W-:Y:S01]  /*2cc0*/  IABS R0, R12 ;  /* 0x0000000c00007213 */ /* 0x000fe20000000000 */
[----:B------:R-:W-:Y:S01]  /*2cd0*/  VIADD R17, R27, 0x1be ;  /* 0x000001be1b117836 */ /* 0x000fe20000000000 */
[----:B------:R-:W-:Y:S01]  /*2ce0*/  ISETP.GT.U32.AND P3, PT, R3, R6, PT ;  /* 0x000000060300720c */ /* 0x000fe20003f64070 */
[----:B0-----:R-:W-:Y:S01]  /*2cf0*/  IMAD.MOV.U32 R2, RZ, RZ, R13 ;  /* 0x000000ffff027224 */ /* 0x001fe200078e000d */
[----:B------:R-:W-:Y:S01]  /*2d00*/  IABS R11, R18 ;  /* 0x00000012000b7213 */ /* 0x000fe20000000000 */
[----:B------:R-:W-:Y:S01]  /*2d10*/  IMAD.HI.U32 R20, R22, R0, RZ ;  /* 0x0000000016147227 */ /* 0x000fe200078e00ff */
[----:B------:R-:W-:-:S03]  /*2d20*/  IABS R9, R17 ;  /* 0x0000001100097213 */ /* 0x000fc60000000000 */
[----:B------:R-:W-:Y:S01]  /*2d30*/  @!P1 IMAD.MOV R2, RZ, RZ, -R2 ;  /* 0x000000ffff029224 */ /* 0x000fe200078e0a02 */
[----:B------:R-:W-:Y:S01]  /*2d40*/  ISETP.GT.U32.AND P1, PT, R3, R5, PT ;  /* 0x000000050300720c */ /* 0x000fe20003f24070 */
[--C-:B------:R-:W-:Y:S01]  /*2d50*/  @!P2 IMAD.IADD R10, R10, 0x1, -R3.reuse ;  /* 0x000000010a0aa824 */ /* 0x100fe200078e0a03 */
[----:B------:R-:W-:Y:S01]  /*2d60*/  ISETP.GE.AND P2, PT, R16, RZ, PT ;  /* 0x000000ff1000720c */ /* 0x000fe20003f46270 */
[----:B------:R-:W-:Y:S01]  /*2d70*/  IMAD.MOV R20, RZ, RZ, -R20 ;  /* 0x000000ffff147224 */ /* 0x000fe200078e0a14 */
[----:B------:R0:W-:Y:S01]  /*2d80*/  STL [R1+0x110], R2 ;  /* 0x0001100201007387 */ /* 0x0001e20000100800 */
[--C-:B------:R-:W-:Y:S02]  /*2d90*/  @!P6 IMAD.IADD R8, R8, 0x1, -R3.reuse ;  /* 0x000000010808e824 */ /* 0x100fe400078e0a03 */
[----:B------:R-:W-:Y:S01]  /*2da0*/  @!P5 IMAD.IADD R7, R7, 0x1, -R3 ;  /* 0x000000010707d824 */ /* 0x000fe200078e0a03 */
[----:B------:R-:W-:Y:S01]  /*2db0*/  ISETP.GE.AND P5, PT, R14, RZ, PT ;  /* 0x000000ff0e00720c */ /* 0x000fe20003fa6270 */
[----:B------:R-:W-:-:S02]  /*2dc0*/  IMAD.MOV.U32 R4, RZ, RZ, R10 ;  /* 0x000000ffff047224 */ /* 0x000fc400078e000a */
[----:B------:R-:W-:Y:S02]  /*2dd0*/  IMAD R0, R3, R20, R0 ;  /* 0x0000001403007224 */ /* 0x000fe400078e0200 */
[----:B------:R-:W-:-:S03]  /*2de0*/  IMAD.HI.U32 R14, R22, R11, RZ ;  /* 0x0000000b160e7227 */ /* 0x000fc600078e00ff */
[----:B------:R-:W-:Y:S01]  /*2df0*/  ISETP.GT.U32.AND P6, PT, R3, R0, PT ;  /* 0x000000000300720c */ /* 0x000fe20003fc4070 */
[----:B------:R-:W-:Y:S01]  /*2e00*/  @!P1 IMAD.IADD R5, R5, 0x1, -R3 ;  /* 0x0000000105059824 */ /* 0x000fe200078e0a03 */
[----:B------:R-:W-:Y:S01]  /*2e10*/  ISETP.GE.AND P1, PT, R12, RZ, PT ;  /* 0x000000ff0c00720c */ /* 0x000fe20003f26270 */
[----:B0-----:R-:W-:Y:S02]  /*2e20*/  IMAD.MOV.U32 R2, RZ, RZ, R8 ;  /* 0x000000ffff027224 */ /* 0x001fe400078e0008 */
[----:B------:R-:W-:Y:S01]  /*2e30*/  @!P0 IMAD.MOV R4, RZ, RZ, -R4 ;  /* 0x000000ffff048224 */ /* 0x000fe200078e0a04 */
[----:B------:R-:W-:Y:S01]  /*2e40*/  ISETP.GT.U32.AND P0, PT, R3, R5, PT ;  /* 0x000000050300720c */ /* 0x000fe20003f04070 */
[----:B------:R-:W-:-:S03]  /*2e50*/  IMAD.HI.U32 R13, R22, R9, RZ ;  /* 0x00000009160d7227 */ /* 0x000fc600078e00ff */
[----:B------:R0:W-:Y:S01]  /*2e60*/  STL [R1+0x114], R4 ;  /* 0x0001140401007387 */ /* 0x0001e20000100800 */
[----:B------:R-:W-:Y:S02]  /*2e70*/  IMAD.MOV R12, RZ, RZ, -R14 ;  /* 0x000000ffff0c7224 */ /* 0x000fe400078e0a0e */
[----:B------:R-:W-:Y:S02]  /*2e80*/  @!P4 IMAD.MOV R2, RZ, RZ, -R2 ;  /* 0x000000ffff02c224 */ /* 0x000fe400078e0a02 */
[----:B------:R-:W-:Y:S01]  /*2e90*/  @!P3 IMAD.IADD R6, R6, 0x1, -R3 ;  /* 0x000000010606b824 */ /* 0x000fe200078e0a03 */
[----:B------:R-:W-:Y:S01]  /*2ea0*/  ISETP.GE.AND P3, PT, R15, RZ, PT ;  /* 0x000000ff0f00720c */ /* 0x000fe20003f66270 */
[----:B------:R-:W-:Y:S01]  /*2eb0*/  IMAD.MOV R10, RZ, RZ, -R13 ;  /* 0x000000ffff0a7224 */ /* 0x000fe200078e0a0d */
[----:B------:R2:W-:Y:S01]  /*2ec0*/  STL [R1+0x118], R2 ;  /* 0x0001180201007387 */ /* 0x0005e20000100800 */
[----:B------:R-:W-:Y:S02]  /*2ed0*/  IMAD R8, R3, R12, R11 ;  /* 0x0000000c03087224 */ /* 0x000fe400078e020b */
[----:B0-----:R-:W-:-:S02]  /*2ee0*/  IMAD.MOV.U32 R4, RZ, RZ, R7 ;  /* 0x000000ffff047224 */ /* 0x001fc400078e0007 */
[C---:B------:R-:W-:Y:S02]  /*2ef0*/  IMAD R7, R3.reuse, R10, R9 ;  /* 0x0000000a03077224 */ /* 0x040fe400078e0209 */
[----:B------:R-:W-:Y:S01]  /*2f00*/  @!P2 IMAD.MOV R4, RZ, RZ, -R4 ;  /* 0x000000ffff04a224 */ /* 0x000fe200078e0a04 */
[----:B------:R-:W-:Y:S01]  /*2f10*/  ISETP.GT.U32.AND P2, PT, R3, R8, PT ;  /* 0x000000080300720c */ /* 0x000fe20003f44070 */
[--C-:B------:R-:W-:Y:S01]  /*2f20*/  @!P6 IMAD.IADD R0, R0, 0x1, -R3.reuse ;  /* 0x000000010000e824 */ /* 0x100fe200078e0a03 */
[----:B------:R-:W-:Y:S01]  /*2f30*/  ISETP.GE.AND P6, PT, R18, RZ, PT ;  /* 0x000000ff1200720c */ /* 0x000fe20003fc6270 */
[----:B--2---:R-:W-:Y:S01]  /*2f40*/  IMAD.MOV.U32 R2, RZ, RZ, R6 ;  /* 0x000000ffff027224 */ /* 0x004fe200078e0006 */
[----:B------:R-:W-:Y:S01]  /*2f50*/  STL [R1+0x13c], R4 ;  /* 0x00013c0401007387 */ /* 0x000fe20000100800 */
[----:B------:R-:W-:Y:S01]  /*2f60*/  VIADD R6, R27, 0x1bc ;  /* 0x000001bc1b067836 */ /* 0x000fe20000000000 */
[C---:B------:R-:W-:Y:S01]  /*2f70*/  ISETP.GT.U32.AND P4, PT, R3.reuse, R0, PT ;  /* 0x000000000300720c */ /* 0x040fe20003f84070 */
[----:B------:R-:W-:Y:S01]  /*2f80*/  @!P5 IMAD.MOV R2, RZ, RZ, -R2 ;  /* 0x000000ffff02d224 */ /* 0x000fe200078e0a02 */
[----:B------:R-:W-:Y:S01]  /*2f90*/  ISETP.GT.U32.AND P5, PT, R3, R7, PT ;  /* 0x000000070300720c */ /* 0x000fe20003fa4070 */
[--C-:B------:R-:W-:Y:S01]  /*2fa0*/  @!P0 IMAD.IADD R5, R5, 0x1, -R3.reuse ;  /* 0x0000000105058824 */ /* 0x100fe200078e0a03 */
[----:B------:R-:W-:Y:S01]  /*2fb0*/  IABS R13, R6 ;  /* 0x00000006000d7213 */ /* 0x000fe20000000000 */
[----:B------:R-:W-:Y:S01]  /*2fc0*/  VIADD R9, R27, 0x1ba ;  /* 0x000001ba1b097836 */ /* 0x000fe20000000000 */
[----:B------:R0:W-:Y:S01]  /*2fd0*/  STL [R1+0x170], R2 ;  /* 0x0001700201007387 */ /* 0x0001e20000100800 */
[--C-:B------:R-:W-:Y:S01]  /*2fe0*/  @!P2 IMAD.IADD R8, R8, 0x1, -R3.reuse ;  /* 0x000000010808a824 */ /* 0x100fe200078e0a03 */
[----:B------:R-:W-:Y:S01]  /*2ff0*/  ISETP.GE.AND P0, PT, R17, RZ, PT ;  /* 0x000000ff1100720c */ /* 0x000fe20003f06270 */
[C---:B------:R-:W-:Y:S01]  /*3000*/  VIADD R12, R27.reuse, 0x1b8 ;  /* 0x000001b81b0c7836 */ /* 0x040fe20000000000 */
[----:B------:R-:W-:Y:S01]  /*3010*/  IABS R10, R9 ;  /* 0x00000009000a7213 */ /* 0x000fe20000000000 */
[----:B------:R-:W-:Y:S01]  /*3020*/  VIADD R11, R27, 0x1b4 ;  /* 0x000001b41b0b7836 */ /* 0x000fe20000000000 */
[----:B------:R-:W-:Y:S01]  /*3030*/  ISETP.GE.AND P2, PT, R9, RZ, PT ;  /* 0x000000ff0900720c */ /* 0x000fe20003f46270 */
[--C-:B------:R-:W-:Y:S01]  /*3040*/  @!P4 IMAD.IADD R0, R0, 0x1, -R3.reuse ;  /* 0x000000010000c824 */ /* 0x100fe200078e0a03 */
[----:B------:R-:W-:Y:S01]  /*3050*/  ISETP.GE.AND P4, PT, R6, RZ, PT ;  /* 0x000000ff0600720c */ /* 0x000fe20003f86270 */
[----:B------:R-:W-:Y:S01]  /*3060*/  @!P5 IMAD.IADD R7, R7, 0x1, -R3 ;  /* 0x000000010707d824 */ /* 0x000fe200078e0a03 */
[----:B------:R-:W-:Y:S01]  /*3070*/  ISETP.GT.U32.AND P5, PT, R3, R8, PT ;  /* 0x000000080300720c */ /* 0x000fe20003fa4070 */
[----:B0-----:R-:W-:-:S02]  /*3080*/  IMAD.MOV.U32 R2, RZ, RZ, R5 ;  /* 0x000000ffff027224 */ /* 0x001fc400078e0005 */
[----:B------:R-:W-:-:S04]  /*3090*/  IMAD.HI.U32 R5, R22, R13, RZ ;  /* 0x0000000d16057227 */ /* 0x000fc800078e00ff */
[----:B------:R-:W-:Y:S02]  /*30a0*/  IMAD.MOV R5, RZ, RZ, -R5 ;  /* 0x000000ffff057224 */ /* 0x000fe400078e0a05 */
[----:B------:R-:W-:Y:S02]  /*30b0*/  IMAD.MOV.U32 R6, RZ, RZ, R10 ;  /* 0x000000ffff067224 */ /* 0x000fe400078e000a */
[----:B------:R-:W-:Y:S01]  /*30c0*/  @!P3 IMAD.MOV R2, RZ, RZ, -R2 ;  /* 0x000000ffff02b224 */ /* 0x000fe200078e0a02 */
[C---:B------:R-:W-:Y:S01]  /*30d0*/  ISETP.GT.U32.AND P3, PT, R3.reuse, R7, PT ;  /* 0x000000070300720c */ /* 0x040fe20003f64070 */
[C---:B------:R-:W-:Y:S02]  /*30e0*/  IMAD R13, R3.reuse, R5, R13 ;  /* 0x00000005030d7224 */ /* 0x040fe400078e020d */
[----:B------:R-:W-:Y:S01]  /*30f0*/  IMAD.HI.U32 R9, R22, R6, RZ ;  /* 0x0000000616097227 */ /* 0x000fe200078e00ff */
[----:B------:R0:W-:Y:S03]  /*3100*/  STL [R1+0x174], R2 ;  /* 0x0001740201007387 */ /* 0x0001e60000100800 */
[----:B------:R-:W-:Y:S01]  /*3110*/  @!P5 IMAD.IADD R8, R8, 0x1, -R3 ;  /* 0x000000010808d824 */ /* 0x000fe200078e0a03 */
[----:B------:R-:W-:Y:S01]  /*3120*/  ISETP.GT.U32.AND P5, PT, R3, R13, PT ;  /* 0x0000000d0300720c */ /* 0x000fe20003fa4070 */
[----:B------:R-:W-:-:S02]  /*3130*/  VIADD R18, R27, 0x1b0 ;  /* 0x000001b01b127836 */ /* 0x000fc40000000000 */
[----:B------:R-:W-:Y:S02]  /*3140*/  IMAD.MOV.U32 R4, RZ, RZ, R8 ;  /* 0x000000ffff047224 */ /* 0x000fe400078e0008 */
[----:B------:R-:W-:Y:S02]  /*3150*/  @!P3 IMAD.IADD R7, R7, 0x1, -R3 ;  /* 0x000000010707b824 */ /* 0x000fe400078e0a03 */
[----:B0-----:R-:W-:Y:S02]  /*3160*/  IMAD.MOV.U32 R2, RZ, RZ, R0 ;  /* 0x000000ffff027224 */ /* 0x001fe400078e0000 */
[----:B------:R-:W-:Y:S02]  /*3170*/  IMAD.MOV R0, RZ, RZ, -R9 ;  /* 0x000000ffff007224 */ /* 0x000fe400078e0a09 */
[----:B------:R-:W-:Y:S02]  /*3180*/  @!P6 IMAD.MOV R4, RZ, RZ, -R4 ;  /* 0x000000ffff04e224 */ /* 0x000fe400078e0a04 */
[----:B------:R-:W-:-:S02]  /*3190*/  IMAD R6, R3, R0, R6 ;  /* 0x0000000003067224 */ /* 0x000fc400078e0206 */
[----:B------:R-:W-:Y:S01]  /*31a0*/  @!P1 IMAD.MOV R2, RZ, RZ, -R2 ;  /* 0x000000ffff029224 */ /* 0x000fe200078e0a02 */
[----:B------:R-:W-:Y:S01]  /*31b0*/  ISETP.GE.AND P1, PT, R12, RZ, PT ;  /* 0x000000ff0c00720c */ /* 0x000fe20003f26270 */
[----:B------:R-:W-:Y:S01]  /*31c0*/  @!P5 IMAD.IADD R13, R13, 0x1, -R3 ;  /* 0x000000010d0dd824 */ /* 0x000fe200078e0a03 */
[----:B------:R-:W-:Y:S01]  /*31d0*/  ISETP.GT.U32.AND P6, PT, R3, R6, PT ;  /* 0x000000060300720c */ /* 0x000fe20003fc4070 */
[----:B------:R-:W-:Y:S01]  /*31e0*/  VIADD R9, R27, 0x1b6 ;  /* 0x000001b61b097836 */ /* 0x000fe20000000000 */
[----:B------:R-:W-:Y:S01]  /*31f0*/  IABS R12, R12 ;  /* 0x0000000c000c7213 */ /* 0x000fe20000000000 */
[----:B------:R0:W-:Y:S01]  /*3200*/  STL [R1+0x178], R2 ;  /* 0x0001780201007387 */ /* 0x0001e20000100800 */
[----:B------:R-:W-:Y:S01]  /*3210*/  ISETP.GT.U32.AND P5, PT, R3, R13, PT ;  /* 0x0000000d0300720c */ /* 0x000fe20003fa4070 */
[----:B------:R-:W-:Y:S01]  /*3220*/  VIADD R0, R27, 0x1b2 ;  /* 0x000001b21b007836 */ /* 0x000fe20000000000 */
[----:B------:R-:W-:Y:S01]  /*3230*/  ISETP.GE.AND P3, PT, R9, RZ, PT ;  /* 0x000000ff0900720c */ /* 0x000fe20003f66270 */
[----:B------:R-:W-:Y:S01]  /*3240*/  IMAD.HI.U32 R5, R22, R12, RZ ;  /* 0x0000000c16057227 */ /* 0x000fe200078e00ff */
[----:B------:R-:W-:Y:S01]  /*3250*/  IABS R9, R9 ;  /* 0x0000000900097213 */ /* 0x000fe20000000000 */
[----:B------:R-:W-:Y:S01]  /*3260*/  STL [R1+0x17c], R4 ;  /* 0x00017c0401007387 */ /* 0x000fe20000100800 */
[----:B------:R-:W-:Y:S01]  /*3270*/  IABS R10, R0 ;  /* 0x00000000000a7213 */ /* 0x000fe20000000000 */
[----:B------:R-:W-:-:S02]  /*3280*/  IMAD.MOV R8, RZ, RZ, -R5 ;  /* 0x000000ffff087224 */ /* 0x000fc400078e0a05 */
[----:B0-----:R-:W-:Y:S02]  /*3290*/  IMAD.MOV.U32 R2, RZ, RZ, R7 ;  /* 0x000000ffff027224 */ /* 0x001fe400078e0007 */
[--C-:B------:R-:W-:Y:S02]  /*32a0*/  @!P6 IMAD.IADD R6, R6, 0x1, -R3.reuse ;  /* 0x000000010606e824 */ /* 0x100fe400078e0a03 */
[----:B------:R-:W-:Y:S01]  /*32b0*/  @!P0 IMAD.MOV R2, RZ, RZ, -R2 ;  /* 0x000000ffff028224 */ /* 0x000fe200078e0a02 */
[----:B------:R-:W-:Y:S01]  /*32c0*/  ISETP.GE.AND P0, PT, R11, RZ, PT ;  /* 0x000000ff0b00720c */ /* 0x000fe20003f06270 */
[----:B------:R-:W-:Y:S01]  /*32d0*/  IMAD R12, R3, R8, R12 ;  /* 0x00000008030c7224 */ /* 0x000fe200078e020c */
[----:B------:R-:W-:Y:S01]  /*32e0*/  IABS R11, R11 ;  /* 0x0000000b000b7213 */ /* 0x000fe20000000000 */
[----:B------:R-:W-:Y:S01]  /*32f0*/  @!P5 IMAD.IADD R13, R13, 0x1, -R3 ;  /* 0x000000010d0dd824 */ /* 0x000fe200078e0a03 */
[C---:B------:R-:W-:Y:S01]  /*3300*/  ISETP.GT.U32.AND P6, PT, R3.reuse, R6, PT ;  /* 0x000000060300720c */ /* 0x040fe20003fc4070 */
[C---:B------:R-:W-:Y:S01]  /*3310*/  IMAD.HI.U32 R5, R22.reuse, R9, RZ ;  /* 0x0000000916057227 */ /* 0x040fe200078e00ff */
[----:B------:R-:W-:Y:S01]  /*3320*/  ISETP.GT.U32.AND P5, PT, R3, R12, PT ;  /* 0x0000000c0300720c */ /* 0x000fe20003fa4070 */
[----:B------:R0:W-:Y:S02]  /*3330*/  STL [R1+0x180], R2 ;  /* 0x0001800201007387 */ /* 0x0001e40000100800 */
[----:B------:R-:W-:-:S04]  /*3340*/  IMAD.HI.U32 R7, R22, R11, RZ ;  /* 0x0000000b16077227 */ /* 0x000fc800078e00ff */
[----:B------:R-:W-:-:S04]  /*3350*/  IMAD.HI.U32 R8, R22, R10, RZ ;  /* 0x0000000a16087227 */ /* 0x000fc800078e00ff */
[----:B------:R-:W-:Y:S02]  /*3360*/  IMAD.MOV R7, RZ, RZ, -R7 ;  /* 0x000000ffff077224 */ /* 0x000fe400078e0a07 */
[----:B------:R-:W-:Y:S02]  /*3370*/  IMAD.MOV R5, RZ, RZ, -R5 ;  /* 0x000000ffff057224 */ /* 0x000fe400078e0a05 */
[----:B------:R-:W-:Y:S02]  /*3380*/  IMAD.MOV R8, RZ, RZ, -R8 ;  /* 0x000000ffff087224 */ /* 0x000fe400078e0a08 */
[C---:B------:R-:W-:Y:S02]  /*3390*/  IMAD R11, R3.reuse, R7, R11 ;  /* 0x00000007030b7224 */ /* 0x040fe400078e020b */
[----:B------:R-:W-:Y:S01]  /*33a0*/  IMAD R9, R3, R5, R9 ;  /* 0x0000000503097224 */ /* 0x000fe200078e0209 */
[----:B------:R-:W-:Y:S01]  /*33b0*/  IABS R5, R18 ;  /* 0x0000001200057213 */ /* 0x000fe20000000000 */
[----:B0-----:R-:W-:-:S02]  /*33c0*/  IMAD.MOV.U32 R2, RZ, RZ, R13 ;  /* 0x000000ffff027224 */ /* 0x001fc400078e000d */
[C---:B------:R-:W-:Y:S02]  /*33d0*/  IMAD R10, R3.reuse, R8, R10 ;  /* 0x00000008030a7224 */ /* 0x040fe400078e020a */
[--C-:B------:R-:W-:Y:S01]  /*33e0*/  @!P6 IMAD.IADD R6, R6, 0x1, -R3.reuse ;  /* 0x000000010606e824 */ /* 0x100fe200078e0a03 */
[C---:B------:R-:W-:Y:S01]  /*33f0*/  ISETP.GT.U32.AND P6, PT, R3.reuse, R11, PT ;  /* 0x0000000b0300720c */ /* 0x040fe20003fc4070 */
[----:B------:R-:W-:Y:S01]  /*3400*/  @!P4 IMAD.MOV R2, RZ, RZ, -R2 ;  /* 0x000000ffff02c224 */ /* 0x000fe200078e0a02 */
[C---:B------:R-:W-:Y:S01]  /*3410*/  ISETP.GT.U32.AND P4, PT, R3.reuse, R9, PT ;  /* 0x000000090300720c */ /* 0x040fe20003f84070 */
[----:B------:R-:W-:Y:S01]  /*3420*/  @!P5 IMAD.IADD R12, R12, 0x1, -R3 ;  /* 0x000000010c0cd824 */ /* 0x000fe200078e0a03 */
[----:B------:R-:W-:Y:S01]  /*3430*/  ISETP.GT.U32.AND P5, PT, R3, R10, PT ;  /* 0x0000000a0300720c */ /* 0x000fe20003fa4070 */
[----:B------:R-:W-:Y:S01]  /*3440*/  VIADD R15, R27, 0x1ae ;  /* 0x000001ae1b0f7836 */ /* 0x000fe20000000000 */
[----:B------:R0:W-:Y:S01]  /*3450*/  STL [R1+0x184], R2 ;  /* 0x0001840201007387 */ /* 0x0001e20000100800 */
[----:B------:R-:W-:-:S03]  /*3460*/  IMAD.HI.U32 R7, R22, R5, RZ ;  /* 0x0000000516077227 */ /* 0x000fc600078e00ff */
[----:B------:R-:W-:Y:S01]  /*3470*/  IABS R14, R15 ;  /* 0x0000000f000e7213 */ /* 0x000fe20000000000 */
[----:B------:R-:W-:Y:S02]  /*3480*/  IMAD.MOV R7, RZ, RZ, -R7 ;  /* 0x000000ffff077224 */ /* 0x000fe400078e0a07 */
[--C-:B------:R-:W-:Y:S02]  /*3490*/  @!P6 IMAD.IADD R11, R11, 0x1, -R3.reuse ;  /* 0x000000010b0be824 */ /* 0x100fe400078e0a03 */
[--C-:B------:R-:W-:Y:S01]  /*34a0*/  @!P4 IMAD.IADD R9, R9, 0x1, -R3.reuse ;  /* 0x000000010909c824 */ /* 0x100fe200078e0a03 */
[C---:B------:R-:W-:Y:S01]  /*34b0*/  ISETP.GT.U32.AND P4, PT, R3.reuse, R12, PT ;  /* 0x0000000c0300720c */ /* 0x040fe20003f84070 */
[----:B------:R-:W-:Y:S01]  /*34c0*/  @!P5 IMAD.IADD R10, R10, 0x1, -R3 ;  /* 0x000000010a0ad824 */ /* 0x000fe200078e0a03 */
[C---:B------:R-:W-:Y:S01]  /*34d0*/  ISETP.GT.U32.AND P5, PT, R3.reuse, R11, PT ;  /* 0x0000000b0300720c */ /* 0x040fe20003fa4070 */
[----:B0-----:R-:W-:Y:S01]  /*34e0*/  IMAD.MOV.U32 R2, RZ, RZ, R6 ;  /* 0x000000ffff027224 */ /* 0x001fe200078e0006 */
[----:B------:R-:W-:Y:S01]  /*34f0*/  ISETP.GT.U32.AND P6, PT, R3, R9, PT ;  /* 0x000000090300720c */ /* 0x000fe20003fc4070 */
[----:B------:R-:W-:-:S04]  /*3500*/  IMAD.HI.U32 R6, R22, R14, RZ ;  /* 0x0000000e16067227 */ /* 0x000fc800078e00ff */
[----:B------:R-:W-:Y:S02]  /*3510*/  IMAD.MOV R6, RZ, RZ, -R6 ;  /* 0x000000ffff067224 */ /* 0x000fe400078e0a06 */
[----:B------:R-:W-:Y:S01]  /*3520*/  @!P2 IMAD.MOV R2, RZ, RZ, -R2 ;  /* 0x000000ffff02a224 */ /* 0x000fe200078e0a02 */
[C---:B------:R-:W-:Y:S01]  /*3530*/  ISETP.GT.U32.AND P2, PT, R3.reuse, R10, PT ;  /* 0x0000000a0300720c */ /* 0x040fe20003f44070 */
[C---:B------:R-:W-:Y:S02]  /*3540*/  IMAD R5, R3.reuse, R7, R5 ;  /* 0x0000000703057224 */ /* 0x040fe400078e0205 */
[C---:B------:R-:W-:Y:S01]  /*3550*/  IMAD R14, R3.reuse, R6, R14 ;  /* 0x00000006030e7224 */ /* 0x040fe200078e020e */
[----:B------:R0:W-:Y:S01]  /*3560*/  STL [R1+0x188], R2 ;  /* 0x0001880201007387 */ /* 0x0001e20000100800 */
[--C-:B------:R-:W-:Y:S01]  /*3570*/  @!P4 IMAD.IADD R12, R12, 0x1, -R3.reuse ;  /* 0x000000010c0cc824 */ /* 0x100fe200078e0a03 */
[----:B------:R-:W-:Y:S01]  /*3580*/  ISETP.GT.U32.AND P4, PT, R3, R5, PT ;  /* 0x000000050300720c */ /* 0x000fe20003f84070 */
[----:B------:R-:W-:Y:S01]  /*3590*/  @!P5 IMAD.IADD R11, R11, 0x1, -R3 ;  /* 0x000000010b0bd824 */ /* 0x000fe200078e0a03 */
[----:B------:R-:W-:Y:S01]  /*35a0*/  ISETP.GT.U32.AND P5, PT, R3, R14, PT ;  /* 0x0000000e0300720c */ /* 0x000fe20003fa4070 */
[----:B------:R-:W-:-:S02]  /*35b0*/  VIADD R6, R27, 0x1a8 ;  /* 0x000001a81b067836 */ /* 0x000fc40000000000 */
[C---:B------:R-:W-:Y:S02]  /*35c0*/  VIADD R8, R27.reuse, 0x1ac ;  /* 0x000001ac1b087836 */ /* 0x040fe40000000000 */
[--C-:B------:R-:W-:Y:S01]  /*35d0*/  @!P2 IMAD.IADD R10, R10, 0x1, -R3.reuse ;  /* 0x000000010a0aa824 */ /* 0x100fe200078e0a03 */
[----:B------:R-:W-:Y:S01]  /*35e0*/  ISETP.GE.AND P2, PT, R18, RZ, PT ;  /* 0x000000ff1200720c */ /* 0x000fe20003f46270 */
[----:B------:R-:W-:Y:S01]  /*35f0*/  VIADD R7, R27, 0x1aa ;  /* 0x000001aa1b077836 */ /* 0x000fe20000000000 */
[----:B------:R-:W-:Y:S01]  /*3600*/  IABS R18, R6 ;  /* 0x0000000600127213 */ /* 0x000fe20000000000 */
[--C-:B------:R-:W-:Y:S01]  /*3610*/  @!P6 IMAD.IADD R9, R9, 0x1, -R3.reuse ;  /* 0x000000010909e824 */ /* 0x100fe200078e0a03 */
[----:B------:R-:W-:Y:S01]  /*3620*/  IABS R17, R8 ;  /* 0x0000000800117213 */ /* 0x000fe20000000000 */
[--C-:B------:R-:W-:Y:S01]  /*3630*/  @!P4 IMAD.IADD R5, R5, 0x1, -R3.reuse ;  /* 0x000000010505c824 */ /* 0x100fe200078e0a03 */
[----:B------:R-:W-:Y:S01]  /*3640*/  ISETP.GE.AND P4, PT, R15, RZ, PT ;  /* 0x000000ff0f00720c */ /* 0x000fe20003f86270 */
[----:B------:R-:W-:Y:S01]  /*3650*/  @!P5 IMAD.IADD R14, R14, 0x1, -R3 ;  /* 0x000000010e0ed824 */ /* 0x000fe200078e0a03 */
[----:B------:R-:W-:Y:S01]  /*3660*/  IABS R16, R7 ;  /* 0x0000000700107213 */ /* 0x000fe20000000000 */
[----:B------:R-:W-:Y:S01]  /*3670*/  IMAD.MOV.U32 R15, RZ, RZ, R18 ;  /* 0x000000ffff0f7224 */ /* 0x000fe200078e0012 */
[----:B------:R-:W-:Y:S01]  /*3680*/  ISETP.GE.AND P6, PT, R0, RZ, PT ;  /* 0x000000ff0000720c */ /* 0x000fe20003fc6270 */
[----:B------:R-:W-:Y:S01]  /*3690*/  IMAD.HI.U32 R13, R22, R17, RZ ;  /* 0x00000011160d7227 */ /* 0x000fe200078e00ff */
[----:B------:R-:W-:-:S03]  /*36a0*/  ISETP.GT.U32.AND P5, PT, R3, R14, PT ;  /* 0x0000000e0300720c */ /* 0x000fc60003fa4070 */
[----:B------:R-:W-:Y:S02]  /*36b0*/  IMAD.MOV.U32 R4, RZ, RZ, R12 ;  /* 0x000000ffff047224 */ /* 0x000fe400078e000c */
[----:B------:R-:W-:-:S04]  /*36c0*/  IMAD.HI.U32 R12, R22, R15, RZ ;  /* 0x0000000f160c7227 */ /* 0x000fc800078e00ff */
[----:B------:R-:W-:Y:S02]  /*36d0*/  IMAD.MOV R13, RZ, RZ, -R13 ;  /* 0x000000ffff0d7224 */ /* 0x000fe400078e0a0d */
[----:B0-----:R-:W-:Y:S02]  /*36e0*/  IMAD.MOV.U32 R2, RZ, RZ, R9 ;  /* 0x000000ffff027224 */ /* 0x001fe400078e0009 */
[----:B------:R-:W-:Y:S02]  /*36f0*/  IMAD.MOV R9, RZ, RZ, -R12 ;  /* 0x000000ffff097224 */ /* 0x000fe400078e0a0c */
[----:B------:R-:W-:Y:S01]  /*3700*/  @!P1 IMAD.MOV R4, RZ, RZ, -R4 ;  /* 0x000000ffff049224 */ /* 0x000fe200078e0a04 */
[C---:B------:R-:W-:Y:S01]  /*3710*/  ISETP.GT.U32.AND P1, PT, R3.reuse, R5, PT ;  /* 0x000000050300720c */ /* 0x040fe20003f24070 */
[C---:B------:R-:W-:Y:S02]  /*3720*/  IMAD R17, R3.reuse, R13, R17 ;  /* 0x0000000d03117224 */ /* 0x040fe400078e0211 */
[----:B------:R-:W-:Y:S01]  /*3730*/  IMAD R15, R3, R9, R15 ;  /* 0x00000009030f7224 */ /* 0x000fe200078e020f */
[----:B------:R0:W-:Y:S01]  /*3740*/  STL [R1+0x18c], R4 ;  /* 0x00018c0401007387 */ /* 0x0001e20000100800 */
[----:B------:R-:W-:-:S04]  /*3750*/  IMAD.HI.U32 R0, R22, R16, RZ ;  /* 0x0000001016007227 */ /* 0x000fc800078e00ff */
[----:B------:R-:W-:Y:S01]  /*3760*/  @!P3 IMAD.MOV R2, RZ, RZ, -R2 ;  /* 0x000000ffff02b224 */ /* 0x000fe200078e0a02 */
[C---:B------:R-:W-:Y:S01]  /*3770*/  ISETP.GT.U32.AND P3, PT, R3.reuse, R17, PT ;  /* 0x000000110300720c */ /* 0x040fe20003f64070 */
[--C-:B------:R-:W-:Y:S01]  /*3780*/  @!P5 IMAD.IADD R14, R14, 0x1, -R3.reuse ;  /* 0x000000010e0ed824 */ /* 0x100fe200078e0a03 */
[----:B------:R-:W-:Y:S01]  /*3790*/  ISETP.GT.U32.AND P5, PT, R3, R15, PT ;  /* 0x0000000f0300720c */ /* 0x000fe20003fa4070 */
[----:B------:R-:W-:Y:S01]  /*37a0*/  IMAD.MOV R0, RZ, RZ, -R0 ;  /* 0x000000ffff007224 */ /* 0x000fe200078e0a00 */
[----:B------:R2:W-:Y:S01]  /*37b0*/  STL [R1+0x194], R2 ;  /* 0x0001940201007387 */ /* 0x0005e20000100800 */
[----:B------:R-:W-:Y:S01]  /*37c0*/  @!P1 IMAD.IADD R5, R5, 0x1, -R3 ;  /* 0x0000000105059824 */ /* 0x000fe200078e0a03 */
[----:B------:R-:W-:Y:S01]  /*37d0*/  ISETP.GE.AND P1, PT, R7, RZ, PT ;  /* 0x000000ff0700720c */ /* 0x000fe20003f26270 */
[----:B------:R-:W-:Y:S02]  /*37e0*/  IMAD R16, R3, R0, R16 ;  /* 0x0000000003107224 */ /* 0x000fe400078e0210 */
[----:B------:R-:W-:-:S02]  /*37f0*/  VIADD R7, R27, 0x1a4 ;  /* 0x000001a41b077836 */ /* 0x000fc40000000000 */
[----:B0-----:R-:W-:Y:S02]  /*3800*/  IMAD.MOV.U32 R4, RZ, RZ, R11 ;  /* 0x000000ffff047224 */ /* 0x001fe400078e000b */
[--C-:B------:R-:W-:Y:S01]  /*3810*/  @!P3 IMAD.IADD R17, R17, 0x1, -R3.reuse ;  /* 0x000000011111b824 */ /* 0x100fe200078e0a03 */
[----:B------:R-:W-:Y:S01]  /*3820*/  ISETP.GE.AND P3, PT, R6, RZ, PT ;  /* 0x000000ff0600720c */ /* 0x000fe20003f66270 */
[----:B--2---:R-:W-:Y:S01]  /*3830*/  IMAD.MOV.U32 R2, RZ, RZ, R10 ;  /* 0x000000ffff027224 */ /* 0x004fe200078e000a */
[----:B------:R-:W-:Y:S01]  /*3840*/  IABS R6, R7 ;  /* 0x0000000700067213 */ /* 0x000fe20000000000 */
[----:B------:R-:W-:Y:S02]  /*3850*/  @!P5 IMAD.IADD R15, R15, 0x1, -R3 ;  /* 0x000000010f0fd824 */ /* 0x000fe400078e0a03 */
[----:B------:R-:W-:Y:S01]  /*3860*/  @!P6 IMAD.MOV R2, RZ, RZ, -R2 ;  /* 0x000000ffff02e224 */ /* 0x000fe200078e0a02 */
[----:B------:R-:W-:Y:S01]  /*3870*/  ISETP.GT.U32.AND P6, PT, R3, R16, PT ;  /* 0x000000100300720c */ /* 0x000fe20003fc4070 */
[----:B------:R-:W-:Y:S01]  /*3880*/  VIADD R0, R27, 0x1a6 ;  /* 0x000001a61b007836 */ /* 0x000fe20000000000 */
[----:B------:R-:W-:Y:S01]  /*3890*/  ISETP.GT.U32.AND P5, PT, R3, R15, PT ;  /* 0x0000000f0300720c */ /* 0x000fe20003fa4070 */
[----:B------:R-:W-:Y:S01]  /*38a0*/  @!P0 IMAD.MOV R4, RZ, RZ, -R4 ;  /* 0x000000ffff048224 */ /* 0x000fe200078e0a04 */
[----:B------:R-:W-:Y:S01]  /*38b0*/  ISETP.GE.AND P0, PT, R8, RZ, PT ;  /* 0x000000ff0800720c */ /* 0x000fe20003f06270 */
[----:B------:R-:W-:Y:S01]  /*38c0*/  IMAD.HI.U32 R8, R22, R6, RZ ;  /* 0x0000000616087227 */ /* 0x000fe200078e00ff */
[----:B------:R-:W-:-:S02]  /*38d0*/  IABS R12, R0 ;  /* 0x00000000000c7213 */ /* 0x000fc40000000000 */
[----:B------:R-:W-:Y:S01]  /*38e0*/  STL [R1+0x198], R4 ;  /* 0x0001980401007387 */ /* 0x000fe20000100800 */
[----:B------:R-:W-:Y:S02]  /*38f0*/  IMAD.MOV R8, RZ, RZ, -R8 ;  /* 0x000000ffff087224 */ /* 0x000fe400078e0a08 */
[----:B------:R-:W-:Y:S01]  /*3900*/  IMAD.HI.U32 R9, R22, R12, RZ ;  /* 0x0000000c16097227 */ /* 0x000fe200078e00ff */
[----:B------:R0:W-:Y:S03]  /*3910*/  STL [R1+0x19c], R2 ;  /* 0x00019c0201007387 */ /* 0x0001e60000100800 */
[----:B------:R-:W-:Y:S01]  /*3920*/  @!P6 IMAD.IADD R16, R16, 0x1, -R3 ;  /* 0x000000011010e824 */ /* 0x000fe200078e0a03 */
[C---:B------:R-:W-:Y:S01]  /*3930*/  ISETP.GT.U32.AND P6, PT, R3.reuse, R17, PT ;  /* 0x000000110300720c */ /* 0x040fe20003fc4070 */
[----:B------:R-:W-:Y:S02]  /*3940*/  IMAD R6, R3, R8, R6 ;  /* 0x0000000803067224 */ /* 0x000fe400078e0206 */
[----:B------:R-:W-:-:S02]  /*3950*/  IMAD.MOV R9, RZ, RZ, -R9 ;  /* 0x000000ffff097224 */ /* 0x000fc400078e0a09 */
[----:B------:R-:W-:Y:S01]  /*3960*/  @!P5 IMAD.IADD R15, R15, 0x1, -R3 ;  /* 0x000000010f0fd824 */ /* 0x000fe200078e0a03 */
[C---:B------:R-:W-:Y:S01]  /*3970*/  ISETP.GT.U32.AND P5, PT, R3.reuse, R6, PT ;  /* 0x000000060300720c */ /* 0x040fe20003fa4070 */
[----:B0-----:R-:W-:Y:S02]  /*3980*/  IMAD.MOV.U32 R2, RZ, RZ, R5 ;  /* 0x000000ffff027224 */ /* 0x001fe400078e0005 */
[C---:B------:R-:W-:Y:S02]  /*3990*/  IMAD R12, R3.reuse, R9, R12 ;  /* 0x00000009030c7224 */ /* 0x040fe400078e020c */
[----:B------:R-:W-:Y:S01]  /*39a0*/  @!P2 IMAD.MOV R2, RZ, RZ, -R2 ;  /* 0x000000ffff02a224 */ /* 0x000fe200078e0a02 */
[----:B------:R-:W-:Y:S01]  /*39b0*/  ISETP.GT.U32.AND P2, PT, R3, R16, PT ;  /* 0x000000100300720c */ /* 0x000fe20003f44070 */
[----:B------:R-:W-:Y:S01]  /*39c0*/  @!P6 IMAD.IADD R17, R17, 0x1, -R3 ;  /* 0x000000011111e824 */ /* 0x000fe200078e0a03 */
[----:B------:R-:W-:Y:S01]  /*39d0*/  ISETP.GT.U32.AND P6, PT, R3, R12, PT ;  /* 0x0000000c0300720c */ /* 0x000fe20003fc4070 */
[C---:B------:R-:W-:Y:S01]  /*39e0*/  VIADD R8, R27.reuse, 0x19e ;  /* 0x0000019e1b087836 */ /* 0x040fe20000000000 */
[----:B------:R0:W-:Y:S01]  /*39f0*/  STL [R1+0x1a0], R2 ;  /* 0x0001a00201007387 */ /* 0x0001e20000100800 */
[----:B------:R-:W-:-:S02]  /*3a00*/  VIADD R10, R27, 0x1a2 ;  /* 0x000001a21b0a7836 */ /* 0x000fc40000000000 */
[----:B------:R-:W-:Y:S01]  /*3a10*/  IMAD.MOV.U32 R4, RZ, RZ, R14 ;  /* 0x000000ffff047224 */ /* 0x000fe200078e000e */
[----:B------:R-:W-:Y:S01]  /*3a20*/  IABS R11, R8 ;  /* 0x00000008000b7213 */ /* 0x000fe20000000000 */
[--C-:B------:R-:W-:Y:S01]  /*3a30*/  @!P5 IMAD.IADD R6, R6, 0x1, -R3.reuse ;  /* 0x000000010606d824 */ /* 0x100fe200078e0a03 */
[----:B------:R-:W-:Y:S01]  /*3a40*/  IABS R13, R10 ;  /* 0x0000000a000d7213 */ /* 0x000fe20000000000 */
[----:B------:R-:W-:Y:S02]  /*3a50*/  @!P4 IMAD.MOV R4, RZ, RZ, -R4 ;  /* 0x000000ffff04c224 */ /* 0x000fe400078e0a04 */
[----:B------:R-:W-:Y:S01]  /*3a60*/  VIADD R5, R27, 0x1a0 ;  /* 0x000001a01b057836 */ /* 0x000fe20000000000 */
[----:B------:R-:W-:Y:S01]  /*3a70*/  ISETP.GT.U32.AND P5, PT, R3, R6, PT ;  /* 0x000000060300720c */ /* 0x000fe20003fa4070 */
[--C-:B------:R-:W-:Y:S01]  /*3a80*/  @!P2 IMAD.IADD R16, R16, 0x1, -R3.reuse ;  /* 0x000000011010a824 */ /* 0x100fe200078e0a03 */
[----:B------:R2:W-:Y:S01]  /*3a90*/  STL [R1+0x1a4], R4 ;  /* 0x0001a40401007387 */ /* 0x0005e20000100800 */
[----:B------:R-:W-:Y:S01]  /*3aa0*/  @!P6 IMAD.IADD R12, R12, 0x1, -R3 ;  /* 0x000000010c0ce824 */ /* 0x000fe200078e0a03 */
[----:B------:R-:W-:Y:S01]  /*3ab0*/  IABS R9, R5 ;  /* 0x0000000500097213 */ /* 0x000fe20000000000 */
[----:B------:R-:W-:Y:S01]  /*3ac0*/  IMAD.HI.U32 R14, R22, R11, RZ ;  /* 0x0000000b160e7227 */ /* 0x000fe200078e00ff */
[----:B------:R-:W-:-:S02]  /*3ad0*/  ISETP.GE.AND P2, PT, R0, RZ, PT ;  /* 0x000000ff0000720c */ /* 0x000fc40003f46270 */
[----:B------:R-:W-:Y:S01]  /*3ae0*/  ISETP.GT.U32.AND P4, PT, R3, R12, PT ;  /* 0x0000000c0300720c */ /* 0x000fe20003f84070 */
[----:B0-----:R-:W-:Y:S01]  /*3af0*/  IMAD.MOV.U32 R2, RZ, RZ, R17 ;  /* 0x000000ffff027224 */ /* 0x001fe200078e0011 */
[----:B------:R-:W-:Y:S01]  /*3b00*/  ISETP.GE.AND P6, PT, R7, RZ, PT ;  /* 0x000000ff0700720c */ /* 0x000fe20003fc6270 */
[----:B------:R-:W-:-:S04]  /*3b10*/  IMAD.HI.U32 R18, R22, R13, RZ ;  /* 0x0000000d16127227 */ /* 0x000fc800078e00ff */
[----:B--2---:R-:W-:Y:S02]  /*3b20*/  IMAD.MOV.U32 R4, RZ, RZ, R16 ;  /* 0x000000ffff047224 */ /* 0x004fe400078e0010 */
[----:B------:R-:W-:Y:S02]  /*3b30*/  IMAD.MOV R14, RZ, RZ, -R14 ;  /* 0x000000ffff0e7224 */ /* 0x000fe400078e0a0e */
[----:B------:R-:W-:Y:S02]  /*3b40*/  @!P0 IMAD.MOV R2, RZ, RZ, -R2 ;  /* 0x000000ffff028224 */ /* 0x000fe400078e0a02 */
[----:B------:R-:W-:Y:S02]  /*3b50*/  IMAD.MOV R18, RZ, RZ, -R18 ;  /* 0x000000ffff127224 */ /* 0x000fe400078e0a12 */
[----:B------:R-:W-:Y:S01]  /*3b60*/  @!P1 IMAD.MOV R4, RZ, RZ, -R4 ;  /* 0x000000ffff049224 */ /* 0x000fe200078e0a04 */
[----:B------:R-:W-:Y:S01]  /*3b70*/  ISETP.GE.AND P1, PT, R10, RZ, PT ;  /* 0x000000ff0a00720c */ /* 0x000fe20003f26270 */
[----:B------:R-:W-:Y:S01]  /*3b80*/  IMAD.HI.U32 R0, R22, R9, RZ ;  /* 0x0000000916007227 */ /* 0x000fe200078e00ff */
[----:B------:R0:W-:Y:S03]  /*3b90*/  STL [R1+0x1a8], R2 ;  /* 0x0001a80201007387 */ /* 0x0001e60000100800 */
[C---:B------:R-:W-:Y:S01]  /*3ba0*/  IMAD R10, R3.reuse, R14, R11 ;  /* 0x0000000e030a7224 */ /* 0x040fe200078e020b */
[----:B------:R-:W-:Y:S01]  /*3bb0*/  STL [R1+0x1ac], R4 ;  /* 0x0001ac0401007387 */ /* 0x000fe20000100800 */
[----:B------:R-:W-:-:S02]  /*3bc0*/  IMAD R13, R3, R18, R13 ;  /* 0x00000012030d7224 */ /* 0x000fc400078e020d */
[----:B------:R-:W-:Y:S02]  /*3bd0*/  IMAD.MOV R0, RZ, RZ, -R0 ;  /* 0x000000ffff007224 */ /* 0x000fe400078e0a00 */
[----:B------:R-:W-:Y:S01]  /*3be0*/  @!P5 IMAD.IADD R6, R6, 0x1, -R3 ;  /* 0x000000010606d824 */ /* 0x000fe200078e0a03 */
[C---:B------:R-:W-:Y:S01]  /*3bf0*/  ISETP.GT.U32.AND P5, PT, R3.reuse, R10, PT ;  /* 0x0000000a0300720c */ /* 0x040fe20003fa4070 */
[----:B0-----:R-:W-:Y:S01]  /*3c00*/  IMAD.MOV.U32 R2, RZ, RZ, R15 ;  /* 0x000000ffff027224 */ /* 0x001fe200078e000f */
[C---:B------:R-:W-:Y:S01]  /*3c10*/  ISETP.GT.U32.AND P0, PT, R3.reuse, R13, PT ;  /* 0x0000000d0300720c */ /* 0x040fe20003f04070 */
[C---:B------:R-:W-:Y:S02]  /*3c20*/  IMAD R9, R3.reuse, R0, R9 ;  /* 0x0000000003097224 */ /* 0x040fe400078e0209 */
[----:B------:R-:W-:Y:S02]  /*3c30*/  @!P3 IMAD.MOV R2, RZ, RZ, -R2 ;  /* 0x000000ffff02b224 */ /* 0x000fe400078e0a02 */
[----:B------:R-:W-:Y:S01]  /*3c40*/  @!P4 IMAD.IADD R12, R12, 0x1, -R3 ;  /* 0x000000010c0cc824 */ /* 0x000fe200078e0a03 */
[----:B------:R-:W-:Y:S01]  /*3c50*/  ISETP.GT.U32.AND P3, PT, R3, R9, PT ;  /* 0x000000090300720c */ /* 0x000fe20003f64070 */
[----:B------:R-:W-:Y:S01]  /*3c60*/  VIADD R7, R27, 0x19c ;  /* 0x0000019c1b077836 */ /* 0x000fe20000000000 */
[----:B------:R0:W-:Y:S01]  /*3c70*/  STL [R1+0x1b4], R2 ;  /* 0x0001b40201007387 */ /* 0x0001e20000100800 */
[----:B------:R-:W-:Y:S01]  /*3c80*/  ISETP.GE.AND P4, PT, R5, RZ, PT ;  /* 0x000000ff0500720c */ /* 0x000fe20003f86270 */
[----:B------:R-:W-:-:S02]  /*3c90*/  VIADD R5, R27, 0x19a ;  /* 0x0000019a1b057836 */ /* 0x000fc40000000000 */
[--C-:B------:R-:W-:Y:S01]  /*3ca0*/  @!P5 IMAD.IADD R10, R10, 0x1, -R3.reuse ;  /* 0x000000010a0ad824 */ /* 0x100fe200078e0a03 */
[----:B------:R-:W-:Y:S01]  /*3cb0*/  IABS R0, R7 ;  /* 0x0000000700007213 */ /* 0x000fe20000000000 */
[----:B------:R-:W-:Y:S01]  /*3cc0*/  @!P0 IMAD.IADD R13, R13, 0x1, -R3 ;  /* 0x000000010d0d8824 */ /* 0x000fe200078e0a03 */
[----:B------:R-:W-:Y:S01]  /*3cd0*/  ISETP.GE.AND P0, PT, R8, RZ, PT ;  /* 0x000000ff0800720c */ /* 0x000fe20003f06270 */
[----:B------:R-:W-:Y:S01]  /*3ce0*/  VIADD R8, R27, 0x198 ;  /* 0x000001981b087836 */ /* 0x000fe20000000000 */
[----:B------:R-:W-:Y:S01]  /*3cf0*/  ISETP.GT.U32.AND P5, PT, R3, R10, PT ;  /* 0x0000000a0300720c */ /* 0x000fe20003fa4070 */
[----:B0-----:R-:W-:Y:S01]  /*3d00*/  IMAD.MOV.U32 R2, RZ, RZ, R12 ;  /* 0x000000ffff027224 */ /* 0x001fe200078e000c */
[----:B------:R-:W-:Y:S01]  /*3d10*/  IABS R12, R5 ;  /* 0x00000005000c7213 */ /* 0x000fe20000000000 */
[----:B------:R-:W-:-:S04]  /*3d20*/  IMAD.HI.U32 R11, R22, R0, RZ ;  /* 0x00000000160b7227 */ /* 0x000fc800078e00ff */
[----:B------:R-:W-:Y:S01]  /*3d30*/  @!P2 IMAD.MOV R2, RZ, RZ, -R2 ;  /* 0x000000ffff02a224 */ /* 0x000fe200078e0a02 */
[----:B------:R-:W-:Y:S01]  /*3d40*/  ISETP.GT.U32.AND P2, PT, R3, R13, PT ;  /* 0x0000000d0300720c */ /* 0x000fe20003f44070 */
[----:B------:R-:W-:Y:S02]  /*3d50*/  @!P3 IMAD.IADD R9, R9, 0x1, -R3 ;  /* 0x000000010909b824 */ /* 0x000fe400078e0a03 */
[----:B------:R-:W-:Y:S01]  /*3d60*/  IMAD.MOV R11, RZ, RZ, -R11 ;  /* 0x000000ffff0b7224 */ /* 0x000fe200078e0a0b */
[----:B------:R0:W-:Y:S01]  /*3d70*/  STL [R1+0x1b8], R2 ;  /* 0x0001b80201007387 */ /* 0x0001e20000100800 */
[----:B------:R-:W-:Y:S01]  /*3d80*/  @!P5 IMAD.IADD R10, R10, 0x1, -R3 ;  /* 0x000000010a0ad824 */ /* 0x000fe200078e0a03 */
[C---:B------:R-:W-:Y:S01]  /*3d90*/  ISETP.GT.U32.AND P3, PT, R3.reuse, R9, PT ;  /* 0x000000090300720c */ /* 0x040fe20003f64070 */
[----:B------:R-:W-:Y:S01]  /*3da0*/  IMAD R0, R3, R11, R0 ;  /* 0x0000000b03007224 */ /* 0x000fe200078e0200 */
[----:B------:R-:W-:Y:S01]  /*3db0*/  IABS R11, R8 ;  /* 0x00000008000b7213 */ /* 0x000fe20000000000 */
[----:B------:R-:W-:-:S04]  /*3dc0*/  VIADD R18, R27, 0x172 ;  /* 0x000001721b127836 */ /* 0x000fc80000000000 */
[----:B------:R-:W-:Y:S01]  /*3dd0*/  @!P2 IMAD.IADD R13, R13, 0x1, -R3 ;  /* 0x000000010d0da824 */ /* 0x000fe200078e0a03 */
[----:B------:R-:W-:Y:S01]  /*3de0*/  ISETP.GT.U32.AND P2, PT, R3, R0, PT ;  /* 0x000000000300720c */ /* 0x000fe20003f44070 */
[----:B0-----:R-:W-:Y:S01]  /*3df0*/  IMAD.MOV.U32 R2, RZ, RZ, R6 ;  /* 0x000000ffff027224 */ /* 0x001fe200078e0006 */
[----:B------:R-:W-:Y:S01]  /*3e00*/  IABS R19, R18 ;  /* 0x0000001200137213 */ /* 0x000fe20000000000 */
[----:B------:R-:W-:-:S04]  /*3e10*/  IMAD.HI.U32 R6, R22, R12, RZ ;  /* 0x0000000c16067227 */ /* 0x000fc800078e00ff */
[----:B------:R-:W-:Y:S02]  /*3e20*/  IMAD.MOV R6, RZ, RZ, -R6 ;  /* 0x000000ffff067224 */ /* 0x000fe400078e0a06 */
[----:B------:R-:W-:Y:S01]  /*3e30*/  @!P3 IMAD.IADD R9, R9, 0x1, -R3 ;  /* 0x000000010909b824 */ /* 0x000fe200078e0a03 */
[----:B------:R-:W-:Y:S01]  /*3e40*/  ISETP.GE.AND P3, PT, R5, RZ, PT ;  /* 0x000000ff0500720c */ /* 0x000fe20003f66270 */
[----:B------:R-:W-:Y:S02]  /*3e50*/  IMAD R12, R3, R6, R12 ;  /* 0x00000006030c7224 */ /* 0x000fe400078e020c */
[----:B------:R-:W-:Y:S01]  /*3e60*/  @!P6 IMAD.MOV R2, RZ, RZ, -R2 ;  /* 0x000000ffff02e224 */ /* 0x000fe200078e0a02 */
[----:B------:R-:W-:Y:S01]  /*3e70*/  ISETP.GE.AND P6, PT, R7, RZ, PT ;  /* 0x000000ff0700720c */ /* 0x000fe20003fc6270 */
[----:B------:R-:W-:Y:S01]  /*3e80*/  VIADD R5, R27, 0x196 ;  /* 0x000001961b057836 */ /* 0x000fe20000000000 */
[----:B------:R-:W-:Y:S01]  /*3e90*/  ISETP.GT.U32.AND P5, PT, R3, R12, PT ;  /* 0x0000000c0300720c */ /* 0x000fe20003fa4070 */
[----:B------:R-:W-:Y:S01]  /*3ea0*/  IMAD.HI.U32 R15, R22, R11, RZ ;  /* 0x0000000b160f7227 */ /* 0x000fe200078e00ff */
[----:B------:R0:W-:Y:S02]  /*3eb0*/  STL [R1+0x1bc], R2 ;  /* 0x0001bc0201007387 */ /* 0x0001e40000100800 */
[----:B------:R-:W-:Y:S01]  /*3ec0*/  IABS R7, R5 ;  /* 0x0000000500077213 */ /* 0x000fe20000000000 */
[----:B------:R-:W-:-:S02]  /*3ed0*/  IMAD.MOV R15, RZ, RZ, -R15 ;  /* 0x000000ffff0f7224 */ /* 0x000fc400078e0a0f */
[----:B------:R-:W-:Y:S01]  /*3ee0*/  @!P2 IMAD.IADD R0, R0, 0x1, -R3 ;  /* 0x000000010000a824 */ /* 0x000fe200078e0a03 */
[----:B------:R-:W-:Y:S01]  /*3ef0*/  ISETP.GE.AND P2, PT, R8, RZ, PT ;  /* 0x000000ff0800720c */ /* 0x000fe20003f46270 */
[----:B------:R-:W-:Y:S02]  /*3f00*/  IMAD R11, R3, R15, R11 ;  /* 0x0000000f030b7224 */ /* 0x000fe400078e020b */
[----:B------:R-:W-:Y:S02]  /*3f10*/  IMAD.MOV.U32 R4, RZ, RZ, R9 ;  /* 0x000000ffff047224 */ /* 0x000fe400078e0009 */
[----:B------:R-:W-:Y:S02]  /*3f20*/  @!P5 IMAD.IADD R12, R12, 0x1, -R3 ;  /* 0x000000010c0cd824 */ /* 0x000fe400078e0a03 */
[----:B0-----:R-:W-:Y:S02]  /*3f30*/  IMAD.MOV.U32 R2, RZ, RZ, R13 ;  /* 0x000000ffff027224 */ /* 0x001fe400078e000d */
[----:B------:R-:W-:Y:S01]  /*3f40*/  VIADD R6, R27, 0x194 ;  /* 0x000001941b067836 */ /* 0x000fe20000000000 */
[C---:B------:R-:W-:Y:S01]  /*3f50*/  ISETP.GT.U32.AND P5, PT, R3.reuse, R12, PT ;  /* 0x0000000c0300720c */ /* 0x040fe20003fa4070 */
[----:B------:R-:W-:Y:S01]  /*3f60*/  @!P1 IMAD.MOV R2, RZ, RZ, -R2 ;  /* 0x000000ffff029224 */ /* 0x000fe200078e0a02 */
[----:B------:R-:W-:Y:S01]  /*3f70*/  ISETP.GT.U32.AND P1, PT, R3, R0, PT ;  /* 0x000000000300720c */ /* 0x000fe20003f24070 */
[----:B------:R-:W-:Y:S01]  /*3f80*/  IMAD.HI.U32 R8, R22, R7, RZ ;  /* 0x0000000716087227 */ /* 0x000fe200078e00ff */
[----:B------:R-:W-:-:S02]  /*3f90*/  IABS R14, R6 ;  /* 0x00000006000e7213 */ /* 0x000fc40000000000 */
[----:B------:R0:W-:Y:S01]  /*3fa0*/  STL [R1+0x1c0], R2 ;  /* 0x0001c00201007387 */ /* 0x0001e20000100800 */
[----:B------:R-:W-:Y:S01]  /*3fb0*/  @!P4 IMAD.MOV R4, RZ, RZ, -R4 ;  /* 0x000000ffff04c224 */ /* 0x000fe200078e0a04 */
[C---:B------:R-:W-:Y:S01]  /*3fc0*/  ISETP.GT.U32.AND P4, PT, R3.reuse, R11, PT ;  /* 0x0000000b0300720c */ /* 0x040fe20003f84070 */
[----:B------:R-:W-:Y:S02]  /*3fd0*/  IMAD.MOV R8, RZ, RZ, -R8 ;  /* 0x000000ffff087224 */ /* 0x000fe400078e0a08 */
[----:B------:R-:W-:Y:S01]  /*3fe0*/  IMAD.HI.U32 R9, R22, R14, RZ ;  /* 0x0000000e16097227 */ /* 0x000fe200078e00ff */
[----:B------:R2:W-:Y:S03]  /*3ff0*/  STL [R1+0x1c4], R4 ;  /* 0x0001c40401007387 */ /* 0x0005e60000100800 */
[----:B------:R-:W-:Y:S02]  /*4000*/  IMAD R7, R3, R8, R7 ;  /* 0x0000000803077224 */ /* 0x000fe400078e0207 */
[----:B------:R-:W-:-:S02]  /*4010*/  @!P5 IMAD.IADD R12, R12, 0x1, -R3 ;  /* 0x000000010c0cd824 */ /* 0x000fc400078e0a03 */
[----:B------:R-:W-:Y:S01]  /*4020*/  IMAD.MOV R9, RZ, RZ, -R9 ;  /* 0x000000ffff097224 */ /* 0x000fe200078e0a09 */
[----:B------:R-:W-:Y:S01]  /*4030*/  ISETP.GT.U32.AND P5, PT, R3, R7, PT ;  /* 0x000000070300720c */ /* 0x000fe20003fa4070 */
[--C-:B------:R-:W-:Y:S01]  /*4040*/  @!P1 IMAD.IADD R0, R0, 0x1, -R3.reuse ;  /* 0x0000000100009824 */ /* 0x100fe200078e0a03 */
[----:B------:R-:W-:Y:S01]  /*4050*/  ISETP.GE.AND P1, PT, R6, RZ, PT ;  /* 0x000000ff0600720c */ /* 0x000fe20003f26270 */
[----:B------:R-:W-:Y:S02]  /*4060*/  @!P4 IMAD.IADD R11, R11, 0x1, -R3 ;  /* 0x000000010b0bc824 */ /* 0x000fe400078e0a03 */
[----:B0-----:R-:W-:Y:S02]  /*4070*/  IMAD.MOV.U32 R2, RZ, RZ, R10 ;  /* 0x000000ffff027224 */ /* 0x001fe400078e000a */
[C---:B------:R-:W-:Y:S01]  /*4080*/  IMAD R14, R3.reuse, R9, R14 ;  /* 0x00000009030e7224 */ /* 0x040fe200078e020e */
[----:B------:R-:W-:Y:S01]  /*4090*/  ISETP.GT.U32.AND P4, PT, R3, R11, PT ;  /* 0x0000000b0300720c */ /* 0x000fe20003f84070 */
[----:B--2---:R-:W-:-:S02]  /*40a0*/  IMAD.MOV.U32 R4, RZ, RZ, R0 ;  /* 0x000000ffff047224 */ /* 0x004fc400078e0000 */
[----:B------:R-:W-:Y:S01]  /*40b0*/  @!P0 IMAD.MOV R2, RZ, RZ, -R2 ;  /* 0x000000ffff028224 */ /* 0x000fe200078e0a02 */
[----:B------:R-:W-:Y:S01]  /*40c0*/  ISETP.GE.AND P0, PT, R5, RZ, PT ;  /* 0x000000ff0500720c */ /* 0x000fe20003f06270 */
[----:B------:R-:W-:Y:S01]  /*40d0*/  @!P6 IMAD.MOV R4, RZ, RZ, -R4 ;  /* 0x000000ffff04e224 */ /* 0x000fe200078e0a04 */
[----:B------:R-:W-:Y:S01]  /*40e0*/  ISETP.GT.U32.AND P6, PT, R3, R14, PT ;  /* 0x0000000e0300720c */ /* 0x000fe20003fc4070 */
[--C-:B------:R-:W-:Y:S01]  /*40f0*/  @!P5 IMAD.IADD R7, R7, 0x1, -R3.reuse ;  /* 0x000000010707d824 */ /* 0x100fe200078e0a03 */
[----:B------:R0:W-:Y:S01]  /*4100*/  STL [R1+0x1c8], R2 ;  /* 0x0001c80201007387 */ /* 0x0001e20000100800 */
[C---:B------:R-:W-:Y:S02]  /*4110*/  VIADD R10, R27.reuse, 0x192 ;  /* 0x000001921b0a7836 */ /* 0x040fe40000000000 */
[----:B------:R-:W-:Y:S01]  /*4120*/  VIADD R9, R27, 0x190 ;  /* 0x000001901b097836 */ /* 0x000fe20000000000 */
[----:B------:R-:W-:Y:S01]  /*4130*/  ISETP.GT.U32.AND P5, PT, R3, R7, PT ;  /* 0x000000070300720c */ /* 0x000fe20003fa4070 */
[----:B------:R-:W-:Y:S01]  /*4140*/  @!P4 IMAD.IADD R11, R11, 0x1, -R3 ;  /* 0x000000010b0bc824 */ /* 0x000fe200078e0a03 */
[----:B------:R-:W-:Y:S01]  /*4150*/  IABS R6, R10 ;  /* 0x0000000a00067213 */ /* 0x000fe20000000000 */
[----:B------:R-:W-:Y:S01]  /*4160*/  STL [R1+0x1cc], R4 ;  /* 0x0001cc0401007387 */ /* 0x000fe20000100800 */
[----:B------:R-:W-:Y:S01]  /*4170*/  IABS R8, R9 ;  /* 0x0000000900087213 */ /* 0x000fe20000000000 */
[----:B------:R-:W-:Y:S01]  /*4180*/  VIADD R5, R27, 0x18e ;  /* 0x0000018e1b057836 */ /* 0x000fe20000000000 */
[----:B------:R-:W-:Y:S01]  /*4190*/  ISETP.GE.AND P4, PT, R9, RZ, PT ;  /* 0x000000ff0900720c */ /* 0x000fe20003f86270 */
[----:B0-----:R-:W-:-:S02]  /*41a0*/  IMAD.MOV.U32 R2, RZ, RZ, R12 ;  /* 0x000000ffff027224 */ /* 0x001fc400078e000c */
[----:B------:R-:W-:Y:S01]  /*41b0*/  @!P6 IMAD.IADD R14, R14, 0x1, -R3 ;  /* 0x000000010e0ee824 */ /* 0x000fe200078e0a03 */
[----:B------:R-:W-:Y:S01]  /*41c0*/  IABS R0, R5 ;  /* 0x0000000500007213 */ /* 0x000fe20000000000 */
[----:B------:R-:W-:Y:S01]  /*41d0*/  @!P3 IMAD.MOV R2, RZ, RZ, -R2 ;  /* 0x000000ffff02b224 */ /* 0x000fe200078e0a02 */
[----:B------:R-:W-:Y:S01]  /*41e0*/  ISETP.GE.AND P3, PT, R10, RZ, PT ;  /* 0x000000ff0a00720c */ /* 0x000fe20003f66270 */
[C---:B------:R-:W-:Y:S01]  /*41f0*/  IMAD.HI.U32 R12, R22.reuse, R6, RZ ;  /* 0x00000006160c7227 */ /* 0x040fe200078e00ff */
[----:B------:R-:W-:Y:S02]  /*4200*/  ISETP.GT.U32.AND P6, PT, R3, R14, PT ;  /* 0x0000000e0300720c */ /* 0x000fe40003fc4070 */
[----:B------:R0:W-:Y:S01]  /*4210*/  STL [R1+0x1d0], R2 ;  /* 0x0001d00201007387 */ /* 0x0001e20000100800 */
[----:B------:R-:W-:-:S04]  /*4220*/  IMAD.HI.U32 R9, R22, R8, RZ ;  /* 0x0000000816097227 */ /* 0x000fc800078e00ff */
[----:B------:R-:W-:Y:S02]  /*4230*/  IMAD.MOV R12, RZ, RZ, -R12 ;  /* 0x000000ffff0c7224 */ /* 0x000fe400078e0a0c */
[----:B------:R-:W-:Y:S02]  /*4240*/  IMAD.MOV R9, RZ, RZ, -R9 ;  /* 0x000000ffff097224 */ /* 0x000fe400078e0a09 */
[----:B------:R-:W-:Y:S02]  /*4250*/  @!P5 IMAD.IADD R7, R7, 0x1, -R3 ;  /* 0x000000010707d824 */ /* 0x000fe400078e0a03 */
[----:B0-----:R-:W-:Y:S02]  /*4260*/  IMAD.MOV.U32 R2, RZ, RZ, R11 ;  /* 0x000000ffff027224 */ /* 0x001fe400078e000b */
[----:B------:R-:W-:Y:S02]  /*4270*/  IMAD R6, R3, R12, R6 ;  /* 0x0000000c03067224 */ /* 0x000fe400078e0206 */
[----:B------:R-:W-:Y:S01]  /*4280*/  @!P2 IMAD.MOV R2, RZ, RZ, -R2 ;  /* 0x000000ffff02a224 */ /* 0x000fe200078e0a02 */
[----:B------:R-:W-:Y:S01]  /*4290*/  ISETP.GE.AND P2, PT, R5, RZ, PT ;  /* 0x000000ff0500720c */ /* 0x000fe20003f46270 */
[C---:B------:R-:W-:Y:S01]  /*42a0*/  IMAD R5, R3.reuse, R9, R8 ;  /* 0x0000000903057224 */ /* 0x040fe200078e0208 */
[----:B------:R-:W-:Y:S01]  /*42b0*/  ISETP.GT.U32.AND P5, PT, R3, R6, PT ;  /* 0x000000060300720c */ /* 0x000fe20003fa4070 */
[----:B------:R-:W-:Y:S01]  /*42c0*/  IMAD.HI.U32 R10, R22, R0, RZ ;  /* 0x00000000160a7227 */ /* 0x000fe200078e00ff */
[----:B------:R0:W-:Y:S03]  /*42d0*/  STL [R1+0x1d4], R2 ;  /* 0x0001d40201007387 */ /* 0x0001e60000100800 */
[----:B------:R-:W-:-:S02]  /*42e0*/  IMAD.MOV R10, RZ, RZ, -R10 ;  /* 0x000000ffff0a7224 */ /* 0x000fc400078e0a0a */
[----:B------:R-:W-:Y:S02]  /*42f0*/  @!P6 IMAD.IADD R14, R14, 0x1, -R3 ;  /* 0x000000010e0ee824 */ /* 0x000fe400078e0a03 */
[----:B------:R-:W-:Y:S02]  /*4300*/  IMAD R0, R3, R10, R0 ;  /* 0x0000000a03007224 */ /* 0x000fe400078e0200 */
[----:B------:R-:W-:Y:S02]  /*4310*/  VIADD R10, R27, 0x18c ;  /* 0x0000018c1b0a7836 */ /* 0x000fe40000000000 */
[----:B0-----:R-:W-:Y:S02]  /*4320*/  IMAD.MOV.U32 R2, RZ, RZ, R7 ;  /* 0x000000ffff027224 */ /* 0x001fe400078e0007 */
[----:B------:R-:W-:Y:S01]  /*4330*/  @!P5 IMAD.IADD R6, R6, 0x1, -R3 ;  /* 0x000000010606d824 */ /* 0x000fe200078e0a03 */
[----:B------:R-:W-:Y:S01]  /*4340*/  ISETP.GE.AND P6, PT, R10, RZ, PT ;  /* 0x000000ff0a00720c */ /* 0x000fe20003fc6270 */
[----:B------:R-:W-:Y:S01]  /*4350*/  @!P0 IMAD.MOV R2, RZ, RZ, -R2 ;  /* 0x000000ffff028224 */ /* 0x000fe200078e0a02 */
[----:B------:R-:W-:Y:S01]  /*4360*/  ISETP.GT.U32.AND P0, PT, R3, R5, PT ;  /* 0x000000050300720c */ /* 0x000fe20003f04070 */
[----:B------:R-:W-:Y:S01]  /*4370*/  VIADD R7, R27, 0x18a ;  /* 0x0000018a1b077836 */ /* 0x000fe20000000000 */
[----:B------:R-:W-:Y:S01]  /*4380*/  ISETP.GT.U32.AND P5, PT, R3, R6, PT ;  /* 0x000000060300720c */ /* 0x000fe20003fa4070 */
[C---:B------:R-:W-:Y:S01]  /*4390*/  VIADD R9, R27.reuse, 0x186 ;  /* 0x000001861b097836 */ /* 0x040fe20000000000 */
[----:B------:R0:W-:Y:S01]  /*43a0*/  STL [R1+0x1d8], R2 ;  /* 0x0001d80201007387 */ /* 0x0001e20000100800 */
[----:B------:R-:W-:Y:S01]  /*43b0*/  IABS R10, R10 ;  /* 0x0000000a000a7213 */ /* 0x000fe20000000000 */
[----:B------:R-:W-:Y:S01]  /*43c0*/  VIADD R8, R27, 0x188 ;  /* 0x000001881b087836 */ /* 0x000fe20000000000 */
[----:B------:R-:W-:Y:S01]  /*43d0*/  IABS R11, R7 ;  /* 0x00000007000b7213 */ /* 0x000fe20000000000 */
[----:B------:R-:W-:Y:S01]  /*43e0*/  IMAD.HI.U32 R23, R22, R19, RZ ;  /* 0x0000001316177227 */ /* 0x000fe200078e00ff */
[----:B------:R-:W-:-:S02]  /*43f0*/  IABS R13, R9 ;  /* 0x00000009000d7213 */ /* 0x000fc40000000000 */
[----:B------:R-:W-:Y:S01]  /*4400*/  IABS R12, R8 ;  /* 0x00000008000c7213 */ /* 0x000fe20000000000 */
[----:B------:R-:W-:-:S04]  /*4410*/  IMAD.HI.U32 R15, R22, R11, RZ ;  /* 0x0000000b160f7227 */ /* 0x000fc800078e00ff */
[----:B0-----:R-:W-:Y:S02]  /*4420*/  IMAD.MOV.U32 R2, RZ, RZ, R14 ;  /* 0x000000ffff027224 */ /* 0x001fe400078e000e */
[----:B------:R-:W-:Y:S02]  /*4430*/  @!P0 IMAD.IADD R5, R5, 0x1, -R3 ;  /* 0x0000000105058824 */ /* 0x000fe400078e0a03 */
[----:B------:R-:W-:Y:S01]  /*4440*/  @!P1 IMAD.MOV R2, RZ, RZ, -R2 ;  /* 0x000000ffff029224 */ /* 0x000fe200078e0a02 */
[C---:B------:R-:W-:Y:S01]  /*4450*/  ISETP.GT.U32.AND P1, PT, R3.reuse, R0, PT ;  /* 0x000000000300720c */ /* 0x040fe20003f24070 */
[----:B------:R-:W-:Y:S01]  /*4460*/  IMAD.HI.U32 R14, R22, R10, RZ ;  /* 0x0000000a160e7227 */ /* 0x000fe200078e00ff */
[----:B------:R-:W-:Y:S02]  /*4470*/  ISETP.GT.U32.AND P0, PT, R3, R5, PT ;  /* 0x000000050300720c */ /* 0x000fe40003f04070 */
[----:B------:R0:W-:Y:S01]  /*4480*/  STL [R1+0x1e0], R2 ;  /* 0x0001e00201007387 */ /* 0x0001e20000100800 */
[----:B------:R-:W-:-:S02]  /*4490*/  IMAD.MOV R14, RZ, RZ, -R14 ;  /* 0x000000ffff0e7224 */ /* 0x000fc400078e0a0e */
[----:B------:R-:W-:Y:S01]  /*44a0*/  @!P5 IMAD.IADD R6, R6, 0x1, -R3 ;  /* 0x000000010606d824 */ /* 0x000fe200078e0a03 */
[----:B------:R-:W-:Y:S01]  /*44b0*/  ISETP.GE.AND P5, PT, R7, RZ, PT ;  /* 0x000000ff0700720c */ /* 0x000fe20003fa6270 */
[----:B------:R-:W-:Y:S02]  /*44c0*/  IMAD R10, R3, R14, R10 ;  /* 0x0000000e030a7224 */ /* 0x000fe400078e020a */
[----:B------:R-:W-:Y:S02]  /*44d0*/  IMAD.MOV R15, RZ, RZ, -R15 ;  /* 0x000000ffff0f7224 */ /* 0x000fe400078e0a0f */
[--C-:B------:R-:W-:Y:S02]  /*44e0*/  @!P1 IMAD.IADD R0, R0, 0x1, -R3.reuse ;  /* 0x0000000100009824 */ /* 0x100fe400078e0a03 */
[----:B------:R-:W-:Y:S01]  /*44f0*/  @!P0 IMAD.IADD R5, R5, 0x1, -R3 ;  /* 0x0000000105058824 */ /* 0x000fe200078e0a03 */
[C---:B------:R-:W-:Y:S01]  /*4500*/  ISETP.GT.U32.AND P0, PT, R3.reuse, R10, PT ;  /* 0x0000000a0300720c */ /* 0x040fe20003f04070 */
[----:B------:R-:W-:Y:S01]  /*4510*/  IMAD.MOV.U32 R4, RZ, RZ, R6 ;  /* 0x000000ffff047224 */ /* 0x000fe200078e0006 */
[----:B------:R-:W-:Y:S01]  /*4520*/  ISETP.GT.U32.AND P1, PT, R3, R0, PT ;  /* 0x000000000300720c */ /* 0x000fe20003f24070 */
[----:B0-----:R-:W-:-:S02]  /*4530*/  IMAD.MOV.U32 R2, RZ, RZ, R5 ;  /* 0x000000ffff027224 */ /* 0x001fc400078e0005 */
[----:B------:R-:W-:Y:S02]  /*4540*/  IMAD R11, R3, R15, R11 ;  /* 0x0000000f030b7224 */ /* 0x000fe400078e020b */
[----:B------:R-:W-:-:S04]  /*4550*/  IMAD.HI.U32 R7, R22, R13, RZ ;  /* 0x0000000d16077227 */ /* 0x000fc800078e00ff */
[----:B------:R-:W-:Y:S01]  /*4560*/  @!P3 IMAD.MOV R4, RZ, RZ, -R4 ;  /* 0x000000ffff04b224 */ /* 0x000fe200078e0a04 */
[C---:B------:R-:W-:Y:S01]  /*4570*/  ISETP.GT.U32.AND P3, PT, R3.reuse, R11, PT ;  /* 0x0000000b0300720c */ /* 0x040fe20003f64070 */
[----:B------:R-:W-:Y:S01]  /*4580*/  @!P4 IMAD.MOV R2, RZ, RZ, -R2 ;  /* 0x000000ffff02c224 */ /* 0x000fe200078e0a02 */
[----:B------:R-:W-:Y:S01]  /*4590*/  ISETP.GE.AND P4, PT, R8, RZ, PT ;  /* 0x000000ff0800720c */ /* 0x000fe20003f86270 */
[----:B------:R-:W-:Y:S01]  /*45a0*/  IMAD.MOV R7, RZ, RZ, -R7 ;  /* 0x000000ffff077224 */ /* 0x000fe200078e0a07 */
[----:B------:R-:W-:Y:S01]  /*45b0*/  STL [R1+0x1e4], R4 ;  /* 0x0001e40401007387 */ /* 0x000fe20000100800 */
[----:B------:R-:W-:Y:S02]  /*45c0*/  @!P1 IMAD.IADD R0, R0, 0x1, -R3 ;  /* 0x0000000100009824 */ /* 0x000fe400078e0a03 */
[----:B------:R-:W-:Y:S01]  /*45d0*/  IMAD R13, R3, R7, R13 ;  /* 0x00000007030d7224 */ /* 0x000fe200078e020d */
[----:B------:R0:W-:Y:S01]  /*45e0*/  STL [R1+0x1f8], R2 ;  /* 0x0001f80201007387 */ /* 0x0001e20000100800 */
[----:B------:R-:W-:-:S02]  /*45f0*/  @!P0 IMAD.IADD R10, R10, 0x1, -R3 ;  /* 0x000000010a0a8824 */ /* 0x000fc400078e0a03 */
[----:B------:R-:W-:-:S03]  /*4600*/  IMAD.HI.U32 R16, R22, R12, RZ ;  /* 0x0000000c16107227 */ /* 0x000fc600078e00ff */
[----:B------:R-:W-:Y:S01]  /*4610*/  ISETP.GT.U32.AND P0, PT, R3, R10, PT ;  /* 0x0000000a0300720c */ /* 0x000fe20003f04070 */
[----:B------:R-:W-:Y:S02]  /*4620*/  @!P3 IMAD.IADD R11, R11, 0x1, -R3 ;  /* 0x000000010b0bb824 */ /* 0x000fe400078e0a03 */
[----:B------:R-:W-:Y:S02]  /*4630*/  IMAD.MOV R16, RZ, RZ, -R16 ;  /* 0x000000ffff107224 */ /* 0x000fe400078e0a10 */
[----:B0-----:R-:W-:Y:S01]  /*4640*/  IMAD.MOV.U32 R2, RZ, RZ, R0 ;  /* 0x000000ffff027224 */ /* 0x001fe200078e0000 */
[----:B------:R-:W-:Y:S01]  /*4650*/  ISETP.GT.U32.AND P3, PT, R3, R11, PT ;  /* 0x0000000b0300720c */ /* 0x000fe20003f64070 */
[----:B------:R-:W-:Y:S02]  /*4660*/  VIADD R6, R27, 0x184 ;  /* 0x000001841b067836 */ /* 0x000fe40000000000 */
[----:B------:R-:W-:Y:S01]  /*4670*/  @!P2 IMAD.MOV R2, RZ, RZ, -R2 ;  /* 0x000000ffff02a224 */ /* 0x000fe200078e0a02 */
[----:B------:R-:W-:Y:S01]  /*4680*/  ISETP.GT.U32.AND P2, PT, R3, R13, PT ;  /* 0x0000000d0300720c */ /* 0x000fe20003f44070 */
[----:B------:R-:W-:-:S02]  /*4690*/  VIADD R7, R27, 0x182 ;  /* 0x000001821b077836 */ /* 0x000fc40000000000 */
[C---:B------:R-:W-:Y:S01]  /*46a0*/  IMAD R5, R3.reuse, R16, R12 ;  /* 0x0000001003057224 */ /* 0x040fe200078e020c */
[----:B------:R-:W-:Y:S01]  /*46b0*/  IABS R12, R6 ;  /* 0x00000006000c7213 */ /* 0x000fe20000000000 */
[----:B------:R-:W-:Y:S01]  /*46c0*/  @!P0 IMAD.IADD R10, R10, 0x1, -R3 ;  /* 0x000000010a0a8824 */ /* 0x000fe200078e0a03 */
[----:B------:R-:W-:Y:S01]  /*46d0*/  IABS R0, R7 ;  /* 0x0000000700007213 */ /* 0x000fe20000000000 */
[----:B------:R0:W-:Y:S01]  /*46e0*/  STL [R1+0x208], R2 ;  /* 0x0002080201007387 */ /* 0x0001e20000100800 */
[----:B------:R-:W-:Y:S01]  /*46f0*/  ISETP.GT.U32.AND P1, PT, R3, R5, PT ;  /* 0x000000050300720c */ /* 0x000fe20003f24070 */
[----:B------:R-:W-:Y:S01]  /*4700*/  IMAD.HI.U32 R14, R22, R12, RZ ;  /* 0x0000000c160e7227 */ /* 0x000fe200078e00ff */
[----:B------:R-:W-:-:S03]  /*4710*/  ISETP.GE.AND P0, PT, R9, RZ, PT ;  /* 0x000000ff0900720c */ /* 0x000fc60003f06270 */
[----:B------:R-:W-:Y:S02]  /*4720*/  @!P2 IMAD.IADD R13, R13, 0x1, -R3 ;  /* 0x000000010d0da824 */ /* 0x000fe400078e0a03 */
[----:B------:R-:W-:-:S03]  /*4730*/  IMAD.HI.U32 R9, R22, R0, RZ ;  /* 0x0000000016097227 */ /* 0x000fc600078e00ff */
[----:B------:R-:W-:Y:S01]  /*4740*/  ISETP.GT.U32.AND P2, PT, R3, R13, PT ;  /* 0x0000000d0300720c */ /* 0x000fe20003f44070 */
[----:B------:R-:W-:Y:S02]  /*4750*/  @!P3 IMAD.IADD R11, R11, 0x1, -R3 ;  /* 0x000000010b0bb824 */ /* 0x000fe400078e0a03 */
[----:B------:R-:W-:Y:S02]  /*4760*/  IMAD.MOV R14, RZ, RZ, -R14 ;  /* 0x000000ffff0e7224 */ /* 0x000fe400078e0a0e */
[----:B------:R-:W-:Y:S02]  /*4770*/  IMAD.MOV R9, RZ, RZ, -R9 ;  /* 0x000000ffff097224 */ /* 0x000fe400078e0a09 */
[----:B0-----:R-:W-:Y:S02]  /*4780*/  IMAD.MOV.U32 R2, RZ, RZ, R11 ;  /* 0x000000ffff027224 */ /* 0x001fe400078e000b */
[C---:B------:R-:W-:Y:S02]  /*4790*/  IMAD R12, R3.reuse, R14, R12 ;  /* 0x0000000e030c7224 */ /* 0x040fe400078e020c */
[----:B------:R-:W-:-:S02]  /*47a0*/  IMAD R11, R3, R9, R0 ;  /* 0x00000009030b7224 */ /* 0x000fc400078e0200 */
[--C-:B------:R-:W-:Y:S01]  /*47b0*/  @!P1 IMAD.IADD R5, R5, 0x1, -R3.reuse ;  /* 0x0000000105059824 */ /* 0x100fe200078e0a03 */
[----:B------:R-:W-:Y:S01]  /*47c0*/  ISETP.GT.U32.AND P3, PT, R3, R12, PT ;  /* 0x0000000c0300720c */ /* 0x000fe20003f64070 */
[----:B------:R-:W-:Y:S01]  /*47d0*/  @!P2 IMAD.IADD R13, R13, 0x1, -R3 ;  /* 0x000000010d0da824 */ /* 0x000fe200078e0a03 */
[----:B------:R-:W-:Y:S01]  /*47e0*/  ISETP.GT.U32.AND P2, PT, R3, R11, PT ;  /* 0x0000000b0300720c */ /* 0x000fe20003f44070 */
[----:B------:R-:W-:Y:S01]  /*47f0*/  VIADD R8, R27, 0x180 ;  /* 0x000001801b087836 */ /* 0x000fe20000000000 */
[----:B------:R-:W-:Y:S01]  /*4800*/  ISETP.GT.U32.AND P1, PT, R3, R5, PT ;  /* 0x000000050300720c */ /* 0x000fe20003f24070 */
[----:B------:R-:W-:Y:S02]  /*4810*/  IMAD.MOV.U32 R4, RZ, RZ, R10 ;  /* 0x000000ffff047224 */ /* 0x000fe400078e000a */
[----:B------:R-:W-:Y:S01]  /*4820*/  VIADD R0, R27, 0x17e ;  /* 0x0000017e1b007836 */ /* 0x000fe20000000000 */
[----:B------:R-:W-:Y:S01]  /*4830*/  IABS R16, R8 ;  /* 0x0000000800107213 */ /* 0x000fe20000000000 */
[----:B------:R-:W-:Y:S01]  /*4840*/  @!P6 IMAD.MOV R4, RZ, RZ, -R4 ;  /* 0x000000ffff04e224 */ /* 0x000fe200078e0a04 */
[----:B------:R-:W-:Y:S01]  /*4850*/  ISETP.GE.AND P6, PT, R6, RZ, PT ;  /* 0x000000ff0600720c */ /* 0x000fe20003fc6270 */
[----:B------:R-:W-:Y:S01]  /*4860*/  @!P5 IMAD.MOV R2, RZ, RZ, -R2 ;  /* 0x000000ffff02d224 */ /* 0x000fe200078e0a02 */
[----:B------:R-:W-:Y:S01]  /*4870*/  IABS R9, R0 ;  /* 0x0000000000097213 */ /* 0x000fe20000000000 */
[----:B------:R-:W-:Y:S01]  /*4880*/  IMAD.HI.U32 R10, R22, R16, RZ ;  /* 0x00000010160a7227 */ /* 0x000fe200078e00ff */
[----:B------:R0:W-:Y:S01]  /*4890*/  STL [R1+0x264], R4 ;  /* 0x0002640401007387 */ /* 0x0001e20000100800 */
[----:B------:R-:W-:-:S02]  /*48a0*/  ISETP.GE.AND P5, PT, R7, RZ, PT ;  /* 0x000000ff0700720c */ /* 0x000fc40003fa6270 */
[--C-:B------:R-:W-:Y:S01]  /*48b0*/  @!P3 IMAD.IADD R12, R12, 0x1, -R3.reuse ;  /* 0x000000010c0cb824 */ /* 0x100fe200078e0a03 */
[----:B------:R2:W-:Y:S01]  /*48c0*/  STL [R1+0x268], R2 ;  /* 0x0002680201007387 */ /* 0x0005e20000100800 */
[--C-:B------:R-:W-:Y:S02]  /*48d0*/  @!P2 IMAD.IADD R11, R11, 0x1, -R3.reuse ;  /* 0x000000010b0ba824 */ /* 0x100fe400078e0a03 */
[----:B------:R-:W-:Y:S01]  /*48e0*/  IMAD.MOV R10, RZ, RZ, -R10 ;  /* 0x000000ffff0a7224 */ /* 0x000fe200078e0a0a */
[----:B------:R-:W-:Y:S01]  /*48f0*/  ISETP.GT.U32.AND P3, PT, R3, R12, PT ;  /* 0x0000000c0300720c */ /* 0x000fe20003f64070 */
[----:B------:R-:W-:Y:S01]  /*4900*/  @!P1 IMAD.IADD R5, R5, 0x1, -R3 ;  /* 0x0000000105059824 */ /* 0x000fe200078e0a03 */
[C---:B------:R-:W-:Y:S01]  /*4910*/  ISETP.GT.U32.AND P2, PT, R3.reuse, R11, PT ;  /* 0x0000000b0300720c */ /* 0x040fe20003f44070 */
[----:B------:R-:W-:Y:S01]  /*4920*/  IMAD R16, R3, R10, R16 ;  /* 0x0000000a03107224 */ /* 0x000fe200078e0210 */
[----:B------:R-:W-:Y:S01]  /*4930*/  ISETP.GE.AND P1, PT, R8, RZ, PT ;  /* 0x000000ff0800720c */ /* 0x000fe20003f26270 */
[----:B0-----:R-:W-:-:S02]  /*4940*/  IMAD.MOV.U32 R4, RZ, RZ, R5 ;  /* 0x000000ffff047224 */ /* 0x001fc400078e0005 */
[----:B------:R-:W-:Y:S02]  /*4950*/  VIADD R5, R27, 0x17c ;  /* 0x0000017c1b057836 */ /* 0x000fe40000000000 */
[----:B------:R-:W-:-:S04]  /*4960*/  IMAD.HI.U32 R10, R22, R9, RZ ;  /* 0x00000009160a7227 */ /* 0x000fc800078e00ff */
[----:B--2---:R-:W-:Y:S01]  /*4970*/  IMAD.MOV.U32 R2, RZ, RZ, R13 ;  /* 0x000000ffff027224 */ /* 0x004fe200078e000d */
[----:B------:R-:W-:Y:S01]  /*4980*/  IABS R13, R5 ;  /* 0x00000005000d7213 */ /* 0x000fe20000000000 */
[----:B------:R-:W-:Y:S02]  /*4990*/  IMAD.MOV R10, RZ, RZ, -R10 ;  /* 0x000000ffff0a7224 */ /* 0x000fe400078e0a0a */
[----:B------:R-:W-:Y:S01]  /*49a0*/  @!P0 IMAD.MOV R2, RZ, RZ, -R2 ;  /* 0x000000ffff028224 */ /* 0x000fe200078e0a02 */
[----:B------:R-:W-:Y:S01]  /*49b0*/  ISETP.GE.AND P0, PT, R5, RZ, PT ;  /* 0x000000ff0500720c */ /* 0x000fe20003f06270 */
[----:B------:R-:W-:Y:S02]  /*49c0*/  IMAD R9, R3, R10, R9 ;  /* 0x0000000a03097224 */ /* 0x000fe400078e0209 */
[----:B------:R-:W-:-:S04]  /*49d0*/  IMAD.HI.U32 R5, R22, R13, RZ ;  /* 0x0000000d16057227 */ /* 0x000fc800078e00ff */
[----:B------:R-:W-:Y:S01]  /*49e0*/  @!P4 IMAD.MOV R4, RZ, RZ, -R4 ;  /* 0x000000ffff04c224 */ /* 0x000fe200078e0a04 */
[----:B------:R-:W-:Y:S01]  /*49f0*/  ISETP.GE.AND P4, PT, R0, RZ, PT ;  /* 0x000000ff0000720c */ /* 0x000fe20003f86270 */
[--C-:B------:R-:W-:Y:S01]  /*4a00*/  @!P3 IMAD.IADD R12, R12, 0x1, -R3.reuse ;  /* 0x000000010c0cb824 */ /* 0x100fe200078e0a03 */
[----:B------:R-:W-:Y:S01]  /*4a10*/  ISETP.GT.U32.AND P3, PT, R3, R16, PT ;  /* 0x000000100300720c */ /* 0x000fe20003f64070 */
[----:B------:R-:W-:Y:S01]  /*4a20*/  @!P2 IMAD.IADD R11, R11, 0x1, -R3 ;  /* 0x000000010b0ba824 */ /* 0x000fe200078e0a03 */
[----:B------:R-:W-:Y:S01]  /*4a30*/  ISETP.GT.U32.AND P2, PT, R3, R9, PT ;  /* 0x000000090300720c */ /* 0x000fe20003f44070 */
[----:B------:R-:W-:Y:S01]  /*4a40*/  IMAD.MOV R5, RZ, RZ, -R5 ;  /* 0x000000ffff057224 */ /* 0x000fe200078e0a05 */
[----:B------:R0:W-:Y:S01]  /*4a50*/  STL [R1+0x26c], R4 ;  /* 0x00026c0401007387 */ /* 0x0001e20000100800 */
[----:B------:R-:W-:Y:S02]  /*4a60*/  VIADD R0, R27, 0x17a ;  /* 0x0000017a1b007836 */ /* 0x000fe40000000000 */
[----:B------:R-:W-:Y:S01]  /*4a70*/  IMAD R13, R3, R5, R13 ;  /* 0x00000005030d7224 */ /* 0x000fe200078e020d */
[----:B------:R2:W-:Y:S01]  /*4a80*/  STL [R1+0x270], R2 ;  /* 0x0002700201007387 */ /* 0x0005e20000100800 */
[C---:B------:R-:W-:Y:S01]  /*4a90*/  VIADD R7, R27.reuse, 0x178 ;  /* 0x000001781b077836 */ /* 0x040fe20000000000 */
[----:B------:R-:W-:Y:S01]  /*4aa0*/  IABS R6, R0 ;  /* 0x0000000000067213 */ /* 0x000fe20000000000 */
[----:B------:R-:W-:-:S02]  /*4ab0*/  VIADD R15, R27, 0x176 ;  /* 0x000001761b0f7836 */ /* 0x000fc40000000000 */
[--C-:B------:R-:W-:Y:S01]  /*4ac0*/  @!P3 IMAD.IADD R16, R16, 0x1, -R3.reuse ;  /* 0x000000011010b824 */ /* 0x100fe200078e0a03 */
[----:B------:R-:W-:Y:S01]  /*4ad0*/  IABS R8, R7 ;  /* 0x0000000700087213 */ /* 0x000fe20000000000 */
[----:B0-----:R-:W-:Y:S02]  /*4ae0*/  IMAD.MOV.U32 R4, RZ, RZ, R12 ;  /* 0x000000ffff047224 */ /* 0x001fe400078e000c */
[----:B------:R-:W-:Y:S01]  /*4af0*/  @!P2 IMAD.IADD R9, R9, 0x1, -R3 ;  /* 0x000000010909a824 */ /* 0x000fe200078e0a03 */
[C---:B------:R-:W-:Y:S01]  /*4b00*/  ISETP.GT.U32.AND P3, PT, R3.reuse, R16, PT ;  /* 0x000000100300720c */ /* 0x040fe20003f64070 */
[----:B------:R-:W-:Y:S01]  /*4b10*/  @!P6 IMAD.MOV R4, RZ, RZ, -R4 ;  /* 0x000000ffff04e224 */ /* 0x000fe200078e0a04 */
[C---:B------:R-:W-:Y:S01]  /*4b20*/  ISETP.GT.U32.AND P6, PT, R3.reuse, R13, PT ;  /* 0x0000000d0300720c */ /* 0x040fe20003fc4070 */
[----:B------:R-:W-:Y:S01]  /*4b30*/  IMAD.HI.U32 R10, R22, R6, RZ ;  /* 0x00000006160a7227 */ /* 0x000fe200078e00ff */
[----:B------:R-:W-:Y:S02]  /*4b40*/  ISETP.GT.U32.AND P2, PT, R3, R9, PT ;  /* 0x000000090300720c */ /* 0x000fe40003f44070 */
[----:B------:R-:W-:Y:S01]  /*4b50*/  STL [R1+0x278], R4 ;  /* 0x0002780401007387 */ /* 0x000fe20000100800 */
[----:B--2---:R-:W-:-:S02]  /*4b60*/  IMAD.MOV.U32 R2, RZ, RZ, R11 ;  /* 0x000000ffff027224 */ /* 0x004fc400078e000b */
[----:B------:R-:W-:Y:S02]  /*4b70*/  IMAD.MOV R10, RZ, RZ, -R10 ;  /* 0x000000ffff0a7224 */ /* 0x000fe400078e0a0a */
[----:B------:R-:W-:Y:S01]  /*4b80*/  @!P5 IMAD.MOV R2, RZ, RZ, -R2 ;  /* 0x000000ffff02d224 */ /* 0x000fe200078e0a02 */
[----:B------:R-:W-:Y:S01]  /*4b90*/  ISETP.GE.AND P5, PT, R0, RZ, PT ;  /* 0x000000ff0000720c */ /* 0x000fe20003fa6270 */
[----:B------:R-:W-:Y:S01]  /*4ba0*/  IMAD R0, R3, R10, R6 ;  /* 0x0000000a03007224 */ /* 0x000fe200078e0206 */
[----:B------:R-:W-:Y:S01]  /*4bb0*/  IABS R6, R15 ;  /* 0x0000000f00067213 */ /* 0x000fe20000000000 */
[----:B------:R-:W-:Y:S01]  /*4bc0*/  @!P6 IMAD.IADD R13, R13, 0x1, -R3 ;  /* 0x000000010d0de824 */ /* 0x000fe200078e0a03 */
[----:B------:R0:W-:Y:S01]  /*4bd0*/  STL [R1+0x27c], R2 ;  /* 0x00027c0201007387 */ /* 0x0001e20000100800 */
[----:B------:R-:W-:-:S03]  /*4be0*/  IMAD.HI.U32 R5, R22, R8, RZ ;  /* 0x0000000816057227 */ /* 0x000fc600078e00ff */
[----:B------:R-:W-:Y:S01]  /*4bf0*/  ISETP.GT.U32.AND P6, PT, R3, R13, PT ;  /* 0x0000000d0300720c */ /* 0x000fe20003fc4070 */
[--C-:B------:R-:W-:Y:S01]  /*4c00*/  @!P3 IMAD.IADD R16, R16, 0x1, -R3.reuse ;  /* 0x000000011010b824 */ /* 0x100fe200078e0a03 */
[----:B------:R-:W-:Y:S01]  /*4c10*/  ISETP.GE.AND P3, PT, R7, RZ, PT ;  /* 0x000000ff0700720c */ /* 0x000fe20003f66270 */
[----:B------:R-:W-:Y:S01]  /*4c20*/  @!P2 IMAD.IADD R9, R9, 0x1, -R3 ;  /* 0x000000010909a824 */ /* 0x000fe200078e0a03 */
[----:B------:R-:W-:Y:S01]  /*4c30*/  ISETP.GT.U32.AND P2, PT, R3, R0, PT ;  /* 0x000000000300720c */ /* 0x000fe20003f44070 */
[----:B------:R-:W-:Y:S02]  /*4c40*/  IMAD.MOV R5, RZ, RZ, -R5 ;  /* 0x000000ffff057224 */ /* 0x000fe400078e0a05 */
[----:B------:R-:W-:Y:S02]  /*4c50*/  VIADD R7, R27, 0x174 ;  /* 0x000001741b077836 */ /* 0x000fe40000000000 */
[----:B------:R-:W-:-:S03]  /*4c60*/  IMAD.HI.U32 R10, R22, R6, RZ ;  /* 0x00000006160a7227 */ /* 0x000fc600078e00ff */
[----:B------:R-:W-:Y:S01]  /*4c70*/  IABS R21, R7 ;  /* 0x0000000700157213 */ /* 0x000fe20000000000 */
[----:B------:R-:W-:Y:S02]  /*4c80*/  IMAD R8, R3, R5, R8 ;  /* 0x0000000503087224 */ /* 0x000fe400078e0208 */
[----:B------:R-:W-:Y:S02]  /*4c90*/  IMAD.MOV R10, RZ, RZ, -R10 ;  /* 0x000000ffff0a7224 */ /* 0x000fe400078e0a0a */
[----:B------:R-:W-:Y:S01]  /*4ca0*/  @!P6 IMAD.IADD R13, R13, 0x1, -R3 ;  /* 0x000000010d0de824 */ /* 0x000fe200078e0a03 */
[C---:B------:R-:W-:Y:S01]  /*4cb0*/  ISETP.GT.U32.AND P6, PT, R3.reuse, R8, PT ;  /* 0x000000080300720c */ /* 0x040fe20003fc4070 */
[----:B------:R-:W-:Y:S02]  /*4cc0*/  IMAD R6, R3, R10, R6 ;  /* 0x0000000a03067224 */ /* 0x000fe400078e0206 */
[----:B------:R-:W-:-:S04]  /*4cd0*/  IMAD.HI.U32 R20, R22, R21, RZ ;  /* 0x0000001516147227 */ /* 0x000fc800078e00ff */
[----:B------:R-:W-:Y:S01]  /*4ce0*/  @!P2 IMAD.IADD R0, R0, 0x1, -R3 ;  /* 0x000000010000a824 */ /* 0x000fe200078e0a03 */
[----:B------:R-:W-:Y:S01]  /*4cf0*/  ISETP.GT.U32.AND P2, PT, R3, R6, PT ;  /* 0x000000060300720c */ /* 0x000fe20003f44070 */
[----:B------:R-:W-:Y:S02]  /*4d00*/  IMAD.MOV R20, RZ, RZ, -R20 ;  /* 0x000000ffff147224 */ /* 0x000fe400078e0a14 */
[----:B0-----:R-:W-:Y:S02]  /*4d10*/  IMAD.MOV.U32 R2, RZ, RZ, R16 ;  /* 0x000000ffff027224 */ /* 0x001fe400078e0010 */
[----:B------:R-:W-:Y:S02]  /*4d20*/  VIADD R11, R27, 0x170 ;  /* 0x000001701b0b7836 */ /* 0x000fe40000000000 */
[C---:B------:R-:W-:Y:S02]  /*4d30*/  IMAD R20, R3.reuse, R20, R21 ;  /* 0x0000001403147224 */ /* 0x040fe400078e0215 */
[----:B------:R-:W-:Y:S01]  /*4d40*/  @!P1 IMAD.MOV R2, RZ, RZ, -R2 ;  /* 0x000000ffff029224 */ /* 0x000fe200078e0a02 */
[----:B------:R-:W-:Y:S01]  /*4d50*/  IABS R14, R11 ;  /* 0x0000000b000e7213 */ /* 0x000fe20000000000 */
[--C-:B------:R-:W-:Y:S01]  /*4d60*/  @!P6 IMAD.IADD R8, R8, 0x1, -R3.reuse ;  /* 0x000000010808e824 */ /* 0x100fe200078e0a03 */
[C---:B------:R-:W-:Y:S01]  /*4d70*/  ISETP.GT.U32.AND P6, PT, R3.reuse, R20, PT ;  /* 0x000000140300720c */ /* 0x040fe20003fc4070 */
[----:B------:R-:W-:Y:S01]  /*4d80*/  @!P2 IMAD.IADD R6, R6, 0x1, -R3 ;  /* 0x000000010606a824 */ /* 0x000fe200078e0a03 */
[----:B------:R0:W-:Y:S01]  /*4d90*/  STL [R1+0x280], R2 ;  /* 0x0002800201007387 */ /* 0x0001e20000100800 */
[----:B------:R-:W-:Y:S01]  /*4da0*/  ISETP.GT.U32.AND P2, PT, R3, R0, PT ;  /* 0x000000000300720c */ /* 0x000fe20003f44070 */
[----:B------:R-:W-:Y:S01]  /*4db0*/  VIADD R5, R27, 0x16e ;  /* 0x0000016e1b057836 */ /* 0x000fe20000000000 */
[----:B------:R-:W-:Y:S01]  /*4dc0*/  ISETP.GT.U32.AND P1, PT, R3, R8, PT ;  /* 0x000000080300720c */ /* 0x000fe20003f24070 */
[----:B------:R-:W-:-:S03]  /*4dd0*/  IMAD.HI.U32 R17, R22, R14, RZ ;  /* 0x0000000e16117227 */ /* 0x000fc600078e00ff */
[----:B------:R-:W-:Y:S01]  /*4de0*/  IABS R12, R5 ;  /* 0x00000005000c7213 */ /* 0x000fe20000000000 */
[----:B------:R-:W-:Y:S02]  /*4df0*/  IMAD.MOV R23, RZ, RZ, -R23 ;  /* 0x000000ffff177224 */ /* 0x000fe400078e0a17 */
[----:B0-----:R-:W-:Y:S02]  /*4e00*/  IMAD.MOV.U32 R2, RZ, RZ, R9 ;  /* 0x000000ffff027224 */ /* 0x001fe400078e0009 */
[----:B------:R-:W-:Y:S02]  /*4e10*/  IMAD.MOV R17, RZ, RZ, -R17 ;  /* 0x000000ffff117224 */ /* 0x000fe400078e0a11 */
[----:B------:R-:W-:Y:S02]  /*4e20*/  @!P4 IMAD.MOV R2, RZ, RZ, -R2 ;  /* 0x000000ffff02c224 */ /* 0x000fe400078e0a02 */
[C---:B------:R-:W-:Y:S02]  /*4e30*/  IMAD R19, R3.reuse, R23, R19 ;  /* 0x0000001703137224 */ /* 0x040fe400078e0213 */
[C---:B------:R-:W-:Y:S01]  /*4e40*/  IMAD R14, R3.reuse, R17, R14 ;  /* 0x00000011030e7224 */ /* 0x040fe200078e020e */
[----:B------:R0:W-:Y:S01]  /*4e50*/  STL [R1+0x284], R2 ;  /* 0x0002840201007387 */ /* 0x0001e20000100800 */
[----:B------:R-:W-:Y:S01]  /*4e60*/  @!P6 IMAD.IADD R20, R20, 0x1, -R3 ;  /* 0x000000011414e824 */ /* 0x000fe200078e0a03 */
[----:B------:R-:W-:Y:S01]  /*4e70*/  ISETP.GT.U32.AND P6, PT, R3, R6, PT ;  /* 0x000000060300720c */ /* 0x000fe20003fc4070 */
[----:B------:R-:W-:-:S03]  /*4e80*/  IMAD.HI.U32 R10, R22, R12, RZ ;  /* 0x0000000c160a7227 */ /* 0x000fc600078e00ff */
[C---:B------:R-:W-:Y:S01]  /*4e90*/  ISETP.GT.U32.AND P4, PT, R3.reuse, R20, PT ;  /* 0x000000140300720c */ /* 0x040fe20003f84070 */
[----:B------:R-:W-:Y:S01]  /*4ea0*/  @!P2 IMAD.IADD R0, R0, 0x1, -R3 ;  /* 0x000000010000a824 */ /* 0x000fe200078e0a03 */
[----:B------:R-:W-:Y:S01]  /*4eb0*/  ISETP.GT.U32.AND P2, PT, R3, R14, PT ;  /* 0x0000000e0300720c */ /* 0x000fe20003f44070 */
[----:B------:R-:W-:Y:S02]  /*4ec0*/  IMAD.MOV R10, RZ, RZ, -R10 ;  /* 0x000000ffff0a7224 */ /* 0x000fe400078e0a0a */
[----:B0-----:R-:W-:Y:S02]  /*4ed0*/  IMAD.MOV.U32 R2, RZ, RZ, R13 ;  /* 0x000000ffff027224 */ /* 0x001fe400078e000d */
[----:B------:R-:W-:Y:S02]  /*4ee0*/  VIADD R17, R27, 0x16c ;  /* 0x0000016c1b117836 */ /* 0x000fe40000000000 */
[----:B------:R-:W-:Y:S01]  /*4ef0*/  @!P0 IMAD.MOV R2, RZ, RZ, -R2 ;  /* 0x000000ffff028224 */ /* 0x000fe200078e0a02 */
[C---:B------:R-:W-:Y:S01]  /*4f00*/  ISETP.GT.U32.AND P0, PT, R3.reuse, R19, PT ;  /* 0x000000130300720c */ /* 0x040fe20003f04070 */
[----:B------:R-:W-:Y:S01]  /*4f10*/  IMAD R10, R3, R10, R12 ;  /* 0x0000000a030a7224 */ /* 0x000fe200078e020c */
[----:B------:R-:W-:Y:S01]  /*4f20*/  IABS R12, R17 ;  /* 0x00000011000c7213 */ /* 0x000fe20000000000 */
[----:B------:R-:W-:Y:S01]  /*4f30*/  VIADD R16, R27, 0x16a ;  /* 0x0000016a1b107836 */ /* 0x000fe20000000000 */
[----:B------:R0:W-:Y:S01]  /*4f40*/  STL [R1+0x288], R2 ;  /* 0x0002880201007387 */ /* 0x0001e20000100800 */
[--C-:B------:R-:W-:Y:S01]  /*4f50*/  @!P1 IMAD.IADD R8, R8, 0x1, -R3.reuse ;  /* 0x0000000108089824 */ /* 0x100fe200078e0a03 */
[----:B------:R-:W-:Y:S01]  /*4f60*/  ISETP.GE.AND P1, PT, R15, RZ, PT ;  /* 0x000000ff0f00720c */ /* 0x000fe20003f26270 */
[--C-:B------:R-:W-:Y:S01]  /*4f70*/  @!P6 IMAD.IADD R6, R6, 0x1, -R3.reuse ;  /* 0x000000010606e824 */ /* 0x100fe200078e0a03 */
[----:B------:R-:W-:Y:S01]  /*4f80*/  ISETP.GT.U32.AND P6, PT, R3, R10, PT ;  /* 0x0000000a0300720c */ /* 0x000fe20003fc4070 */
[----:B------:R-:W-:Y:S01]  /*4f90*/  IMAD.MOV.U32 R4, RZ, RZ, R0 ;  /* 0x000000ffff047224 */ /* 0x000fe200078e0000 */
[----:B------:R-:W-:Y:S01]  /*4fa0*/  IABS R9, R16 ;  /* 0x0000001000097213 */ /* 0x000fe20000000000 */
[--C-:B------:R-:W-:Y:S01]  /*4fb0*/  @!P2 IMAD.IADD R14, R14, 0x1, -R3.reuse ;  /* 0x000000010e0ea824 */ /* 0x100fe200078e0a03 */
[----:B------:R-:W-:Y:S01]  /*4fc0*/  ISETP.GE.AND P2, PT, R11, RZ, PT ;  /* 0x000000ff0b00720c */ /* 0x000fe20003f46270 */
[----:B------:R-:W-:Y:S01]  /*4fd0*/  @!P0 IMAD.IADD R19, R19, 0x1, -R3 ;  /* 0x0000000113138824 */ /* 0x000fe200078e0a03 */
[----:B------:R-:W-:Y:S01]  /*4fe0*/  ISETP.GE.AND P0, PT, R18, RZ, PT ;  /* 0x000000ff1200720c */ /* 0x000fe20003f06270 */
[----:B0-----:R-:W-:-:S02]  /*4ff0*/  IMAD.MOV.U32 R2, RZ, RZ, R8 ;  /* 0x000000ffff027224 */ /* 0x001fc400078e0008 */
[----:B------:R-:W-:-:S04]  /*5000*/  IMAD.HI.U32 R13, R22, R12, RZ ;  /* 0x0000000c160d7227 */ /* 0x000fc800078e00ff */
[----:B------:R-:W-:Y:S01]  /*5010*/  @!P4 IMAD.IADD R20, R20, 0x1, -R3 ;  /* 0x000000011414c824 */ /* 0x000fe200078e0a03 */
[----:B------:R-:W-:Y:S01]  /*5020*/  ISETP.GE.AND P4, PT, R7, RZ, PT ;  /* 0x000000ff0700720c */ /* 0x000fe20003f86270 */
[----:B------:R-:W-:Y:S01]  /*5030*/  @!P5 IMAD.MOV R4, RZ, RZ, -R4 ;  /* 0x000000ffff04d224 */ /* 0x000fe200078e0a04 */
[----:B------:R-:W-:Y:S01]  /*5040*/  ISETP.GT.U32.AND P5, PT, R3, R19, PT ;  /* 0x000000130300720c */ /* 0x000fe20003fa4070 */
[----:B------:R-:W-:-:S03]  /*5050*/  IMAD.HI.U32 R15, R22, R9, RZ ;  /* 0x00000009160f7227 */ /* 0x000fc600078e00ff */
[----:B------:R0:W-:Y:S01]  /*5060*/  STL [R1+0x28c], R4 ;  /* 0x00028c0401007387 */ /* 0x0001e20000100800 */
[----:B------:R-:W-:Y:S01]  /*5070*/  @!P3 IMAD.MOV R2, RZ, RZ, -R2 ;  /* 0x000000ffff02b224 */ /* 0x000fe200078e0a02 */
[C---:B------:R-:W-:Y:S01]  /*5080*/  ISETP.GT.U32.AND P3, PT, R3.reuse, R14, PT ;  /* 0x0000000e0300720c */ /* 0x040fe20003f64070 */
[----:B------:R-:W-:Y:S02]  /*5090*/  IMAD.MOV R13, RZ, RZ, -R13 ;  /* 0x000000ffff0d7224 */ /* 0x000fe400078e0a0d */
[----:B------:R-:W-:Y:S01]  /*50a0*/  IMAD.MOV R15, RZ, RZ, -R15 ;  /* 0x000000ffff0f7224 */ /* 0x000fe200078e0a0f */
[----:B------:R2:W-:Y:S01]  /*50b0*/  STL [R1+0x290], R2 ;  /* 0x0002900201007387 */ /* 0x0005e20000100800 */
[----:B------:R-:W-:Y:S02]  /*50c0*/  IMAD R12, R3, R13, R12 ;  /* 0x0000000d030c7224 */ /* 0x000fe400078e020c */
[----:B------:R-:W-:Y:S02]  /*50d0*/  @!P6 IMAD.IADD R10, R10, 0x1, -R3 ;  /* 0x000000010a0ae824 */ /* 0x000fe400078e0a03 */
[----:B0-----:R-:W-:-:S02]  /*50e0*/  IMAD.MOV.U32 R4, RZ, RZ, R6 ;  /* 0x000000ffff047224 */ /* 0x001fc400078e0006 */
[C---:B------:R-:W-:Y:S01]  /*50f0*/  IMAD R9, R3.reuse, R15, R9 ;  /* 0x0000000f03097224 */ /* 0x040fe200078e0209 */
[----:B------:R-:W-:Y:S01]  /*5100*/  ISETP.GT.U32.AND P6, PT, R3, R10, PT ;  /* 0x0000000a0300720c */ /* 0x000fe20003fc4070 */
[----:B------:R-:W-:Y:S02]  /*5110*/  VIADD R0, R27, 0x168 ;  /* 0x000001681b007836 */ /* 0x000fe40000000000 */
[----:B--2---:R-:W-:Y:S02]  /*5120*/  IMAD.MOV.U32 R2, RZ, RZ, R20 ;  /* 0x000000ffff027224 */ /* 0x004fe400078e0014 */
[----:B------:R-:W-:Y:S01]  /*5130*/  @!P1 IMAD.MOV R4, RZ, RZ, -R4 ;  /* 0x000000ffff049224 */ /* 0x000fe200078e0a04 */
[----:B------:R-:W-:Y:S01]  /*5140*/  ISETP.GT.U32.AND P1, PT, R3, R12, PT ;  /* 0x0000000c0300720c */ /* 0x000fe20003f24070 */
[----:B------:R-:W-:Y:S01]  /*5150*/  @!P4 IMAD.MOV R2, RZ, RZ, -R2 ;  /* 0x000000ffff02c224 */ /* 0x000fe200078e0a02 */
[----:B------:R-:W-:Y:S01]  /*5160*/  IABS R13, R0 ;  /* 0x00000000000d7213 */ /* 0x000fe20000000000 */
[--C-:B------:R-:W-:Y:S01]  /*5170*/  @!P5 IMAD.IADD R19, R19, 0x1, -R3.reuse ;  /* 0x000000011313d824 */ /* 0x100fe200078e0a03 */
[----:B------:R-:W-:Y:S01]  /*5180*/  ISETP.GT.U32.AND P5, PT, R3, R9, PT ;  /* 0x000000090300720c */ /* 0x000fe20003fa4070 */
[----:B------:R-:W-:Y:S01]  /*5190*/  @!P3 IMAD.IADD R14, R14, 0x1, -R3 ;  /* 0x000000010e0eb824 */ /* 0x000fe200078e0a03 */
[----:B------:R0:W-:Y:S01]  /*51a0*/  STL [R1+0x294], R4 ;  /* 0x0002940401007387 */ /* 0x0001e20000100800 */
[----:B------:R-:W-:Y:S01]  /*51b0*/  ISETP.GE.AND P4, PT, R5, RZ, PT ;  /* 0x000000ff0500720c */ /* 0x000fe20003f86270 */
[----:B------:R-:W-:Y:S01]  /*51c0*/  IMAD.HI.U32 R7, R22, R13, RZ ;  /* 0x0000000d16077227 */ /* 0x000fe200078e00ff */
[----:B------:R-:W-:Y:S01]  /*51d0*/  ISETP.GE.AND P3, PT, R17, RZ, PT ;  /* 0x000000ff1100720c */ /* 0x000fe20003f66270 */
[----:B------:R2:W-:Y:S02]  /*51e0*/  STL [R1+0x298], R2 ;  /* 0x0002980201007387 */ /* 0x0005e40000100800 */
[----:B------:R-:W-:-:S02]  /*51f0*/  VIADD R6, R27, 0x166 ;  /* 0x000001661b067836 */ /* 0x000fc40000000000 */
[----:B------:R-:W-:Y:S01]  /*5200*/  @!P6 IMAD.IADD R10, R10, 0x1, -R3 ;  /* 0x000000010a0ae824 */ /* 0x000fe200078e0a03 */
[----:B------:R-:W-:Y:S01]  /*5210*/  ISETP.GE.AND P6, PT, R16, RZ, PT ;  /* 0x000000ff1000720c */ /* 0x000fe20003fc6270 */
[----:B0-----:R-:W-:Y:S01]  /*5220*/  IMAD.MOV.U32 R4, RZ, RZ, R19 ;  /* 0x000000ffff047224 */ /* 0x001fe200078e0013 */
[----:B------:R-:W-:Y:S01]  /*5230*/  IABS R5, R6 ;  /* 0x0000000600057213 */ /* 0x000fe20000000000 */
[----:B------:R-:W-:Y:S01]  /*5240*/  @!P1 IMAD.IADD R12, R12, 0x1, -R3 ;  /* 0x000000010c0c9824 */ /* 0x000fe200078e0a03 */
[----:B------:R-:W-:Y:S01]  /*5250*/  ISETP.GE.AND P1, PT, R0, RZ, PT ;  /* 0x000000ff0000720c */ /* 0x000fe20003f26270 */
[----:B--2---:R-:W-:Y:S02]  /*5260*/  IMAD.MOV.U32 R2, RZ, RZ, R14 ;  /* 0x000000ffff027224 */ /* 0x004fe400078e000e */
[----:B------:R-:W-:Y:S01]  /*5270*/  @!P0 IMAD.MOV R4, RZ, RZ, -R4 ;  /* 0x000000ffff048224 */ /* 0x000fe200078e0a04 */
[----:B------:R-:W-:Y:S01]  /*5280*/  ISETP.GT.U32.AND P0, PT, R3, R12, PT ;  /* 0x0000000c0300720c */ /* 0x000fe20003f04070 */
[----:B------:R-:W-:Y:S01]  /*5290*/  @!P2 IMAD.MOV R2, RZ, RZ, -R2 ;  /* 0x000000ffff02a224 */ /* 0x000fe200078e0a02 */
[----:B------:R-:W-:Y:S01]  /*52a0*/  ISETP.GE.AND P2, PT, R6, RZ, PT ;  /* 0x000000ff0600720c */ /* 0x000fe20003f46270 */
[----:B------:R-:W-:Y:S01]  /*52b0*/  IMAD.MOV R7, RZ, RZ, -R7 ;  /* 0x000000ffff077224 */ /* 0x000fe200078e0a07 */
[----:B------:R-:W-:Y:S01]  /*52c0*/  STL [R1+0x2b4], R4 ;  /* 0x0002b40401007387 */ /* 0x000fe20000100800 */
[----:B------:R-:W-:-:S02]  /*52d0*/  @!P5 IMAD.IADD R9, R9, 0x1, -R3 ;  /* 0x000000010909d824 */ /* 0x000fc400078e0a03 */
[C---:B------:R-:W-:Y:S01]  /*52e0*/  IMAD R13, R3.reuse, R7, R13 ;  /* 0x00000007030d7224 */ /* 0x040fe200078e020d */
[----:B------:R0:W-:Y:S01]  /*52f0*/  STL [R1+0x2b8], R2 ;  /* 0x0002b80201007387 */ /* 0x0001e20000100800 */
[----:B------:R-:W-:Y:S01]  /*5300*/  IMAD.HI.U32 R0, R22, R5, RZ ;  /* 0x0000000516007227 */ /* 0x000fe200078e00ff */
[----:B------:R-:W-:-:S03]  /*5310*/  ISETP.GT.U32.AND P5, PT, R3, R9, PT ;  /* 0x000000090300720c */ /* 0x000fc60003fa4070 */
[----:B------:R-:W-:Y:S02]  /*5320*/  IMAD.MOV R0, RZ, RZ, -R0 ;  /* 0x000000ffff007224 */ /* 0x000fe400078e0a00 */
[----:B------:R-:W-:Y:S02]  /*5330*/  VIADD R14, R27, 0x164 ;  /* 0x000001641b0e7836 */ /* 0x000fe40000000000 */
[C---:B------:R-:W-:Y:S02]  /*5340*/  IMAD R16, R3.reuse, R0, R5 ;  /* 0x0000000003107224 */ /* 0x040fe400078e0205 */
[----:B0-----:R-:W-:Y:S02]  /*5350*/  IMAD.MOV.U32 R2, RZ, RZ, R10 ;  /* 0x000000ffff027224 */ /* 0x001fe400078e000a */
[--C-:B------:R-:W-:Y:S01]  /*5360*/  @!P0 IMAD.IADD R12, R12, 0x1, -R3.reuse ;  /* 0x000000010c0c8824 */ /* 0x100fe200078e0a03 */
[----:B------:R-:W-:Y:S01]  /*5370*/  ISETP.GE.AND P0, PT, R14, RZ, PT ;  /* 0x000000ff0e00720c */ /* 0x000fe20003f06270 */
[----:B------:R-:W-:Y:S01]  /*5380*/  @!P4 IMAD.MOV R2, RZ, RZ, -R2 ;  /* 0x000000ffff02c224 */ /* 0x000fe200078e0a02 */
[----:B------:R-:W-:Y:S01]  /*5390*/  ISETP.GT.U32.AND P4, PT, R3, R13, PT ;  /* 0x0000000d0300720c */ /* 0x000fe20003f84070 */
[----:B------:R-:W-:Y:S01]  /*53a0*/  @!P5 IMAD.IADD R9, R9, 0x1, -R3 ;  /* 0x000000010909d824 */ /* 0x000fe200078e0a03 */
[----:B------:R-:W-:Y:S01]  /*53b0*/  ISETP.GT.U32.AND P5, PT, R3, R16, PT ;  /* 0x000000100300720c */ /* 0x000fe20003fa4070 */
[C---:B------:R-:W-:Y:S01]  /*53c0*/  VIADD R5, R27.reuse, 0x160 ;  /* 0x000001601b057836 */ /* 0x040fe20000000000 */
[----:B------:R0:W-:Y:S01]  /*53d0*/  STL [R1+0x2d4], R2 ;  /* 0x0002d40201007387 */ /* 0x0001e20000100800 */
[----:B------:R-:W-:Y:S01]  /*53e0*/  IABS R14, R14 ;  /* 0x0000000e000e7213 */ /* 0x000fe20000000000 */
[----:B------:R-:W-:-:S02]  /*53f0*/  VIADD R6, R27, 0x162 ;  /* 0x000001621b067836 */ /* 0x000fc40000000000 */
[----:B------:R-:W-:Y:S01]  /*5400*/  IABS R11, R5 ;  /* 0x00000005000b7213 */ /* 0x000fe20000000000 */
[----:B------:R-:W-:Y:S02]  /*5410*/  VIADD R10, R27, 0x15c ;  /* 0x0000015c1b0a7836 */ /* 0x000fe40000000000 */
[----:B------:R-:W-:Y:S01]  /*5420*/  IMAD.HI.U32 R8, R22, R14, RZ ;  /* 0x0000000e16087227 */ /* 0x000fe200078e00ff */
[----:B------:R-:W-:Y:S02]  /*5430*/  IABS R0, R6 ;  /* 0x0000000600007213 */ /* 0x000fe40000000000 */
[----:B------:R-:W-:Y:S01]  /*5440*/  IABS R15, R10 ;  /* 0x0000000a000f7213 */ /* 0x000fe20000000000 */
[----:B0-----:R-:W-:Y:S02]  /*5450*/  IMAD.MOV.U32 R2, RZ, RZ, R12 ;  /* 0x000000ffff027224 */ /* 0x001fe400078e000c */
[----:B------:R-:W-:Y:S01]  /*5460*/  @!P4 IMAD.IADD R13, R13, 0x1, -R3 ;  /* 0x000000010d0dc824 */ /* 0x000fe200078e0a03 */
[----:B------:R-:W-:Y:S01]  /*5470*/  ISETP.GE.AND P4, PT, R6, RZ, PT ;  /* 0x000000ff0600720c */ /* 0x000fe20003f86270 */
[----:B------:R-:W-:-:S02]  /*5480*/  @!P3 IMAD.MOV R2, RZ, RZ, -R2 ;  /* 0x000000ffff02b224 */ /* 0x000fc400078e0a02 */
[----:B------:R-:W-:Y:S01]  /*5490*/  IMAD.MOV R8, RZ, RZ, -R8 ;  /* 0x000000ffff087224 */ /* 0x000fe200078e0a08 */
[C---:B------:R-:W-:Y:S01]  /*54a0*/  ISETP.GT.U32.AND P3, PT, R3.reuse, R13, PT ;  /* 0x0000000d0300720c */ /* 0x040fe20003f64070 */
[----:B------:R-:W-:Y:S01]  /*54b0*/  @!P5 IMAD.IADD R16, R16, 0x1, -R3 ;  /* 0x000000011010d824 */ /* 0x000fe200078e0a03 */
[----:B------:R0:W-:Y:S01]  /*54c0*/  STL [R1+0x2d8], R2 ;  /* 0x0002d80201007387 */ /* 0x0001e20000100800 */
[C---:B------:R-:W-:Y:S02]  /*54d0*/  IMAD R14, R3.reuse, R8, R14 ;  /* 0x00000008030e7224 */ /* 0x040fe400078e020e */
[----:B------:R-:W-:Y:S01]  /*54e0*/  IMAD.HI.U32 R6, R22, R11, RZ ;  /* 0x0000000b16067227 */ /* 0x000fe200078e00ff */
[----:B------:R-:W-:-:S03]  /*54f0*/  ISETP.GT.U32.AND P5, PT, R3, R16, PT ;  /* 0x000000100300720c */ /* 0x000fc60003fa4070 */
[----:B------:R-:W-:-:S04]  /*5500*/  IMAD.HI.U32 R7, R22, R0, RZ ;  /* 0x0000000016077227 */ /* 0x000fc800078e00ff */
[----:B0-----:R-:W-:Y:S02]  /*5510*/  IMAD.MOV.U32 R2, RZ, RZ, R9 ;  /* 0x000000ffff027224 */ /* 0x001fe400078e0009 */
[----:B------:R-:W-:Y:S01]  /*5520*/  @!P3 IMAD.IADD R13, R13, 0x1, -R3 ;  /* 0x000000010d0db824 */ /* 0x000fe200078e0a03 */
[----:B------:R-:W-:Y:S01]  /*5530*/  ISETP.GT.U32.AND P3, PT, R3, R14, PT ;  /* 0x0000000e0300720c */ /* 0x000fe20003f64070 */
[----:B------:R-:W-:Y:S01]  /*5540*/  @!P6 IMAD.MOV R2, RZ, RZ, -R2 ;  /* 0x000000ffff02e224 */ /* 0x000fe200078e0a02 */
[----:B------:R-:W-:Y:S01]  /*5550*/  ISETP.GE.AND P6, PT, R5, RZ, PT ;  /* 0x000000ff0500720c */ /* 0x000fe20003fc6270 */
[----:B------:R-:W-:Y:S02]  /*5560*/  IMAD.MOV R6, RZ, RZ, -R6 ;  /* 0x000000ffff067224 */ /* 0x000fe400078e0a06 */
[----:B------:R-:W-:Y:S01]  /*5570*/  IMAD.MOV R7, RZ, RZ, -R7 ;  /* 0x000000ffff077224 */ /* 0x000fe200078e0a07 */
[----:B------:R0:W-:Y:S01]  /*5580*/  STL [R1+0x2dc], R2 ;  /* 0x0002dc0201007387 */ /* 0x0001e20000100800 */
[----:B------:R-:W-:-:S02]  /*5590*/  IMAD R11, R3, R6, R11 ;  /* 0x00000006030b7224 */ /* 0x000fc400078e020b */
[----:B------:R-:W-:Y:S02]  /*55a0*/  IMAD R9, R3, R7, R0 ;  /* 0x0000000703097224 */ /* 0x000fe400078e0200 */
[----:B------:R-:W-:Y:S02]  /*55b0*/  VIADD R0, R27, 0x15e ;  /* 0x0000015e1b007836 */ /* 0x000fe40000000000 */
[--C-:B------:R-:W-:Y:S01]  /*55c0*/  @!P5 IMAD.IADD R16, R16, 0x1, -R3.reuse ;  /* 0x000000011010d824 */ /* 0x100fe200078e0a03 */
[----:B------:R-:W-:Y:S01]  /*55d0*/  ISETP.GT.U32.AND P5, PT, R3, R9, PT ;  /* 0x000000090300720c */ /* 0x000fe20003fa4070 */
[----:B------:R-:W-:Y:S01]  /*55e0*/  @!P3 IMAD.IADD R14, R14, 0x1, -R3 ;  /* 0x000000010e0eb824 */ /* 0x000fe200078e0a03 */
[----:B------:R-:W-:Y:S01]  /*55f0*/  IABS R8, R0 ;  /* 0x0000000000087213 */ /* 0x000fe20000000000 */
        /* <DEDUP_REMOVED lines=8> */
[----:B------:R-:W-:Y:S02]  /*5680*/  IMAD.MOV R13, RZ, RZ, -R13 ;  /* 0x000000ffff0d7224 */ /* 0x000fe400078e0a0d */
[--C-:B------:R-:W-:Y:S02]  /*5690*/  @!P5 IMAD.IADD R9, R9, 0x1, -R3.reuse ;  /* 0x000000010909d824 */ /* 0x100fe400078e0a03 */
[----:B------:R-:W-:Y:S02]  /*56a0*/  VIADD R6, R27, 0x158 ;  /* 0x000001581b067836 */ /* 0x000fe40000000000 */
[--C-:B------:R-:W-:Y:S01]  /*56b0*/  @!P3 IMAD.IADD R14, R14, 0x1, -R3.reuse ;  /* 0x000000010e0eb824 */ /* 0x100fe200078e0a03 */
[----:B------:R-:W-:Y:S01]  /*56c0*/  ISETP.GT.U32.AND P5, PT, R3, R9, PT ;  /* 0x000000090300720c */ /* 0x000fe20003fa4070 */
[----:B------:R-:W-:Y:S01]  /*56d0*/  @!P1 IMAD.IADD R11, R11, 0x1, -R3 ;  /* 0x000000010b0b9824 */ /* 0x000fe200078e0a03 */
[----:B------:R-:W-:Y:S01]  /*56e0*/  IABS R7, R6 ;  /* 0x0000000600077213 */ /* 0x000fe20000000000 */
[----:B0-----:R-:W-:-:S02]  /*56f0*/  IMAD.MOV.U32 R2, RZ, RZ, R16 ;  /* 0x000000ffff027224 */ /* 0x001fc400078e0010 */
[----:B------:R-:W-:Y:S01]  /*5700*/  IMAD.HI.U32 R16, R22, R15, RZ ;  /* 0x0000000f16107227 */ /* 0x000fe200078e00ff */
[----:B------:R-:W-:-:S03]  /*5710*/  ISETP.GT.U32.AND P1, PT, R3, R11, PT ;  /* 0x0000000b0300720c */ /* 0x000fc60003f24070 */
[----:B------:R-:W-:Y:S01]  /*5720*/  @!P2 IMAD.MOV R2, RZ, RZ, -R2 ;  /* 0x000000ffff02a224 */ /* 0x000fe200078e0a02 */
[----:B------:R-:W-:Y:S01]  /*5730*/  ISETP.GE.AND P2, PT, R0, RZ, PT ;  /* 0x000000ff0000720c */ /* 0x000fe20003f46270 */
[C---:B------:R-:W-:Y:S02]  /*5740*/  IMAD R0, R3.reuse, R13, R8 ;  /* 0x0000000d03007224 */ /* 0x040fe400078e0208 */
[C---:B------:R-:W-:Y:S01]  /*5750*/  IMAD.HI.U32 R8, R22.reuse, R12, RZ ;  /* 0x0000000c16087227 */ /* 0x040fe200078e00ff */
[----:B------:R0:W-:Y:S02]  /*5760*/  STL [R1+0x2e4], R2 ;  /* 0x0002e40201007387 */ /* 0x0001e40000100800 */
[----:B------:R-:W-:Y:S01]  /*5770*/  ISETP.GT.U32.AND P3, PT, R3, R0, PT ;  /* 0x000000000300720c */ /* 0x000fe20003f64070 */
[----:B------:R-:W-:-:S04]  /*5780*/  IMAD.HI.U32 R13, R22, R7, RZ ;  /* 0x00000007160d7227 */ /* 0x000fc800078e00ff */
[----:B------:R-:W-:Y:S02]  /*5790*/  IMAD.MOV R8, RZ, RZ, -R8 ;  /* 0x000000ffff087224 */ /* 0x000fe400078e0a08 */
[----:B------:R-:W-:Y:S02]  /*57a0*/  IMAD.MOV R16, RZ, RZ, -R16 ;  /* 0x000000ffff107224 */ /* 0x000fe400078e0a10 */
[----:B0-----:R-:W-:Y:S02]  /*57b0*/  IMAD.MOV.U32 R2, RZ, RZ, R14 ;  /* 0x000000ffff027224 */ /* 0x001fe400078e000e */
[----:B------:R-:W-:Y:S02]  /*57c0*/  IMAD.MOV R13, RZ, RZ, -R13 ;  /* 0x000000ffff0d7224 */ /* 0x000fe400078e0a0d */
[----:B------:R-:W-:Y:S02]  /*57d0*/  @!P0 IMAD.MOV R2, RZ, RZ, -R2 ;  /* 0x000000ffff028224 */ /* 0x000fe400078e0a02 */
[----:B------:R-:W-:-:S02]  /*57e0*/  IMAD R12, R3, R8, R12 ;  /* 0x00000008030c7224 */ /* 0x000fc400078e020c */
[--C-:B------:R-:W-:Y:S01]  /*57f0*/  @!P1 IMAD.IADD R11, R11, 0x1, -R3.reuse ;  /* 0x000000010b0b9824 */ /* 0x100fe200078e0a03 */
[----:B------:R0:W-:Y:S01]  /*5800*/  STL [R1+0x2e8], R2 ;  /* 0x0002e80201007387 */ /* 0x0001e20000100800 */
[----:B------:R-:W-:Y:S01]  /*5810*/  VIADD R8, R27, 0x156 ;  /* 0x000001561b087836 */ /* 0x000fe20000000000 */
[----:B------:R-:W-:Y:S01]  /*5820*/  ISETP.GT.U32.AND P1, PT, R3, R12, PT ;  /* 0x0000000c0300720c */ /* 0x000fe20003f24070 */
[----:B------:R-:W-:Y:S01]  /*5830*/  @!P5 IMAD.IADD R9, R9, 0x1, -R3 ;  /* 0x000000010909d824 */ /* 0x000fe200078e0a03 */
[----:B------:R-:W-:Y:S01]  /*5840*/  ISETP.GE.AND P5, PT, R10, RZ, PT ;  /* 0x000000ff0a00720c */ /* 0x000fe20003fa6270 */
[C---:B------:R-:W-:Y:S02]  /*5850*/  IMAD R10, R3.reuse, R16, R15 ;  /* 0x00000010030a7224 */ /* 0x040fe400078e020f */
[C---:B------:R-:W-:Y:S01]  /*5860*/  IMAD R7, R3.reuse, R13, R7 ;  /* 0x0000000d03077224 */ /* 0x040fe200078e0207 */
[----:B------:R-:W-:Y:S01]  /*5870*/  IABS R13, R8 ;  /* 0x00000008000d7213 */ /* 0x000fe20000000000 */
[----:B------:R-:W-:Y:S01]  /*5880*/  @!P3 IMAD.IADD R0, R0, 0x1, -R3 ;  /* 0x000000010000b824 */ /* 0x000fe200078e0a03 */
[----:B------:R-:W-:Y:S01]  /*5890*/  ISETP.GT.U32.AND P0, PT, R3, R10, PT ;  /* 0x0000000a0300720c */ /* 0x000fe20003f04070 */
[----:B0-----:R-:W-:-:S02]  /*58a0*/  IMAD.MOV.U32 R2, RZ, RZ, R11 ;  /* 0x000000ffff027224 */ /* 0x001fc400078e000b */
[----:B------:R-:W-:Y:S01]  /*58b0*/  IMAD.MOV.U32 R4, RZ, RZ, R9 ;  /* 0x000000ffff047224 */ /* 0x000fe200078e0009 */
[C---:B------:R-:W-:Y:S01]  /*58c0*/  ISETP.GT.U32.AND P3, PT, R3.reuse, R0, PT ;  /* 0x000000000300720c */ /* 0x040fe20003f64070 */
[----:B------:R-:W-:Y:S01]  /*58d0*/  @!P6 IMAD.MOV R2, RZ, RZ, -R2 ;  /* 0x000000ffff02e224 */ /* 0x000fe200078e0a02 */
[----:B------:R-:W-:Y:S01]  /*58e0*/  ISETP.GT.U32.AND P6, PT, R3, R7, PT ;  /* 0x000000070300720c */ /* 0x000fe20003fc4070 */
[----:B------:R-:W-:Y:S02]  /*58f0*/  IMAD.MOV.U32 R9, RZ, RZ, R13 ;  /* 0x000000ffff097224 */ /* 0x000fe400078e000d */
[----:B------:R-:W-:Y:S01]  /*5900*/  @!P4 IMAD.MOV R4, RZ, RZ, -R4 ;  /* 0x000000ffff04c224 */ /* 0x000fe200078e0a04 */
[----:B------:R-:W-:Y:S01]  /*5910*/  ISETP.GE.AND P4, PT, R5, RZ, PT ;  /* 0x000000ff0500720c */ /* 0x000fe20003f86270 */
[----:B------:R-:W-:Y:S02]  /*5920*/  VIADD R5, R27, 0x154 ;  /* 0x000001541b057836 */ /* 0x000fe40000000000 */
[----:B------:R-:W-:Y:S01]  /*5930*/  IMAD.HI.U32 R11, R22, R9, RZ ;  /* 0x00000009160b7227 */ /* 0x000fe200078e00ff */
[----:B------:R-:W-:Y:S02]  /*5940*/  STL [R1+0x2ec], R4 ;  /* 0x0002ec0401007387 */ /* 0x000fe40000100800 */
[----:B------:R-:W-:Y:S01]  /*5950*/  IABS R13, R5 ;  /* 0x00000005000d7213 */ /* 0x000fe20000000000 */
[----:B------:R-:W-:Y:S01]  /*5960*/  @!P1 IMAD.IADD R12, R12, 0x1, -R3 ;  /* 0x000000010c0c9824 */ /* 0x000fe200078e0a03 */
[----:B------:R0:W-:Y:S01]  /*5970*/  STL [R1+0x2fc], R2 ;  /* 0x0002fc0201007387 */ /* 0x0001e20000100800 */
[----:B------:R-:W-:-:S02]  /*5980*/  IMAD.MOV R11, RZ, RZ, -R11 ;  /* 0x000000ffff0b7224 */ /* 0x000fc400078e0a0b */
[--C-:B------:R-:W-:Y:S01]  /*5990*/  @!P0 IMAD.IADD R10, R10, 0x1, -R3.reuse ;  /* 0x000000010a0a8824 */ /* 0x100fe200078e0a03 */
[----:B------:R-:W-:Y:S01]  /*59a0*/  ISETP.GE.AND P0, PT, R8, RZ, PT ;  /* 0x000000ff0800720c */ /* 0x000fe20003f06270 */
[--C-:B------:R-:W-:Y:S01]  /*59b0*/  @!P6 IMAD.IADD R7, R7, 0x1, -R3.reuse ;  /* 0x000000010707e824 */ /* 0x100fe200078e0a03 */
[C---:B------:R-:W-:Y:S01]  /*59c0*/  ISETP.GT.U32.AND P6, PT, R3.reuse, R12, PT ;  /* 0x0000000c0300720c */ /* 0x040fe20003fc4070 */
[----:B------:R-:W-:Y:S01]  /*59d0*/  @!P3 IMAD.IADD R0, R0, 0x1, -R3 ;  /* 0x000000010000b824 */ /* 0x000fe200078e0a03 */
[C---:B------:R-:W-:Y:S01]  /*59e0*/  ISETP.GT.U32.AND P1, PT, R3.reuse, R10, PT ;  /* 0x0000000a0300720c */ /* 0x040fe20003f24070 */
[----:B------:R-:W-:Y:S01]  /*59f0*/  IMAD R9, R3, R11, R9 ;  /* 0x0000000b03097224 */ /* 0x000fe200078e0209 */
[----:B------:R-:W-:Y:S01]  /*5a00*/  ISETP.GE.AND P3, PT, R6, RZ, PT ;  /* 0x000000ff0600720c */ /* 0x000fe20003f66270 */
[----:B------:R-:W-:-:S04]  /*5a10*/  IMAD.HI.U32 R11, R22, R13, RZ ;  /* 0x0000000d160b7227 */ /* 0x000fc800078e00ff */
[----:B0-----:R-:W-:Y:S02]  /*5a20*/  IMAD.MOV.U32 R2, RZ, RZ, R0 ;  /* 0x000000ffff027224 */ /* 0x001fe400078e0000 */
[----:B------:R-:W-:Y:S02]  /*5a30*/  IMAD.MOV R11, RZ, RZ, -R11 ;  /* 0x000000ffff0b7224 */ /* 0x000fe400078e0a0b */
[----:B------:R-:W-:Y:S01]  /*5a40*/  @!P2 IMAD.MOV R2, RZ, RZ, -R2 ;  /* 0x000000ffff02a224 */ /* 0x000fe200078e0a02 */
[C---:B------:R-:W-:Y:S01]  /*5a50*/  ISETP.GT.U32.AND P2, PT, R3.reuse, R7, PT ;  /* 0x000000070300720c */ /* 0x040fe20003f44070 */
[----:B------:R-:W-:Y:S02]  /*5a60*/  IMAD R13, R3, R11, R13 ;  /* 0x0000000b030d7224 */ /* 0x000fe400078e020d */
[----:B------:R-:W-:Y:S01]  /*5a70*/  @!P6 IMAD.IADD R12, R12, 0x1, -R3 ;  /* 0x000000010c0ce824 */ /* 0x000fe200078e0a03 */
[----:B------:R0:W-:Y:S01]  /*5a80*/  STL [R1+0x310], R2 ;  /* 0x0003100201007387 */ /* 0x0001e20000100800 */
[----:B------:R-:W-:Y:S01]  /*5a90*/  VIADD R8, R27, 0x14e ;  /* 0x0000014e1b087836 */ /* 0x000fe20000000000 */
[----:B------:R-:W-:Y:S01]  /*5aa0*/  ISETP.GT.U32.AND P6, PT, R3, R13, PT ;  /* 0x0000000d0300720c */ /* 0x000fe20003fc4070 */
[----:B------:R-:W-:-:S02]  /*5ab0*/  VIADD R6, R27, 0x152 ;  /* 0x000001521b067836 */ /* 0x000fc40000000000 */
[--C-:B------:R-:W-:Y:S01]  /*5ac0*/  @!P1 IMAD.IADD R10, R10, 0x1, -R3.reuse ;  /* 0x000000010a0a9824 */ /* 0x100fe200078e0a03 */
[----:B------:R-:W-:Y:S01]  /*5ad0*/  ISETP.GT.U32.AND P1, PT, R3, R9, PT ;  /* 0x000000090300720c */ /* 0x000fe20003f24070 */
[----:B------:R-:W-:Y:S01]  /*5ae0*/  VIADD R0, R27, 0x150 ;  /* 0x000001501b007836 */ /* 0x000fe20000000000 */
[----:B------:R-:W-:Y:S01]  /*5af0*/  IABS R15, R8 ;  /* 0x00000008000f7213 */ /* 0x000fe20000000000 */
[----:B------:R-:W-:Y:S01]  /*5b00*/  @!P2 IMAD.IADD R7, R7, 0x1, -R3 ;  /* 0x000000010707a824 */ /* 0x000fe200078e0a03 */
[----:B------:R-:W-:Y:S01]  /*5b10*/  IABS R14, R6 ;  /* 0x00000006000e7213 */ /* 0x000fe20000000000 */
[----:B0-----:R-:W-:Y:S01]  /*5b20*/  IMAD.MOV.U32 R2, RZ, RZ, R10 ;  /* 0x000000ffff027224 */ /* 0x001fe200078e000a */
[----:B------:R-:W-:Y:S01]  /*5b30*/  ISETP.GE.AND P2, PT, R5, RZ, PT ;  /* 0x000000ff0500720c */ /* 0x000fe20003f46270 */
[----:B------:R-:W-:Y:S01]  /*5b40*/  IMAD.MOV.U32 R5, RZ, RZ, R15 ;  /* 0x000000ffff057224 */ /* 0x000fe200078e000f */
[----:B------:R-:W-:Y:S01]  /*5b50*/  IABS R11, R0 ;  /* 0x00000000000b7213 */ /* 0x000fe20000000000 */
[----:B------:R-:W-:-:S04]  /*5b60*/  IMAD.HI.U32 R15, R22, R14, RZ ;  /* 0x0000000e160f7227 */ /* 0x000fc800078e00ff */
[----:B------:R-:W-:Y:S02]  /*5b70*/  @!P6 IMAD.IADD R13, R13, 0x1, -R3 ;  /* 0x000000010d0de824 */ /* 0x000fe400078e0a03 */
[----:B------:R-:W-:-:S03]  /*5b80*/  IMAD.HI.U32 R16, R22, R11, RZ ;  /* 0x0000000b16107227 */ /* 0x000fc600078e00ff */
[----:B------:R-:W-:Y:S01]  /*5b90*/  ISETP.GT.U32.AND P6, PT, R3, R13, PT ;  /* 0x0000000d0300720c */ /* 0x000fe20003fc4070 */
[----:B------:R-:W-:Y:S02]  /*5ba0*/  IMAD.MOV R15, RZ, RZ, -R15 ;  /* 0x000000ffff0f7224 */ /* 0x000fe400078e0a0f */
[----:B------:R-:W-:Y:S01]  /*5bb0*/  @!P1 IMAD.IADD R9, R9, 0x1, -R3 ;  /* 0x0000000109099824 */ /* 0x000fe200078e0a03 */
[----:B------:R-:W-:Y:S01]  /*5bc0*/  ISETP.GE.AND P1, PT, R6, RZ, PT ;  /* 0x000000ff0600720c */ /* 0x000fe20003f26270 */
[----:B------:R-:W-:Y:S02]  /*5bd0*/  @!P5 IMAD.MOV R2, RZ, RZ, -R2 ;  /* 0x000000ffff02d224 */ /* 0x000fe400078e0a02 */
[----:B------:R-:W-:Y:S01]  /*5be0*/  IMAD.HI.U32 R6, R22, R5, RZ ;  /* 0x0000000516067227 */ /* 0x000fe200078e00ff */
[----:B------:R-:W-:Y:S02]  /*5bf0*/  ISETP.GT.U32.AND P5, PT, R3, R9, PT ;  /* 0x000000090300720c */ /* 0x000fe40003fa4070 */
[----:B------:R0:W-:Y:S01]  /*5c00*/  STL [R1+0x30c], R2 ;  /* 0x00030c0201007387 */ /* 0x0001e20000100800 */
[----:B------:R-:W-:-:S02]  /*5c10*/  IMAD.MOV R10, RZ, RZ, -R16 ;  /* 0x000000ffff0a7224 */ /* 0x000fc400078e0a10 */
[C---:B------:R-:W-:Y:S02]  /*5c20*/  IMAD R14, R3.reuse, R15, R14 ;  /* 0x0000000f030e7224 */ /* 0x040fe400078e020e */
[----:B------:R-:W-:Y:S02]  /*5c30*/  IMAD.MOV.U32 R4, RZ, RZ, R12 ;  /* 0x000000ffff047224 */ /* 0x000fe400078e000c */
[----:B------:R-:W-:Y:S02]  /*5c40*/  IMAD.MOV R6, RZ, RZ, -R6 ;  /* 0x000000ffff067224 */ /* 0x000fe400078e0a06 */
[C---:B------:R-:W-:Y:S02]  /*5c50*/  IMAD R11, R3.reuse, R10, R11 ;  /* 0x0000000a030b7224 */ /* 0x040fe400078e020b */
[----:B0-----:R-:W-:Y:S02]  /*5c60*/  IMAD.MOV.U32 R2, RZ, RZ, R7 ;  /* 0x000000ffff027224 */ /* 0x001fe400078e0007 */
[----:B------:R-:W-:Y:S01]  /*5c70*/  @!P4 IMAD.MOV R4, RZ, RZ, -R4 ;  /* 0x000000ffff04c224 */ /* 0x000fe200078e0a04 */
[C---:B------:R-:W-:Y:S01]  /*5c80*/  ISETP.GT.U32.AND P4, PT, R3.reuse, R14, PT ;  /* 0x0000000e0300720c */ /* 0x040fe20003f84070 */
[----:B------:R-:W-:-:S02]  /*5c90*/  IMAD R5, R3, R6, R5 ;  /* 0x0000000603057224 */ /* 0x000fc400078e0205 */
[----:B------:R-:W-:Y:S01]  /*5ca0*/  @!P3 IMAD.MOV R2, RZ, RZ, -R2 ;  /* 0x000000ffff02b224 */ /* 0x000fe200078e0a02 */
[----:B------:R-:W-:Y:S01]  /*5cb0*/  ISETP.GT.U32.AND P3, PT, R3, R11, PT ;  /* 0x0000000b0300720c */ /* 0x000fe20003f64070 */
[--C-:B------:R-:W-:Y:S01]  /*5cc0*/  @!P6 IMAD.IADD R13, R13, 0x1, -R3.reuse ;  /* 0x000000010d0de824 */ /* 0x100fe200078e0a03 */
[----:B------:R-:W-:Y:S01]  /*5cd0*/  ISETP.GT.U32.AND P6, PT, R3, R5, PT ;  /* 0x000000050300720c */ /* 0x000fe20003fc4070 */
[----:B------:R-:W-:Y:S01]  /*5ce0*/  VIADD R15, R27, 0x14c ;  /* 0x0000014c1b0f7836 */ /* 0x000fe20000000000 */
[----:B------:R-:W-:Y:S01]  /*5cf0*/  STL [R1+0x308], R4 ;  /* 0x0003080401007387 */ /* 0x000fe20000100800 */
[--C-:B------:R-:W-:Y:S01]  /*5d00*/  @!P5 IMAD.IADD R9, R9, 0x1, -R3.reuse ;  /* 0x000000010909d824 */ /* 0x100fe200078e0a03 */
[----:B------:R-:W-:Y:S01]  /*5d10*/  ISETP.GE.AND P5, PT, R0, RZ, PT ;  /* 0x000000ff0000720c */ /* 0x000fe20003fa6270 */
[----:B------:R-:W-:Y:S01]  /*5d20*/  VIADD R0, R27, 0x14a ;  /* 0x0000014a1b007836 */ /* 0x000fe20000000000 */
[----:B------:R-:W-:Y:S01]  /*5d30*/  IABS R6, R15 ;  /* 0x0000000f00067213 */ /* 0x000fe20000000000 */
[--C-:B------:R-:W-:Y:S01]  /*5d40*/  @!P4 IMAD.IADD R14, R14, 0x1, -R3.reuse ;  /* 0x000000010e0ec824 */ /* 0x100fe200078e0a03 */
[----:B------:R-:W-:Y:S01]  /*5d50*/  ISETP.GE.AND P4, PT, R8, RZ, PT ;  /* 0x000000ff0800720c */ /* 0x000fe20003f86270 */
[----:B------:R0:W-:Y:S01]  /*5d60*/  STL [R1+0x318], R2 ;  /* 0x0003180201007387 */ /* 0x0001e20000100800 */
[----:B------:R-:W-:Y:S01]  /*5d70*/  IABS R7, R0 ;  /* 0x0000000000077213 */ /* 0x000fe20000000000 */
[----:B------:R-:W-:Y:S01]  /*5d80*/  @!P3 IMAD.IADD R11, R11, 0x1, -R3 ;  /* 0x000000010b0bb824 */ /* 0x000fe200078e0a03 */
[----:B------:R-:W-:Y:S01]  /*5d90*/  ISETP.GT.U32.AND P3, PT, R3, R14, PT ;  /* 0x0000000e0300720c */ /* 0x000fe20003f64070 */
[----:B------:R-:W-:-:S04]  /*5da0*/  IMAD.HI.U32 R8, R22, R6, RZ ;  /* 0x0000000616087227 */ /* 0x000fc800078e00ff */
[----:B------:R-:W-:Y:S01]  /*5db0*/  @!P6 IMAD.IADD R5, R5, 0x1, -R3 ;  /* 0x000000010505e824 */ /* 0x000fe200078e0a03 */
[----:B------:R-:W-:Y:S01]  /*5dc0*/  ISETP.GT.U32.AND P6, PT, R3, R11, PT ;  /* 0x0000000b0300720c */ /* 0x000fe20003fc4070 */
[----:B0-----:R-:W-:Y:S02]  /*5dd0*/  IMAD.MOV.U32 R2, RZ, RZ, R9 ;  /* 0x000000ffff027224 */ /* 0x001fe400078e0009 */
[----:B------:R-:W-:Y:S02]  /*5de0*/  IMAD.MOV R8, RZ, RZ, -R8 ;  /* 0x000000ffff087224 */ /* 0x000fe400078e0a08 */
[----:B------:R-:W-:-:S04]  /*5df0*/  IMAD.HI.U32 R9, R22, R7, RZ ;  /* 0x0000000716097227 */ /* 0x000fc800078e00ff */
[C---:B------:R-:W-:Y:S02]  /*5e00*/  IMAD R6, R3.reuse, R8, R6 ;  /* 0x0000000803067224 */ /* 0x040fe400078e0206 */
[----:B------:R-:W-:Y:S02]  /*5e10*/  IMAD.MOV R9, RZ, RZ, -R9 ;  /* 0x000000ffff097224 */ /* 0x000fe400078e0a09 */
[----:B------:R-:W-:Y:S01]  /*5e20*/  @!P3 IMAD.IADD R14, R14, 0x1, -R3 ;  /* 0x000000010e0eb824 */ /* 0x000fe200078e0a03 */
[C---:B------:R-:W-:Y:S01]  /*5e30*/  ISETP.GT.U32.AND P3, PT, R3.reuse, R6, PT ;  /* 0x000000060300720c */ /* 0x040fe20003f64070 */
[----:B------:R-:W-:Y:S02]  /*5e40*/  IMAD R7, R3, R9, R7 ;  /* 0x0000000903077224 */ /* 0x000fe400078e0207 */
[----:B------:R-:W-:Y:S02]  /*5e50*/  @!P6 IMAD.IADD R11, R11, 0x1, -R3 ;  /* 0x000000010b0be824 */ /* 0x000fe400078e0a03 */
[----:B------:R-:W-:Y:S01]  /*5e60*/  VIADD R10, R27, 0x148 ;  /* 0x000001481b0a7836 */ /* 0x000fe20000000000 */
[C---:B------:R-:W-:Y:S01]  /*5e70*/  ISETP.GT.U32.AND P6, PT, R3.reuse, R7, PT ;  /* 0x000000070300720c */ /* 0x040fe20003fc4070 */
[----:B------:R-:W-:Y:S01]  /*5e80*/  @!P0 IMAD.MOV R2, RZ, RZ, -R2 ;  /* 0x000000ffff028224 */ /* 0x000fe200078e0a02 */
[----:B------:R-:W-:Y:S01]  /*5e90*/  ISETP.GT.U32.AND P0, PT, R3, R5, PT ;  /* 0x000000050300720c */ /* 0x000fe20003f04070 */
[----:B------:R-:W-:Y:S01]  /*5ea0*/  VIADD R8, R27, 0x146 ;  /* 0x000001461b087836 */ /* 0x000fe20000000000 */
[----:B------:R-:W-:Y:S01]  /*5eb0*/  IABS R17, R10 ;  /* 0x0000000a00117213 */ /* 0x000fe20000000000 */
[----:B------:R-:W-:Y:S01]  /*5ec0*/  IMAD.MOV.U32 R4, RZ, RZ, R13 ;  /* 0x000000ffff047224 */ /* 0x000fe200078e000d */
[----:B------:R0:W-:Y:S01]  /*5ed0*/  STL [R1+0x34c], R2 ;  /* 0x00034c0201007387 */ /* 0x0001e20000100800 */
[----:B------:R-:W-:Y:S01]  /*5ee0*/  @!P3 IMAD.IADD R6, R6, 0x1, -R3 ;  /* 0x000000010606b824 */ /* 0x000fe200078e0a03 */
[----:B------:R-:W-:Y:S01]  /*5ef0*/  IABS R9, R8 ;  /* 0x0000000800097213 */ /* 0x000fe20000000000 */
[----:B------:R-:W-:Y:S01]  /*5f00*/  IMAD.HI.U32 R18, R22, R17, RZ ;  /* 0x0000001116127227 */ /* 0x000fe200078e00ff */
[----:B------:R-:W-:-:S03]  /*5f10*/  ISETP.GE.AND P3, PT, R0, RZ, PT ;  /* 0x000000ff0000720c */ /* 0x000fc60003f66270 */
[----:B------:R-:W-:Y:S02]  /*5f20*/  @!P2 IMAD.MOV R4, RZ, RZ, -R4 ;  /* 0x000000ffff04a224 */ /* 0x000fe400078e0a04 */
[----:B------:R-:W-:Y:S01]  /*5f30*/  @!P6 IMAD.IADD R7, R7, 0x1, -R3 ;  /* 0x000000010707e824 */ /* 0x000fe200078e0a03 */
[C---:B------:R-:W-:Y:S01]  /*5f40*/  ISETP.GT.U32.AND P6, PT, R3.reuse, R6, PT ;  /* 0x000000060300720c */ /* 0x040fe20003fc4070 */
[----:B0-----:R-:W-:Y:S01]  /*5f50*/  IMAD.MOV.U32 R2, RZ, RZ, R14 ;  /* 0x000000ffff027224 */ /* 0x001fe200078e000e */
[----:B------:R0:W-:Y:S01]  /*5f60*/  STL [R1+0x35c], R4 ;  /* 0x00035c0401007387 */ /* 0x0001e20000100800 */
[----:B------:R-:W-:Y:S01]  /*5f70*/  IMAD.MOV R18, RZ, RZ, -R18 ;  /* 0x000000ffff127224 */ /* 0x000fe200078e0a12 */
[----:B------:R-:W-:Y:S01]  /*5f80*/  ISETP.GT.U32.AND P2, PT, R3, R7, PT ;  /* 0x000000070300720c */ /* 0x000fe20003f44070 */
[----:B------:R-:W-:-:S04]  /*5f90*/  IMAD.HI.U32 R16, R22, R9, RZ ;  /* 0x0000000916107227 */ /* 0x000fc800078e00ff */
[----:B------:R-:W-:Y:S02]  /*5fa0*/  @!P1 IMAD.MOV R2, RZ, RZ, -R2 ;  /* 0x000000ffff029224 */ /* 0x000fe400078e0a02 */
[----:B------:R-:W-:Y:S01]  /*5fb0*/  @!P0 IMAD.IADD R5, R5, 0x1, -R3 ;  /* 0x0000000105058824 */ /* 0x000fe200078e0a03 */
[----:B------:R-:W-:Y:S01]  /*5fc0*/  ISETP.GE.AND P0, PT, R15, RZ, PT ;  /* 0x000000ff0f00720c */ /* 0x000fe20003f06270 */
[----:B0-----:R-:W-:Y:S01]  /*5fd0*/  IMAD.MOV.U32 R4, RZ, RZ, R11 ;  /* 0x000000ffff047224 */ /* 0x001fe200078e000b */
[----:B------:R0:W-:Y:S01]  /*5fe0*/  STL [R1+0x358], R2 ;  /* 0x0003580201007387 */ /* 0x0001e20000100800 */
[----:B------:R-:W-:Y:S02]  /*5ff0*/  IMAD R0, R3, R18, R17 ;  /* 0x0000001203007224 */ /* 0x000fe400078e0211 */
[----:B------:R-:W-:Y:S02]  /*6000*/  IMAD.MOV R16, RZ, RZ, -R16 ;  /* 0x000000ffff107224 */ /* 0x000fe400078e0a10 */
[----:B------:R-:W-:Y:S01]  /*6010*/  @!P5 IMAD.MOV R4, RZ, RZ, -R4 ;  /* 0x000000ffff04d224 */ /* 0x000fe200078e0a04 */
[----:B------:R-:W-:Y:S01]  /*6020*/  ISETP.GE.AND P5, PT, R10, RZ, PT ;  /* 0x000000ff0a00720c */ /* 0x000fe20003fa6270 */
[----:B------:R-:W-:Y:S01]  /*6030*/  VIADD R12, R27, 0x144 ;  /* 0x000001441b0c7836 */ /* 0x000fe20000000000 */
[C---:B------:R-:W-:Y:S01]  /*6040*/  ISETP.GT.U32.AND P1, PT, R3.reuse, R0, PT ;  /* 0x000000000300720c */ /* 0x040fe20003f24070 */
[C---:B------:R-:W-:Y:S01]  /*6050*/  IMAD R10, R3.reuse, R16, R9 ;  /* 0x00000010030a7224 */ /* 0x040fe200078e0209 */
[----:B------:R-:W-:Y:S01]  /*6060*/  STL [R1+0x37c], R4 ;  /* 0x00037c0401007387 */ /* 0x000fe20000100800 */
[----:B0-----:R-:W-:Y:S01]  /*6070*/  IMAD.MOV.U32 R2, RZ, RZ, R5 ;  /* 0x000000ffff027224 */ /* 0x001fe200078e0005 */
[----:B------:R-:W-:Y:S01]  /*6080*/  IABS R15, R12 ;  /* 0x0000000c000f7213 */ /* 0x000fe20000000000 */
[----:B------:R-:W-:Y:S01]  /*6090*/  @!P6 IMAD.IADD R6, R6, 0x1, -R3 ;  /* 0x000000010606e824 */ /* 0x000fe200078e0a03 */
[----:B------:R-:W-:Y:S01]  /*60a0*/  ISETP.GT.U32.AND P6, PT, R3, R10, PT ;  /* 0x0000000a0300720c */ /* 0x000fe20003fc4070 */
[----:B------:R-:W-:Y:S01]  /*60b0*/  @!P4 IMAD.MOV R2, RZ, RZ, -R2 ;  /* 0x000000ffff02c224 */ /* 0x000fe200078e0a02 */
[----:B------:R-:W-:Y:S01]  /*60c0*/  ISETP.GE.AND P4, PT, R8, RZ, PT ;  /* 0x000000ff0800720c */ /* 0x000fe20003f86270 */
[----:B------:R-:W-:-:S03]  /*60d0*/  IMAD.HI.U32 R5, R22, R15, RZ ;  /* 0x0000000f16057227 */ /* 0x000fc600078e00ff */
[----:B------:R0:W-:Y:S01]  /*60e0*/  STL [R1+0x384], R2 ;  /* 0x0003840201007387 */ /* 0x0001e20000100800 */
[----:B------:R-:W-:Y:S02]  /*60f0*/  VIADD R8, R27, 0x142 ;  /* 0x000001421b087836 */ /* 0x000fe40000000000 */
[----:B------:R-:W-:Y:S02]  /*6100*/  IMAD.MOV R5, RZ, RZ, -R5 ;  /* 0x000000ffff057224 */ /* 0x000fe400078e0a05 */
[--C-:B------:R-:W-:Y:S01]  /*6110*/  @!P2 IMAD.IADD R7, R7, 0x1, -R3.reuse ;  /* 0x000000010707a824 */ /* 0x100fe200078e0a03 */
[----:B------:R-:W-:Y:S01]  /*6120*/  IABS R17, R8 ;  /* 0x0000000800117213 */ /* 0x000fe20000000000 */
[----:B------:R-:W-:Y:S01]  /*6130*/  @!P1 IMAD.IADD R0, R0, 0x1, -R3 ;  /* 0x0000000100009824 */ /* 0x000fe200078e0a03 */
[----:B------:R-:W-:Y:S01]  /*6140*/  ISETP.GE.AND P1, PT, R8, RZ, PT ;  /* 0x000000ff0800720c */ /* 0x000fe20003f26270 */
[----:B------:R-:W-:Y:S01]  /*6150*/  IMAD R18, R3, R5, R15 ;  /* 0x0000000503127224 */ /* 0x000fe200078e020f */
[----:B------:R-:W-:Y:S01]  /*6160*/  ISETP.GE.AND P2, PT, R12, RZ, PT ;  /* 0x000000ff0c00720c */ /* 0x000fe20003f46270 */
[----:B0-----:R-:W-:-:S02]  /*6170*/  IMAD.MOV.U32 R2, RZ, RZ, R6 ;  /* 0x000000ffff027224 */ /* 0x001fc400078e0006 */
[----:B------:R-:W-:Y:S01]  /*6180*/  @!P6 IMAD.IADD R10, R10, 0x1, -R3 ;  /* 0x000000010a0ae824 */ /* 0x000fe200078e0a03 */
[C---:B------:R-:W-:Y:S01]  /*6190*/  ISETP.GT.U32.AND P6, PT, R3.reuse, R0, PT ;  /* 0x000000000300720c */ /* 0x040fe20003fc4070 */
[----:B------:R-:W-:Y:S02]  /*61a0*/  @!P0 IMAD.MOV R2, RZ, RZ, -R2 ;  /* 0x000000ffff028224 */ /* 0x000fe400078e0a02 */
[----:B------:R-:W-:Y:S01]  /*61b0*/  IMAD.HI.U32 R6, R22, R17, RZ ;  /* 0x0000001116067227 */ /* 0x000fe200078e00ff */
[----:B------:R-:W-:Y:S02]  /*61c0*/  ISETP.GT.U32.AND P0, PT, R3, R10, PT ;  /* 0x0000000a0300720c */ /* 0x000fe40003f04070 */
[----:B------:R0:W-:Y:S01]  /*61d0*/  STL [R1+0x380], R2 ;  /* 0x0003800201007387 */ /* 0x0001e20000100800 */
[----:B------:R-:W-:Y:S02]  /*61e0*/  IMAD.MOV R6, RZ, RZ, -R6 ;  /* 0x000000ffff067224 */ /* 0x000fe400078e0a06 */
[----:B------:R-:W-:-:S02]  /*61f0*/  VIADD R9, R27, 0x140 ;  /* 0x000001401b097836 */ /* 0x000fc40000000000 */
[----:B------:R-:W-:Y:S02]  /*6200*/  IMAD R17, R3, R6, R17 ;  /* 0x0000000603117224 */ /* 0x000fe400078e0211 */
[----:B------:R-:W-:Y:S01]  /*6210*/  VIADD R8, R27, 0x13e ;  /* 0x0000013e1b087836 */ /* 0x000fe20000000000 */
[----:B------:R-:W-:Y:S01]  /*6220*/  IABS R13, R9 ;  /* 0x00000009000d7213 */ /* 0x000fe20000000000 */
[----:B------:R-:W-:Y:S01]  /*6230*/  @!P6 IMAD.IADD R0, R0, 0x1, -R3 ;  /* 0x000000010000e824 */ /* 0x000fe200078e0a03 */
[----:B------:R-:W-:Y:S01]  /*6240*/  ISETP.GT.U32.AND P6, PT, R3, R17, PT ;  /* 0x000000110300720c */ /* 0x000fe20003fc4070 */
[----:B0-----:R-:W-:Y:S01]  /*6250*/  IMAD.MOV.U32 R2, RZ, RZ, R7 ;  /* 0x000000ffff027224 */ /* 0x001fe200078e0007 */
[----:B------:R-:W-:Y:S01]  /*6260*/  IABS R16, R8 ;  /* 0x0000000800107213 */ /* 0x000fe20000000000 */
[----:B------:R-:W-:-:S04]  /*6270*/  IMAD.HI.U32 R6, R22, R13, RZ ;  /* 0x0000000d16067227 */ /* 0x000fc800078e00ff */
[----:B------:R-:W-:Y:S01]  /*6280*/  @!P3 IMAD.MOV R2, RZ, RZ, -R2 ;  /* 0x000000ffff02b224 */ /* 0x000fe200078e0a02 */
[----:B------:R-:W-:Y:S01]  /*6290*/  ISETP.GT.U32.AND P3, PT, R3, R18, PT ;  /* 0x000000120300720c */ /* 0x000fe20003f64070 */
[----:B------:R-:W-:Y:S01]  /*62a0*/  @!P0 IMAD.IADD R10, R10, 0x1, -R3 ;  /* 0x000000010a0a8824 */ /* 0x000fe200078e0a03 */
[----:B------:R-:W-:Y:S01]  /*62b0*/  ISETP.GE.AND P0, PT, R9, RZ, PT ;  /* 0x000000ff0900720c */ /* 0x000fe20003f06270 */
[----:B------:R-:W-:Y:S01]  /*62c0*/  IMAD.HI.U32 R7, R22, R16, RZ ;  /* 0x0000001016077227 */ /* 0x000fe200078e00ff */
[----:B------:R0:W-:Y:S03]  /*62d0*/  STL [R1+0x378], R2 ;  /* 0x0003780201007387 */ /* 0x0001e60000100800 */
[----:B------:R-:W-:Y:S02]  /*62e0*/  IMAD.MOV R9, RZ, RZ, -R6 ;  /* 0x000000ffff097224 */ /* 0x000fe400078e0a06 */
[----:B------:R-:W-:-:S02]  /*62f0*/  VIADD R5, R27, 0x13c ;  /* 0x0000013c1b057836 */ /* 0x000fc40000000000 */
[----:B------:R-:W-:Y:S02]  /*6300*/  IMAD.MOV R7, RZ, RZ, -R7 ;  /* 0x000000ffff077224 */ /* 0x000fe400078e0a07 */
[----:B------:R-:W-:Y:S01]  /*6310*/  @!P3 IMAD.IADD R18, R18, 0x1, -R3 ;  /* 0x000000011212b824 */ /* 0x000fe200078e0a03 */
[----:B------:R-:W-:Y:S01]  /*6320*/  IABS R15, R5 ;  /* 0x00000005000f7213 */ /* 0x000fe20000000000 */
[----:B0-----:R-:W-:Y:S01]  /*6330*/  IMAD.MOV.U32 R2, RZ, RZ, R0 ;  /* 0x000000ffff027224 */ /* 0x001fe200078e0000 */
[----:B------:R-:W-:Y:S01]  /*6340*/  ISETP.GE.AND P3, PT, R8, RZ, PT ;  /* 0x000000ff0800720c */ /* 0x000fe20003f66270 */
[C---:B------:R-:W-:Y:S02]  /*6350*/  IMAD R13, R3.reuse, R9, R13 ;  /* 0x00000009030d7224 */ /* 0x040fe400078e020d */
[----:B------:R-:W-:Y:S01]  /*6360*/  @!P5 IMAD.MOV R2, RZ, RZ, -R2 ;  /* 0x000000ffff02d224 */ /* 0x000fe200078e0a02 */
[----:B------:R-:W-:Y:S01]  /*6370*/  ISETP.GT.U32.AND P5, PT, R3, R18, PT ;  /* 0x000000120300720c */ /* 0x000fe20003fa4070 */
[----:B------:R-:W-:-:S02]  /*6380*/  @!P6 IMAD.IADD R17, R17, 0x1, -R3 ;  /* 0x000000011111e824 */ /* 0x000fc400078e0a03 */
[C---:B------:R-:W-:Y:S01]  /*6390*/  IMAD R16, R3.reuse, R7, R16 ;  /* 0x0000000703107224 */ /* 0x040fe200078e0210 */
[----:B------:R0:W-:Y:S01]  /*63a0*/  STL [R1+0x374], R2 ;  /* 0x0003740201007387 */ /* 0x0001e20000100800 */
[----:B------:R-:W-:Y:S01]  /*63b0*/  IMAD.HI.U32 R6, R22, R15, RZ ;  /* 0x0000000f16067227 */ /* 0x000fe200078e00ff */
[----:B------:R-:W-:-:S03]  /*63c0*/  ISETP.GT.U32.AND P6, PT, R3, R17, PT ;  /* 0x000000110300720c */ /* 0x000fc60003fc4070 */
[----:B------:R-:W-:Y:S02]  /*63d0*/  IMAD.MOV R6, RZ, RZ, -R6 ;  /* 0x000000ffff067224 */ /* 0x000fe400078e0a06 */
[----:B------:R-:W-:Y:S02]  /*63e0*/  VIADD R9, R27, 0x13a ;  /* 0x0000013a1b097836 */ /* 0x000fe40000000000 */
[----:B------:R-:W-:Y:S01]  /*63f0*/  @!P5 IMAD.IADD R18, R18, 0x1, -R3 ;  /* 0x000000011212d824 */ /* 0x000fe200078e0a03 */
[C---:B------:R-:W-:Y:S01]  /*6400*/  ISETP.GT.U32.AND P5, PT, R3.reuse, R16, PT ;  /* 0x000000100300720c */ /* 0x040fe20003fa4070 */
[----:B0-----:R-:W-:Y:S01]  /*6410*/  IMAD.MOV.U32 R2, RZ, RZ, R10 ;  /* 0x000000ffff027224 */ /* 0x001fe200078e000a */
[----:B------:R-:W-:Y:S01]  /*6420*/  IABS R11, R9 ;  /* 0x00000009000b7213 */ /* 0x000fe20000000000 */
[C---:B------:R-:W-:Y:S02]  /*6430*/  IMAD R15, R3.reuse, R6, R15 ;  /* 0x00000006030f7224 */ /* 0x040fe400078e020f */
[----:B------:R-:W-:Y:S01]  /*6440*/  @!P4 IMAD.MOV R2, RZ, RZ, -R2 ;  /* 0x000000ffff02c224 */ /* 0x000fe200078e0a02 */
[----:B------:R-:W-:Y:S01]  /*6450*/  ISETP.GT.U32.AND P4, PT, R3, R13, PT ;  /* 0x0000000d0300720c */ /* 0x000fe20003f84070 */
[--C-:B------:R-:W-:Y:S01]  /*6460*/  @!P6 IMAD.IADD R17, R17, 0x1, -R3.reuse ;  /* 0x000000011111e824 */ /* 0x100fe200078e0a03 */
[----:B------:R-:W-:Y:S01]  /*6470*/  ISETP.GT.U32.AND P6, PT, R3, R15, PT ;  /* 0x0000000f0300720c */ /* 0x000fe20003fc4070 */
[----:B------:R-:W-:Y:S01]  /*6480*/  IMAD.HI.U32 R14, R22, R11, RZ ;  /* 0x0000000b160e7227 */ /* 0x000fe200078e00ff */
[----:B------:R0:W-:Y:S03]  /*6490*/  STL [R1+0x39c], R2 ;  /* 0x00039c0201007387 */ /* 0x0001e60000100800 */
[----:B------:R-:W-:-:S02]  /*64a0*/  @!P5 IMAD.IADD R16, R16, 0x1, -R3 ;  /* 0x000000011010d824 */ /* 0x000fc400078e0a03 */
[----:B------:R-:W-:Y:S02]  /*64b0*/  VIADD R0, R27, 0x138 ;  /* 0x000001381b007836 */ /* 0x000fe40000000000 */
[----:B------:R-:W-:Y:S02]  /*64c0*/  IMAD.MOV R14, RZ, RZ, -R14 ;  /* 0x000000ffff0e7224 */ /* 0x000fe400078e0a0e */
[----:B------:R-:W-:Y:S01]  /*64d0*/  @!P4 IMAD.IADD R13, R13, 0x1, -R3 ;  /* 0x000000010d0dc824 */ /* 0x000fe200078e0a03 */
[----:B------:R-:W-:Y:S01]  /*64e0*/  IABS R8, R0 ;  /* 0x0000000000087213 */ /* 0x000fe20000000000 */
[----:B------:R-:W-:Y:S01]  /*64f0*/  IMAD R11, R3, R14, R11 ;  /* 0x0000000e030b7224 */ /* 0x000fe200078e020b */
[----:B------:R-:W-:Y:S01]  /*6500*/  ISETP.GE.AND P4, PT, R5, RZ, PT ;  /* 0x000000ff0500720c */ /* 0x000fe20003f86270 */
[----:B------:R-:W-:Y:S01]  /*6510*/  @!P6 IMAD.IADD R15, R15, 0x1, -R3 ;  /* 0x000000010f0fe824 */ /* 0x000fe200078e0a03 */
[----:B------:R-:W-:Y:S01]  /*6520*/  ISETP.GT.U32.AND P5, PT, R3, R13, PT ;  /* 0x0000000d0300720c */ /* 0x000fe20003fa4070 */
[----:B------:R-:W-:Y:S01]  /*6530*/  VIADD R12, R27, 0x134 ;  /* 0x000001341b0c7836 */ /* 0x000fe20000000000 */
[----:B------:R-:W-:Y:S01]  /*6540*/  ISETP.GT.U32.AND P6, PT, R3, R16, PT ;  /* 0x000000100300720c */ /* 0x000fe20003fc4070 */
[----:B------:R-:W-:-:S03]  /*6550*/  IMAD.HI.U32 R5, R22, R8, RZ ;  /* 0x0000000816057227 */ /* 0x000fc600078e00ff */
[----:B------:R-:W-:Y:S01]  /*6560*/  IABS R6, R12 ;  /* 0x0000000c00067213 */ /* 0x000fe20000000000 */
[----:B------:R-:W-:Y:S02]  /*6570*/  IMAD.MOV.U32 R4, RZ, RZ, R18 ;  /* 0x000000ffff047224 */ /* 0x000fe400078e0012 */
[----:B------:R-:W-:Y:S02]  /*6580*/  IMAD.MOV R5, RZ, RZ, -R5 ;  /* 0x000000ffff057224 */ /* 0x000fe400078e0a05 */
[----:B0-----:R-:W-:Y:S02]  /*6590*/  IMAD.MOV.U32 R2, RZ, RZ, R17 ;  /* 0x000000ffff027224 */ /* 0x001fe400078e0011 */
[----:B------:R-:W-:Y:S01]  /*65a0*/  @!P5 IMAD.IADD R13, R13, 0x1, -R3 ;  /* 0x000000010d0dd824 */ /* 0x000fe200078e0a03 */
[C---:B------:R-:W-:Y:S01]  /*65b0*/  ISETP.GT.U32.AND P5, PT, R3.reuse, R11, PT ;  /* 0x0000000b0300720c */ /* 0x040fe20003fa4070 */
[----:B------:R-:W-:Y:S01]  /*65c0*/  @!P2 IMAD.MOV R4, RZ, RZ, -R4 ;  /* 0x000000ffff04a224 */ /* 0x000fe200078e0a04 */
[----:B------:R-:W-:Y:S01]  /*65d0*/  ISETP.GT.U32.AND P2, PT, R3, R15, PT ;  /* 0x0000000f0300720c */ /* 0x000fe20003f44070 */
[----:B------:R-:W-:Y:S01]  /*65e0*/  @!P1 IMAD.MOV R2, RZ, RZ, -R2 ;  /* 0x000000ffff029224 */ /* 0x000fe200078e0a02 */
[----:B------:R-:W-:Y:S01]  /*65f0*/  ISETP.GE.AND P1, PT, R9, RZ, PT ;  /* 0x000000ff0900720c */ /* 0x000fe20003f26270 */
[----:B------:R-:W-:Y:S01]  /*6600*/  IMAD R8, R3, R5, R8 ;  /* 0x0000000503087224 */ /* 0x000fe200078e0208 */
[----:B------:R-:W-:Y:S01]  /*6610*/  STL [R1+0x364], R4 ;  /* 0x0003640401007387 */ /* 0x000fe20000100800 */
[----:B------:R-:W-:-:S03]  /*6620*/  IMAD.HI.U32 R9, R22, R6, RZ ;  /* 0x0000000616097227 */ /* 0x000fc600078e00ff */
[----:B------:R0:W-:Y:S01]  /*6630*/  STL [R1+0x388], R2 ;  /* 0x0003880201007387 */ /* 0x0001e20000100800 */
[----:B------:R-:W-:Y:S02]  /*6640*/  VIADD R10, R27, 0x136 ;  /* 0x000001361b0a7836 */ /* 0x000fe40000000000 */
[----:B------:R-:W-:Y:S01]  /*6650*/  @!P6 IMAD.IADD R16, R16, 0x1, -R3 ;  /* 0x000000011010e824 */ /* 0x000fe200078e0a03 */
[----:B------:R-:W-:Y:S01]  /*6660*/  ISETP.GT.U32.AND P6, PT, R3, R8, PT ;  /* 0x000000080300720c */ /* 0x000fe20003fc4070 */
[----:B------:R-:W-:Y:S01]  /*6670*/  IMAD.MOV R9, RZ, RZ, -R9 ;  /* 0x000000ffff097224 */ /* 0x000fe200078e0a09 */
[----:B------:R-:W-:Y:S01]  /*6680*/  IABS R7, R10 ;  /* 0x0000000a00077213 */ /* 0x000fe20000000000 */
[----:B------:R-:W-:Y:S02]  /*6690*/  @!P5 IMAD.IADD R11, R11, 0x1, -R3 ;  /* 0x000000010b0bd824 */ /* 0x000fe400078e0a03 */
[----:B------:R-:W-:Y:S02]  /*66a0*/  IMAD R6, R3, R9, R6 ;  /* 0x0000000903067224 */ /* 0x000fe400078e0206 */
[----:B0-----:R-:W-:-:S02]  /*66b0*/  IMAD.MOV.U32 R2, RZ, RZ, R13 ;  /* 0x000000ffff027224 */ /* 0x001fc400078e000d */
[----:B------:R-:W-:Y:S02]  /*66c0*/  IMAD.MOV.U32 R4, RZ, RZ, R16 ;  /* 0x000000ffff047224 */ /* 0x000fe400078e0010 */
[----:B------:R-:W-:Y:S01]  /*66d0*/  @!P0 IMAD.MOV R2, RZ, RZ, -R2 ;  /* 0x000000ffff028224 */ /* 0x000fe200078e0a02 */
[----:B------:R-:W-:Y:S01]  /*66e0*/  ISETP.GT.U32.AND P0, PT, R3, R11, PT ;  /* 0x0000000b0300720c */ /* 0x000fe20003f04070 */
[----:B------:R-:W-:-:S03]  /*66f0*/  IMAD.HI.U32 R14, R22, R7, RZ ;  /* 0x00000007160e7227 */ /* 0x000fc600078e00ff */
[----:B------:R0:W-:Y:S01]  /*6700*/  STL [R1+0x3bc], R2 ;  /* 0x0003bc0201007387 */ /* 0x0001e20000100800 */
[----:B------:R-:W-:Y:S02]  /*6710*/  VIADD R5, R27, 0x132 ;  /* 0x000001321b057836 */ /* 0x000fe40000000000 */
[--C-:B------:R-:W-:Y:S01]  /*6720*/  @!P2 IMAD.IADD R15, R15, 0x1, -R3.reuse ;  /* 0x000000010f0fa824 */ /* 0x100fe200078e0a03 */
[----:B------:R-:W-:Y:S01]  /*6730*/  ISETP.GE.AND P2, PT, R0, RZ, PT ;  /* 0x000000ff0000720c */ /* 0x000fe20003f46270 */
[----:B------:R-:W-:Y:S01]  /*6740*/  @!P3 IMAD.MOV R4, RZ, RZ, -R4 ;  /* 0x000000ffff04b224 */ /* 0x000fe200078e0a04 */
[----:B------:R-:W-:Y:S01]  /*6750*/  ISETP.GT.U32.AND P3, PT, R3, R6, PT ;  /* 0x000000060300720c */ /* 0x000fe20003f64070 */
[----:B------:R-:W-:Y:S01]  /*6760*/  IMAD.MOV R14, RZ, RZ, -R14 ;  /* 0x000000ffff0e7224 */ /* 0x000fe200078e0a0e */
[----:B------:R-:W-:Y:S01]  /*6770*/  IABS R0, R5 ;  /* 0x0000000500007213 */ /* 0x000fe20000000000 */
[----:B------:R-:W-:Y:S01]  /*6780*/  @!P6 IMAD.IADD R8, R8, 0x1, -R3 ;  /* 0x000000010808e824 */ /* 0x000fe200078e0a03 */
[----:B------:R-:W-:Y:S01]  /*6790*/  STL [R1+0x390], R4 ;  /* 0x0003900401007387 */ /* 0x000fe20000100800 */
[----:B0-----:R-:W-:-:S02]  /*67a0*/  IMAD.MOV.U32 R2, RZ, RZ, R15 ;  /* 0x000000ffff027224 */ /* 0x001fc400078e000f */
[----:B------:R-:W-:Y:S01]  /*67b0*/  VIADD R9, R27, 0x130 ;  /* 0x000001301b097836 */ /* 0x000fe20000000000 */
[C---:B------:R-:W-:Y:S01]  /*67c0*/  ISETP.GT.U32.AND P6, PT, R3.reuse, R8, PT ;  /* 0x000000080300720c */ /* 0x040fe20003fc4070 */
[C---:B------:R-:W-:Y:S02]  /*67d0*/  IMAD R7, R3.reuse, R14, R7 ;  /* 0x0000000e03077224 */ /* 0x040fe400078e0207 */
[----:B------:R-:W-:Y:S01]  /*67e0*/  @!P4 IMAD.MOV R2, RZ, RZ, -R2 ;  /* 0x000000ffff02c224 */ /* 0x000fe200078e0a02 */
[----:B------:R-:W-:Y:S01]  /*67f0*/  IABS R14, R9 ;  /* 0x00000009000e7213 */ /* 0x000fe20000000000 */
[----:B------:R-:W-:Y:S01]  /*6800*/  IMAD.HI.U32 R13, R22, R0, RZ ;  /* 0x00000000160d7227 */ /* 0x000fe200078e00ff */
[----:B------:R-:W-:Y:S02]  /*6810*/  ISETP.GT.U32.AND P5, PT, R3, R7, PT ;  /* 0x000000070300720c */ /* 0x000fe40003fa4070 */
[----:B------:R0:W-:Y:S01]  /*6820*/  STL [R1+0x394], R2 ;  /* 0x0003940201007387 */ /* 0x0001e20000100800 */
[----:B------:R-:W-:Y:S01]  /*6830*/  @!P0 IMAD.IADD R11, R11, 0x1, -R3 ;  /* 0x000000010b0b8824 */ /* 0x000fe200078e0a03 */
[----:B------:R-:W-:Y:S01]  /*6840*/  ISETP.GE.AND P4, PT, R10, RZ, PT ;  /* 0x000000ff0a00720c */ /* 0x000fe20003f86270 */
[----:B------:R-:W-:Y:S01]  /*6850*/  IMAD.MOV R13, RZ, RZ, -R13 ;  /* 0x000000ffff0d7224 */ /* 0x000fe200078e0a0d */
[----:B------:R-:W-:Y:S01]  /*6860*/  ISETP.GE.AND P0, PT, R12, RZ, PT ;  /* 0x000000ff0c00720c */ /* 0x000fe20003f06270 */
[----:B------:R-:W-:Y:S01]  /*6870*/  @!P3 IMAD.IADD R6, R6, 0x1, -R3 ;  /* 0x000000010606b824 */ /* 0x000fe200078e0a03 */
[----:B------:R-:W-:Y:S01]  /*6880*/  ISETP.GE.AND P3, PT, R5, RZ, PT ;  /* 0x000000ff0500720c */ /* 0x000fe20003f66270 */
[----:B------:R-:W-:-:S02]  /*6890*/  IMAD.MOV.U32 R10, RZ, RZ, R14 ;  /* 0x000000ffff0a7224 */ /* 0x000fc400078e000e */
[----:B------:R-:W-:Y:S02]  /*68a0*/  IMAD R0, R3, R13, R0 ;  /* 0x0000000d03007224 */ /* 0x000fe400078e0200 */
[----:B0-----:R-:W-:Y:S02]  /*68b0*/  IMAD.MOV.U32 R2, RZ, RZ, R11 ;  /* 0x000000ffff027224 */ /* 0x001fe400078e000b */
[----:B------:R-:W-:-:S04]  /*68c0*/  IMAD.HI.U32 R12, R22, R10, RZ ;  /* 0x0000000a160c7227 */ /* 0x000fc800078e00ff */
[----:B------:R-:W-:Y:S01]  /*68d0*/  @!P1 IMAD.MOV R2, RZ, RZ, -R2 ;  /* 0x000000ffff029224 */ /* 0x000fe200078e0a02 */
[C---:B------:R-:W-:Y:S01]  /*68e0*/  ISETP.GT.U32.AND P1, PT, R3.reuse, R6, PT ;  /* 0x000000060300720c */ /* 0x040fe20003f24070 */
[--C-:B------:R-:W-:Y:S01]  /*68f0*/  @!P6 IMAD.IADD R8, R8, 0x1, -R3.reuse ;  /* 0x000000010808e824 */ /* 0x100fe200078e0a03 */
[----:B------:R-:W-:Y:S01]  /*6900*/  ISETP.GT.U32.AND P6, PT, R3, R0, PT ;  /* 0x000000000300720c */ /* 0x000fe20003fc4070 */
[----:B------:R-:W-:Y:S01]  /*6910*/  IMAD.MOV R12, RZ, RZ, -R12 ;  /* 0x000000ffff0c7224 */ /* 0x000fe200078e0a0c */
[----:B------:R0:W-:Y:S01]  /*6920*/  STL [R1+0x398], R2 ;  /* 0x0003980201007387 */ /* 0x0001e20000100800 */
[----:B------:R-:W-:Y:S02]  /*6930*/  @!P5 IMAD.IADD R7, R7, 0x1, -R3 ;  /* 0x000000010707d824 */ /* 0x000fe400078e0a03 */
[----:B------:R-:W-:Y:S02]  /*6940*/  IMAD R5, R3, R12, R10 ;  /* 0x0000000c03057224 */ /* 0x000fe400078e020a */
[----:B------:R-:W-:Y:S01]  /*6950*/  VIADD R14, R27, 0x12e ;  /* 0x0000012e1b0e7836 */ /* 0x000fe20000000000 */
[----:B------:R-:W-:Y:S01]  /*6960*/  ISETP.GT.U32.AND P5, PT, R3, R7, PT ;  /* 0x000000070300720c */ /* 0x000fe20003fa4070 */
[----:B------:R-:W-:-:S02]  /*6970*/  VIADD R11, R27, 0x12c ;  /* 0x0000012c1b0b7836 */ /* 0x000fc40000000000 */
[--C-:B------:R-:W-:Y:S01]  /*6980*/  @!P1 IMAD.IADD R6, R6, 0x1, -R3.reuse ;  /* 0x0000000106069824 */ /* 0x100fe200078e0a03 */
[----:B------:R-:W-:Y:S01]  /*6990*/  ISETP.GT.U32.AND P1, PT, R3, R5, PT ;  /* 0x000000050300720c */ /* 0x000fe20003f24070 */
[--C-:B------:R-:W-:Y:S02]  /*69a0*/  @!P6 IMAD.IADD R0, R0, 0x1, -R3.reuse ;  /* 0x000000010000e824 */ /* 0x100fe400078e0a03 */
[----:B0-----:R-:W-:Y:S02]  /*69b0*/  IMAD.MOV.U32 R2, RZ, RZ, R8 ;  /* 0x000000ffff027224 */ /* 0x001fe400078e0008 */
[----:B------:R-:W-:Y:S01]  /*69c0*/  VIADD R10, R27, 0x128 ;  /* 0x000001281b0a7836 */ /* 0x000fe20000000000 */
[----:B------:R-:W-:Y:S01]  /*69d0*/  ISETP.GT.U32.AND P6, PT, R3, R0, PT ;  /* 0x000000000300720c */ /* 0x000fe20003fc4070 */
[----:B------:R-:W-:Y:S01]  /*69e0*/  @!P2 IMAD.MOV R2, RZ, RZ, -R2 ;  /* 0x000000ffff02a224 */ /* 0x000fe200078e0a02 */
[----:B------:R-:W-:Y:S01]  /*69f0*/  ISETP.GE.AND P2, PT, R14, RZ, PT ;  /* 0x000000ff0e00720c */ /* 0x000fe20003f46270 */
[--C-:B------:R-:W-:Y:S01]  /*6a00*/  @!P5 IMAD.IADD R7, R7, 0x1, -R3.reuse ;  /* 0x000000010707d824 */ /* 0x100fe200078e0a03 */
[----:B------:R-:W-:Y:S01]  /*6a10*/  IABS R14, R14 ;  /* 0x0000000e000e7213 */ /* 0x000fe20000000000 */
[----:B------:R-:W-:Y:S01]  /*6a20*/  VIADD R13, R27, 0x124 ;  /* 0x000001241b0d7836 */ /* 0x000fe20000000000 */
[----:B------:R0:W-:Y:S01]  /*6a30*/  STL [R1+0x3a0], R2 ;  /* 0x0003a00201007387 */ /* 0x0001e20000100800 */
[----:B------:R-:W-:Y:S01]  /*6a40*/  @!P1 IMAD.IADD R5, R5, 0x1, -R3 ;  /* 0x0000000105059824 */ /* 0x000fe200078e0a03 */
[----:B------:R-:W-:Y:S01]  /*6a50*/  ISETP.GE.AND P5, PT, R9, RZ, PT ;  /* 0x000000ff0900720c */ /* 0x000fe20003fa6270 */
[----:B------:R-:W-:Y:S01]  /*6a60*/  IMAD.MOV.U32 R4, RZ, RZ, R7 ;  /* 0x000000ffff047224 */ /* 0x000fe200078e0007 */
[----:B------:R-:W-:Y:S01]  /*6a70*/  IABS R16, R13 ;  /* 0x0000000d00107213 */ /* 0x000fe20000000000 */
[----:B------:R-:W-:Y:S01]  /*6a80*/  VIADD R9, R27, 0x12a ;  /* 0x0000012a1b097836 */ /* 0x000fe20000000000 */
[----:B------:R-:W-:Y:S01]  /*6a90*/  ISETP.GT.U32.AND P1, PT, R3, R5, PT ;  /* 0x000000050300720c */ /* 0x000fe20003f24070 */
[----:B------:R-:W-:Y:S01]  /*6aa0*/  @!P4 IMAD.MOV R4, RZ, RZ, -R4 ;  /* 0x000000ffff04c224 */ /* 0x000fe200078e0a04 */
[----:B------:R-:W-:Y:S01]  /*6ab0*/  ISETP.GE.AND P4, PT, R11, RZ, PT ;  /* 0x000000ff0b00720c */ /* 0x000fe20003f86270 */
[----:B------:R-:W-:Y:S01]  /*6ac0*/  IMAD.HI.U32 R8, R22, R14, RZ ;  /* 0x0000000e16087227 */ /* 0x000fe200078e00ff */
[----:B------:R-:W-:-:S02]  /*6ad0*/  IABS R11, R11 ;  /* 0x0000000b000b7213 */ /* 0x000fc40000000000 */
[----:B------:R-:W-:Y:S01]  /*6ae0*/  STL [R1+0x3b4], R4 ;  /* 0x0003b40401007387 */ /* 0x000fe20000100800 */
[----:B0-----:R-:W-:Y:S02]  /*6af0*/  IMAD.MOV.U32 R2, RZ, RZ, R6 ;  /* 0x000000ffff027224 */ /* 0x001fe400078e0006 */
[--C-:B------:R-:W-:Y:S01]  /*6b00*/  @!P6 IMAD.IADD R0, R0, 0x1, -R3.reuse ;  /* 0x000000010000e824 */ /* 0x100fe200078e0a03 */
[----:B------:R-:W-:Y:S01]  /*6b10*/  ISETP.GE.AND P6, PT, R10, RZ, PT ;  /* 0x000000ff0a00720c */ /* 0x000fe20003fc6270 */
[----:B------:R-:W-:Y:S01]  /*6b20*/  @!P0 IMAD.MOV R2, RZ, RZ, -R2 ;  /* 0x000000ffff028224 */ /* 0x000fe200078e0a02 */
[----:B------:R-:W-:Y:S01]  /*6b30*/  ISETP.GE.AND P0, PT, R9, RZ, PT ;  /* 0x000000ff0900720c */ /* 0x000fe20003f06270 */
[----:B------:R-:W-:Y:S01]  /*6b40*/  IMAD.MOV R8, RZ, RZ, -R8 ;  /* 0x000000ffff087224 */ /* 0x000fe200078e0a08 */
[----:B------:R-:W-:Y:S01]  /*6b50*/  IABS R9, R9 ;  /* 0x0000000900097213 */ /* 0x000fe20000000000 */
[----:B------:R-:W-:Y:S01]  /*6b60*/  @!P1 IMAD.IADD R5, R5, 0x1, -R3 ;  /* 0x0000000105059824 */ /* 0x000fe200078e0a03 */
[----:B------:R0:W-:Y:S01]  /*6b70*/  STL [R1+0x3b8], R2 ;  /* 0x0003b80201007387 */ /* 0x0001e20000100800 */
[----:B------:R-:W-:Y:S01]  /*6b80*/  IMAD R14, R3, R8, R14 ;  /* 0x00000008030e7224 */ /* 0x000fe200078e020e */
[----:B------:R-:W-:Y:S01]  /*6b90*/  IABS R10, R10 ;  /* 0x0000000a000a7213 */ /* 0x000fe20000000000 */
[----:B------:R-:W-:-:S04]  /*6ba0*/  IMAD.HI.U32 R6, R22, R9, RZ ;  /* 0x0000000916067227 */ /* 0x000fc800078e00ff */
[----:B------:R-:W-:Y:S02]  /*6bb0*/  IMAD.MOV R6, RZ, RZ, -R6 ;  /* 0x000000ffff067224 */ /* 0x000fe400078e0a06 */
[----:B------:R-:W-:-:S04]  /*6bc0*/  IMAD.HI.U32 R7, R22, R11, RZ ;  /* 0x0000000b16077227 */ /* 0x000fc800078e00ff */
[----:B0-----:R-:W-:Y:S02]  /*6bd0*/  IMAD.MOV.U32 R2, RZ, RZ, R0 ;  /* 0x000000ffff027224 */ /* 0x001fe400078e0000 */
[C---:B------:R-:W-:Y:S02]  /*6be0*/  IMAD R9, R3.reuse, R6, R9 ;  /* 0x0000000603097224 */ /* 0x040fe400078e0209 */
[----:B------:R-:W-:Y:S01]  /*6bf0*/  @!P3 IMAD.MOV R2, RZ, RZ, -R2 ;  /* 0x000000ffff02b224 */ /* 0x000fe200078e0a02 */
[C---:B------:R-:W-:Y:S01]  /*6c00*/  ISETP.GT.U32.AND P3, PT, R3.reuse, R14, PT ;  /* 0x0000000e0300720c */ /* 0x040fe20003f64070 */
[----:B------:R-:W-:Y:S02]  /*6c10*/  IMAD.MOV R7, RZ, RZ, -R7 ;  /* 0x000000ffff077224 */ /* 0x000fe400078e0a07 */
[----:B------:R-:W-:Y:S01]  /*6c20*/  IMAD.HI.U32 R0, R22, R10, RZ ;  /* 0x0000000a16007227 */ /* 0x000fe200078e00ff */
[----:B------:R0:W-:Y:S03]  /*6c30*/  STL [R1+0x3a4], R2 ;  /* 0x0003a40201007387 */ /* 0x0001e60000100800 */
[----:B------:R-:W-:-:S02]  /*6c40*/  IMAD R11, R3, R7, R11 ;  /* 0x00000007030b7224 */ /* 0x000fc400078e020b */
[----:B------:R-:W-:Y:S02]  /*6c50*/  IMAD.MOV R0, RZ, RZ, -R0 ;  /* 0x000000ffff007224 */ /* 0x000fe400078e0a00 */
[----:B------:R-:W-:Y:S01]  /*6c60*/  VIADD R18, R27, 0x126 ;  /* 0x000001261b127836 */ /* 0x000fe20000000000 */
[C---:B------:R-:W-:Y:S01]  /*6c70*/  ISETP.GT.U32.AND P1, PT, R3.reuse, R11, PT ;  /* 0x0000000b0300720c */ /* 0x040fe20003f24070 */
[----:B------:R-:W-:Y:S02]  /*6c80*/  @!P3 IMAD.IADD R14, R14, 0x1, -R3 ;  /* 0x000000010e0eb824 */ /* 0x000fe400078e0a03 */
[----:B0-----:R-:W-:Y:S01]  /*6c90*/  IMAD.MOV.U32 R2, RZ, RZ, R5 ;  /* 0x000000ffff027224 */ /* 0x001fe200078e0005 */
[----:B------:R-:W-:Y:S01]  /*6ca0*/  IABS R5, R18 ;  /* 0x0000001200057213 */ /* 0x000fe20000000000 */
[C---:B------:R-:W-:Y:S01]  /*6cb0*/  IMAD R10, R3.reuse, R0, R10 ;  /* 0x00000000030a7224 */ /* 0x040fe200078e020a */
[C---:B------:R-:W-:Y:S01]  /*6cc0*/  ISETP.GT.U32.AND P3, PT, R3.reuse, R14, PT ;  /* 0x0000000e0300720c */ /* 0x040fe20003f64070 */
[----:B------:R-:W-:Y:S01]  /*6cd0*/  @!P5 IMAD.MOV R2, RZ, RZ, -R2 ;  /* 0x000000ffff02d224 */ /* 0x000fe200078e0a02 */
[----:B------:R-:W-:Y:S01]  /*6ce0*/  ISETP.GT.U32.AND P5, PT, R3, R9, PT ;  /* 0x000000090300720c */ /* 0x000fe20003fa4070 */
[----:B------:R-:W-:-:S03]  /*6cf0*/  IMAD.HI.U32 R6, R22, R16, RZ ;  /* 0x0000001016067227 */ /* 0x000fc600078e00ff */
[----:B------:R0:W-:Y:S01]  /*6d00*/  STL [R1+0x3b0], R2 ;  /* 0x0003b00201007387 */ /* 0x0001e20000100800 */
[----:B------:R-:W-:Y:S02]  /*6d10*/  @!P1 IMAD.IADD R11, R11, 0x1, -R3 ;  /* 0x000000010b0b9824 */ /* 0x000fe400078e0a03 */
[----:B------:R-:W-:Y:S02]  /*6d20*/  IMAD.MOV R6, RZ, RZ, -R6 ;  /* 0x000000ffff067224 */ /* 0x000fe400078e0a06 */
[----:B------:R-:W-:Y:S01]  /*6d30*/  IMAD.HI.U32 R12, R22, R5, RZ ;  /* 0x00000005160c7227 */ /* 0x000fe200078e00ff */
[----:B------:R-:W-:-:S03]  /*6d40*/  ISETP.GT.U32.AND P1, PT, R3, R11, PT ;  /* 0x0000000b0300720c */ /* 0x000fc60003f24070 */
[--C-:B------:R-:W-:Y:S02]  /*6d50*/  @!P5 IMAD.IADD R9, R9, 0x1, -R3.reuse ;  /* 0x000000010909d824 */ /* 0x100fe400078e0a03 */
[----:B------:R-:W-:Y:S01]  /*6d60*/  @!P3 IMAD.IADD R14, R14, 0x1, -R3 ;  /* 0x000000010e0eb824 */ /* 0x000fe200078e0a03 */
[C---:B------:R-:W-:Y:S01]  /*6d70*/  ISETP.GT.U32.AND P3, PT, R3.reuse, R10, PT ;  /* 0x0000000a0300720c */ /* 0x040fe20003f64070 */
[C---:B------:R-:W-:Y:S01]  /*6d80*/  IMAD R16, R3.reuse, R6, R16 ;  /* 0x0000000603107224 */ /* 0x040fe200078e0210 */
[----:B------:R-:W-:Y:S01]  /*6d90*/  ISETP.GT.U32.AND P5, PT, R3, R9, PT ;  /* 0x000000090300720c */ /* 0x000fe20003fa4070 */
[----:B------:R-:W-:Y:S02]  /*6da0*/  IMAD.MOV R12, RZ, RZ, -R12 ;  /* 0x000000ffff0c7224 */ /* 0x000fe400078e0a0c */
[----:B0-----:R-:W-:Y:S02]  /*6db0*/  IMAD.MOV.U32 R2, RZ, RZ, R14 ;  /* 0x000000ffff027224 */ /* 0x001fe400078e000e */
[----:B------:R-:W-:-:S02]  /*6dc0*/  VIADD R0, R27, 0x122 ;  /* 0x000001221b007836 */ /* 0x000fc40000000000 */
[----:B------:R-:W-:Y:S02]  /*6dd0*/  IMAD R5, R3, R12, R5 ;  /* 0x0000000c03057224 */ /* 0x000fe400078e0205 */
[----:B------:R-:W-:Y:S01]  /*6de0*/  @!P2 IMAD.MOV R2, RZ, RZ, -R2 ;  /* 0x000000ffff02a224 */ /* 0x000fe200078e0a02 */
[----:B------:R-:W-:Y:S01]  /*6df0*/  IABS R8, R0 ;  /* 0x0000000000087213 */ /* 0x000fe20000000000 */
[--C-:B------:R-:W-:Y:S01]  /*6e00*/  @!P3 IMAD.IADD R10, R10, 0x1, -R3.reuse ;  /* 0x000000010a0ab824 */ /* 0x100fe200078e0a03 */
[----:B------:R-:W-:Y:S01]  /*6e10*/  ISETP.GE.AND P3, PT, R18, RZ, PT ;  /* 0x000000ff1200720c */ /* 0x000fe20003f66270 */
[--C-:B------:R-:W-:Y:S01]  /*6e20*/  @!P5 IMAD.IADD R9, R9, 0x1, -R3.reuse ;  /* 0x000000010909d824 */ /* 0x100fe200078e0a03 */
[----:B------:R-:W-:Y:S01]  /*6e30*/  ISETP.GT.U32.AND P5, PT, R3, R16, PT ;  /* 0x000000100300720c */ /* 0x000fe20003fa4070 */
[----:B------:R-:W-:Y:S01]  /*6e40*/  VIADD R7, R27, 0x120 ;  /* 0x000001201b077836 */ /* 0x000fe20000000000 */
[----:B------:R-:W-:Y:S01]  /*6e50*/  ISETP.GT.U32.AND P2, PT, R3, R10, PT ;  /* 0x0000000a0300720c */ /* 0x000fe20003f44070 */
[----:B------:R-:W-:Y:S01]  /*6e60*/  VIADD R6, R27, 0x11e ;  /* 0x0000011e1b067836 */ /* 0x000fe20000000000 */
[----:B------:R0:W-:Y:S01]  /*6e70*/  STL [R1+0x38c], R2 ;  /* 0x00038c0201007387 */ /* 0x0001e20000100800 */
[----:B------:R-:W-:Y:S01]  /*6e80*/  @!P1 IMAD.IADD R11, R11, 0x1, -R3 ;  /* 0x000000010b0b9824 */ /* 0x000fe200078e0a03 */
[----:B------:R-:W-:Y:S01]  /*6e90*/  ISETP.GT.U32.AND P1, PT, R3, R5, PT ;  /* 0x000000050300720c */ /* 0x000fe20003f24070 */
[----:B------:R-:W-:Y:S01]  /*6ea0*/  IMAD.HI.U32 R17, R22, R8, RZ ;  /* 0x0000000816117227 */ /* 0x000fe200078e00ff */
[----:B------:R-:W-:-:S02]  /*6eb0*/  IABS R15, R7 ;  /* 0x00000007000f7213 */ /* 0x000fc40000000000 */
[----:B------:R-:W-:Y:S01]  /*6ec0*/  IABS R14, R6 ;  /* 0x00000006000e7213 */ /* 0x000fe20000000000 */
[----:B------:R-:W-:Y:S02]  /*6ed0*/  IMAD.MOV R17, RZ, RZ, -R17 ;  /* 0x000000ffff117224 */ /* 0x000fe400078e0a11 */
[----:B------:R-:W-:Y:S02]  /*6ee0*/  @!P5 IMAD.IADD R16, R16, 0x1, -R3 ;  /* 0x000000011010d824 */ /* 0x000fe400078e0a03 */
[----:B0-----:R-:W-:Y:S02]  /*6ef0*/  IMAD.MOV.U32 R2, RZ, RZ, R11 ;  /* 0x000000ffff027224 */ /* 0x001fe400078e000b */
[----:B------:R-:W-:-:S04]  /*6f00*/  IMAD.HI.U32 R12, R22, R15, RZ ;  /* 0x0000000f160c7227 */ /* 0x000fc800078e00ff */
[----:B------:R-:W-:Y:S01]  /*6f10*/  @!P4 IMAD.MOV R2, RZ, RZ, -R2 ;  /* 0x000000ffff02c224 */ /* 0x000fe200078e0a02 */
[----:B------:R-:W-:Y:S01]  /*6f20*/  ISETP.GT.U32.AND P4, PT, R3, R16, PT ;  /* 0x000000100300720c */ /* 0x000fe20003f84070 */
[----:B------:R-:W-:-:S03]  /*6f30*/  IMAD.HI.U32 R11, R22, R14, RZ ;  /* 0x0000000e160b7227 */ /* 0x000fc600078e00ff */
[----:B------:R0:W-:Y:S01]  /*6f40*/  STL [R1+0x370], R2 ;  /* 0x0003700201007387 */ /* 0x0001e20000100800 */
[----:B------:R-:W-:Y:S02]  /*6f50*/  IMAD.MOV R12, RZ, RZ, -R12 ;  /* 0x000000ffff0c7224 */ /* 0x000fe400078e0a0c */
[--C-:B------:R-:W-:Y:S01]  /*6f60*/  @!P1 IMAD.IADD R5, R5, 0x1, -R3.reuse ;  /* 0x0000000105059824 */ /* 0x100fe200078e0a03 */
[----:B------:R-:W-:Y:S01]  /*6f70*/  ISETP.GE.AND P1, PT, R13, RZ, PT ;  /* 0x000000ff0d00720c */ /* 0x000fe20003f26270 */
[C---:B------:R-:W-:Y:S02]  /*6f80*/  IMAD R8, R3.reuse, R17, R8 ;  /* 0x0000001103087224 */ /* 0x040fe400078e0208 */
[----:B------:R-:W-:Y:S01]  /*6f90*/  @!P2 IMAD.IADD R10, R10, 0x1, -R3 ;  /* 0x000000010a0aa824 */ /* 0x000fe200078e0a03 */
[C---:B------:R-:W-:Y:S01]  /*6fa0*/  ISETP.GT.U32.AND P5, PT, R3.reuse, R5, PT ;  /* 0x000000050300720c */ /* 0x040fe20003fa4070 */
[----:B------:R-:W-:Y:S01]  /*6fb0*/  IMAD.MOV R11, RZ, RZ, -R11 ;  /* 0x000000ffff0b7224 */ /* 0x000fe200078e0a0b */
[C---:B------:R-:W-:Y:S01]  /*6fc0*/  ISETP.GT.U32.AND P2, PT, R3.reuse, R8, PT ;  /* 0x000000080300720c */ /* 0x040fe20003f44070 */
[----:B------:R-:W-:-:S02]  /*6fd0*/  IMAD R15, R3, R12, R15 ;  /* 0x0000000c030f7224 */ /* 0x000fc400078e020f */
[----:B0-----:R-:W-:Y:S02]  /*6fe0*/  IMAD.MOV.U32 R2, RZ, RZ, R10 ;  /* 0x000000ffff027224 */ /* 0x001fe400078e000a */
[C---:B------:R-:W-:Y:S02]  /*6ff0*/  IMAD R14, R3.reuse, R11, R14 ;  /* 0x0000000b030e7224 */ /* 0x040fe400078e020e */
[----:B------:R-:W-:Y:S02]  /*7000*/  IMAD.MOV.U32 R4, RZ, RZ, R9 ;  /* 0x000000ffff047224 */ /* 0x000fe400078e0009 */
[----:B------:R-:W-:Y:S01]  /*7010*/  @!P6 IMAD.MOV R2, RZ, RZ, -R2 ;  /* 0x000000ffff02e224 */ /* 0x000fe200078e0a02 */
[C---:B------:R-:W-:Y:S01]  /*7020*/  ISETP.GT.U32.AND P6, PT, R3.reuse, R15, PT ;  /* 0x0000000f0300720c */ /* 0x040fe20003fc4070 */
[----:B------:R-:W-:Y:S01]  /*7030*/  @!P4 IMAD.IADD R16, R16, 0x1, -R3 ;  /* 0x000000011010c824 */ /* 0x000fe200078e0a03 */
[----:B------:R-:W-:Y:S01]  /*7040*/  ISETP.GT.U32.AND P4, PT, R3, R14, PT ;  /* 0x0000000e0300720c */ /* 0x000fe20003f84070 */
[----:B------:R-:W-:Y:S01]  /*7050*/  @!P0 IMAD.MOV R4, RZ, RZ, -R4 ;  /* 0x000000ffff048224 */ /* 0x000fe200078e0a04 */
[----:B------:R-:W-:Y:S01]  /*7060*/  ISETP.GE.AND P0, PT, R0, RZ, PT ;  /* 0x000000ff0000720c */ /* 0x000fe20003f06270 */
[----:B------:R-:W-:-:S02]  /*7070*/  VIADD R0, R27, 0x11c ;  /* 0x0000011c1b007836 */ /* 0x000fc40000000000 */
[--C-:B------:R-:W-:Y:S01]  /*7080*/  @!P5 IMAD.IADD R5, R5, 0x1, -R3.reuse ;  /* 0x000000010505d824 */ /* 0x100fe200078e0a03 */
[----:B------:R-:W-:Y:S01]  /*7090*/  STL [R1+0x36c], R4 ;  /* 0x00036c0401007387 */ /* 0x000fe20000100800 */
[----:B------:R-:W-:Y:S01]  /*70a0*/  VIADD R10, R27, 0x11a ;  /* 0x0000011a1b0a7836 */ /* 0x000fe20000000000 */
[----:B------:R-:W-:Y:S01]  /*70b0*/  IABS R9, R0 ;  /* 0x0000000000097213 */ /* 0x000fe20000000000 */
[--C-:B------:R-:W-:Y:S01]  /*70c0*/  @!P2 IMAD.IADD R8, R8, 0x1, -R3.reuse ;  /* 0x000000010808a824 */ /* 0x100fe200078e0a03 */
[----:B------:R0:W-:Y:S01]  /*70d0*/  STL [R1+0x368], R2 ;  /* 0x0003680201007387 */ /* 0x0001e20000100800 */
[----:B------:R-:W-:Y:S01]  /*70e0*/  ISETP.GE.AND P2, PT, R6, RZ, PT ;  /* 0x000000ff0600720c */ /* 0x000fe20003f46270 */
[--C-:B------:R-:W-:Y:S01]  /*70f0*/  @!P6 IMAD.IADD R15, R15, 0x1, -R3.reuse ;  /* 0x000000010f0fe824 */ /* 0x100fe200078e0a03 */
[----:B------:R-:W-:Y:S01]  /*7100*/  ISETP.GE.AND P5, PT, R7, RZ, PT ;  /* 0x000000ff0700720c */ /* 0x000fe20003fa6270 */
[----:B------:R-:W-:Y:S01]  /*7110*/  @!P4 IMAD.IADD R14, R14, 0x1, -R3 ;  /* 0x000000010e0ec824 */ /* 0x000fe200078e0a03 */
[----:B------:R-:W-:Y:S01]  /*7120*/  IABS R6, R10 ;  /* 0x0000000a00067213 */ /* 0x000fe20000000000 */
[----:B------:R-:W-:Y:S01]  /*7130*/  IMAD.HI.U32 R7, R22, R9, RZ ;  /* 0x0000000916077227 */ /* 0x000fe200078e00ff */
[----:B------:R-:W-:-:S02]  /*7140*/  ISETP.GT.U32.AND P6, PT, R3, R8, PT ;  /* 0x000000080300720c */ /* 0x000fc40003fc4070 */
[C---:B------:R-:W-:Y:S01]  /*7150*/  ISETP.GT.U32.AND P4, PT, R3.reuse, R15, PT ;  /* 0x0000000f0300720c */ /* 0x040fe20003f84070 */
[----:B0-----:R-:W-:Y:S02]  /*7160*/  IMAD.MOV.U32 R2, RZ, RZ, R5 ;  /* 0x000000ffff027224 */ /* 0x001fe400078e0005 */
[----:B------:R-:W-:Y:S02]  /*7170*/  IMAD.MOV R7, RZ, RZ, -R7 ;  /* 0x000000ffff077224 */ /* 0x000fe400078e0a07 */
[----:B------:R-:W-:Y:S01]  /*7180*/  @!P3 IMAD.MOV R2, RZ, RZ, -R2 ;  /* 0x000000ffff02b224 */ /* 0x000fe200078e0a02 */
[----:B------:R-:W-:Y:S01]  /*7190*/  ISETP.GT.U32.AND P3, PT, R3, R14, PT ;  /* 0x0000000e0300720c */ /* 0x000fe20003f64070 */
[----:B------:R-:W-:-:S03]  /*71a0*/  IMAD.HI.U32 R5, R22, R6, RZ ;  /* 0x0000000616057227 */ /* 0x000fc600078e00ff */
[----:B------:R0:W-:Y:S01]  /*71b0*/  STL [R1+0x334], R2 ;  /* 0x0003340201007387 */ /* 0x0001e20000100800 */
[C---:B------:R-:W-:Y:S02]  /*71c0*/  IMAD R9, R3.reuse, R7, R9 ;  /* 0x0000000703097224 */ /* 0x040fe400078e0209 */
[----:B------:R-:W-:Y:S02]  /*71d0*/  IMAD.MOV R5, RZ, RZ, -R5 ;  /* 0x000000ffff057224 */ /* 0x000fe400078e0a05 */
[--C-:B------:R-:W-:Y:S01]  /*71e0*/  @!P6 IMAD.IADD R8, R8, 0x1, -R3.reuse ;  /* 0x000000010808e824 */ /* 0x100fe200078e0a03 */
[C---:B------:R-:W-:Y:S01]  /*71f0*/  ISETP.GT.U32.AND P6, PT, R3.reuse, R9, PT ;  /* 0x000000090300720c */ /* 0x040fe20003fc4070 */
[----:B------:R-:W-:Y:S02]  /*7200*/  IMAD R6, R3, R5, R6 ;  /* 0x0000000503067224 */ /* 0x000fe400078e0206 */
[----:B------:R-:W-:Y:S02]  /*7210*/  VIADD R13, R27, 0x118 ;  /* 0x000001181b0d7836 */ /* 0x000fe40000000000 */
[--C-:B------:R-:W-:Y:S01]  /*7220*/  @!P3 IMAD.IADD R14, R14, 0x1, -R3.reuse ;  /* 0x000000010e0eb824 */ /* 0x100fe200078e0a03 */
[----:B------:R-:W-:Y:S01]  /*7230*/  ISETP.GT.U32.AND P3, PT, R3, R6, PT ;  /* 0x000000060300720c */ /* 0x000fe20003f64070 */
[----:B------:R-:W-:Y:S01]  /*7240*/  VIADD R12, R27, 0x116 ;  /* 0x000001161b0c7836 */ /* 0x000fe20000000000 */
[----:B------:R-:W-:Y:S01]  /*7250*/  IABS R11, R13 ;  /* 0x0000000d000b7213 */ /* 0x000fe20000000000 */
[----:B------:R-:W-:Y:S01]  /*7260*/  @!P4 IMAD.IADD R15, R15, 0x1, -R3 ;  /* 0x000000010f0fc824 */ /* 0x000fe200078e0a03 */
[----:B------:R-:W-:Y:S01]  /*7270*/  ISETP.GE.AND P4, PT, R0, RZ, PT ;  /* 0x000000ff0000720c */ /* 0x000fe20003f86270 */
[----:B------:R-:W-:Y:S01]  /*7280*/  IMAD.MOV.U32 R4, RZ, RZ, R16 ;  /* 0x000000ffff047224 */ /* 0x000fe200078e0010 */
[----:B------:R-:W-:Y:S01]  /*7290*/  IABS R18, R12 ;  /* 0x0000000c00127213 */ /* 0x000fe20000000000 */
[----:B------:R-:W-:-:S04]  /*72a0*/  IMAD.HI.U32 R5, R22, R11, RZ ;  /* 0x0000000b16057227 */ /* 0x000fc800078e00ff */
[----:B------:R-:W-:Y:S01]  /*72b0*/  @!P6 IMAD.IADD R9, R9, 0x1, -R3 ;  /* 0x000000010909e824 */ /* 0x000fe200078e0a03 */
[----:B------:R-:W-:Y:S01]  /*72c0*/  ISETP.GE.AND P6, PT, R10, RZ, PT ;  /* 0x000000ff0a00720c */ /* 0x000fe20003fc6270 */
[----:B------:R-:W-:-:S04]  /*72d0*/  IMAD.HI.U32 R7, R22, R18, RZ ;  /* 0x0000001216077227 */ /* 0x000fc800078e00ff */
[----:B------:R-:W-:Y:S02]  /*72e0*/  VIADD R0, R27, 0x114 ;  /* 0x000001141b007836 */ /* 0x000fe40000000000 */
[----:B------:R-:W-:Y:S02]  /*72f0*/  IMAD.MOV R5, RZ, RZ, -R5 ;  /* 0x000000ffff057224 */ /* 0x000fe400078e0a05 */
[----:B------:R-:W-:Y:S01]  /*7300*/  @!P3 IMAD.IADD R6, R6, 0x1, -R3 ;  /* 0x000000010606b824 */ /* 0x000fe200078e0a03 */
[----:B------:R-:W-:Y:S01]  /*7310*/  ISETP.GT.U32.AND P3, PT, R3, R9, PT ;  /* 0x000000090300720c */ /* 0x000fe20003f64070 */
[----:B0-----:R-:W-:Y:S02]  /*7320*/  IMAD.MOV.U32 R2, RZ, RZ, R8 ;  /* 0x000000ffff027224 */ /* 0x001fe400078e0008 */
[----:B------:R-:W-:Y:S02]  /*7330*/  @!P1 IMAD.MOV R4, RZ, RZ, -R4 ;  /* 0x000000ffff049224 */ /* 0x000fe400078e0a04 */
[----:B------:R-:W-:-:S02]  /*7340*/  IMAD.MOV R7, RZ, RZ, -R7 ;  /* 0x000000ffff077224 */ /* 0x000fc400078e0a07 */
[----:B------:R-:W-:Y:S01]  /*7350*/  VIADD R10, R27, 0x112 ;  /* 0x000001121b0a7836 */ /* 0x000fe20000000000 */
[----:B------:R0:W-:Y:S01]  /*7360*/  STL [R1+0x338], R4 ;  /* 0x0003380401007387 */ /* 0x0001e20000100800 */
[C---:B------:R-:W-:Y:S01]  /*7370*/  IMAD R11, R3.reuse, R5, R11 ;  /* 0x00000005030b7224 */ /* 0x040fe200078e020b */
[----:B------:R-:W-:Y:S01]  /*7380*/  IABS R5, R0 ;  /* 0x0000000000057213 */ /* 0x000fe20000000000 */
[----:B------:R-:W-:Y:S01]  /*7390*/  @!P0 IMAD.MOV R2, RZ, RZ, -R2 ;  /* 0x000000ffff028224 */ /* 0x000fe200078e0a02 */
[C---:B------:R-:W-:Y:S01]  /*73a0*/  ISETP.GT.U32.AND P0, PT, R3.reuse, R6, PT ;  /* 0x000000060300720c */ /* 0x040fe20003f04070 */
[C---:B------:R-:W-:Y:S01]  /*73b0*/  IMAD R18, R3.reuse, R7, R18 ;  /* 0x0000000703127224 */ /* 0x040fe200078e0212 */
[----:B------:R-:W-:Y:S01]  /*73c0*/  IABS R7, R10 ;  /* 0x0000000a00077213 */ /* 0x000fe20000000000 */
[----:B------:R-:W-:Y:S01]  /*73d0*/  IMAD.HI.U32 R8, R22, R5, RZ ;  /* 0x0000000516087227 */ /* 0x000fe200078e00ff */
[----:B------:R-:W-:Y:S01]  /*73e0*/  ISETP.GT.U32.AND P1, PT, R3, R11, PT ;  /* 0x0000000b0300720c */ /* 0x000fe20003f24070 */
[----:B------:R2:W-:Y:S02]  /*73f0*/  STL [R1+0x360], R2 ;  /* 0x0003600201007387 */ /* 0x0005e40000100800 */
[----:B0-----:R-:W-:-:S02]  /*7400*/  IMAD.MOV.U32 R4, RZ, RZ, R15 ;  /* 0x000000ffff047224 */ /* 0x001fc400078e000f */
[----:B------:R-:W-:Y:S01]  /*7410*/  @!P3 IMAD.IADD R9, R9, 0x1, -R3 ;  /* 0x000000010909b824 */ /* 0x000fe200078e0a03 */
[----:B------:R-:W-:Y:S01]  /*7420*/  ISETP.GE.AND P3, PT, R12, RZ, PT ;  /* 0x000000ff0c00720c */ /* 0x000fe20003f66270 */
[----:B------:R-:W-:Y:S01]  /*7430*/  @!P5 IMAD.MOV R4, RZ, RZ, -R4 ;  /* 0x000000ffff04d224 */ /* 0x000fe200078e0a04 */
[----:B------:R-:W-:Y:S01]  /*7440*/  ISETP.GT.U32.AND P5, PT, R3, R18, PT ;  /* 0x000000120300720c */ /* 0x000fe20003fa4070 */
[----:B------:R-:W-:Y:S02]  /*7450*/  IMAD.MOV R8, RZ, RZ, -R8 ;  /* 0x000000ffff087224 */ /* 0x000fe400078e0a08 */
[----:B--2---:R-:W-:Y:S01]  /*7460*/  IMAD.MOV.U32 R2, RZ, RZ, R14 ;  /* 0x000000ffff027224 */ /* 0x004fe200078e000e */
[----:B------:R0:W-:Y:S01]  /*7470*/  STL [R1+0x340], R4 ;  /* 0x0003400401007387 */ /* 0x0001e20000100800 */
[----:B------:R-:W-:-:S04]  /*7480*/  IMAD.HI.U32 R14, R22, R7, RZ ;  /* 0x00000007160e7227 */ /* 0x000fc800078e00ff */
[----:B------:R-:W-:Y:S01]  /*7490*/  @!P2 IMAD.MOV R2, RZ, RZ, -R2 ;  /* 0x000000ffff02a224 */ /* 0x000fe200078e0a02 */
[----:B------:R-:W-:Y:S01]  /*74a0*/  ISETP.GE.AND P2, PT, R13, RZ, PT ;  /* 0x000000ff0d00720c */ /* 0x000fe20003f46270 */
[----:B------:R-:W-:Y:S02]  /*74b0*/  IMAD.MOV R14, RZ, RZ, -R14 ;  /* 0x000000ffff0e7224 */ /* 0x000fe400078e0a0e */
[----:B------:R-:W-:Y:S01]  /*74c0*/  @!P0 IMAD.IADD R6, R6, 0x1, -R3 ;  /* 0x0000000106068824 */ /* 0x000fe200078e0a03 */
[----:B------:R2:W-:Y:S01]  /*74d0*/  STL [R1+0x354], R2 ;  /* 0x0003540201007387 */ /* 0x0005e20000100800 */
[----:B------:R-:W-:Y:S01]  /*74e0*/  IMAD R5, R3, R8, R5 ;  /* 0x0000000803057224 */ /* 0x000fe200078e0205 */
[----:B------:R-:W-:Y:S01]  /*74f0*/  ISETP.GE.AND P0, PT, R0, RZ, PT ;  /* 0x000000ff0000720c */ /* 0x000fe20003f06270 */
[----:B0-----:R-:W-:Y:S02]  /*7500*/  IMAD.MOV.U32 R4, RZ, RZ, R9 ;  /* 0x000000ffff047224 */ /* 0x001fe400078e0009 */
[----:B------:R-:W-:-:S02]  /*7510*/  @!P1 IMAD.IADD R11, R11, 0x1, -R3 ;  /* 0x000000010b0b9824 */ /* 0x000fc400078e0a03 */
[C---:B------:R-:W-:Y:S02]  /*7520*/  IMAD R7, R3.reuse, R14, R7 ;  /* 0x0000000e03077224 */ /* 0x040fe400078e0207 */
[----:B------:R-:W-:Y:S01]  /*7530*/  @!P4 IMAD.MOV R4, RZ, RZ, -R4 ;  /* 0x000000ffff04c224 */ /* 0x000fe200078e0a04 */
[C---:B------:R-:W-:Y:S01]  /*7540*/  ISETP.GT.U32.AND P4, PT, R3.reuse, R5, PT ;  /* 0x000000050300720c */ /* 0x040fe20003f84070 */
[----:B--2---:R-:W-:Y:S01]  /*7550*/  IMAD.MOV.U32 R2, RZ, RZ, R6 ;  /* 0x000000ffff027224 */ /* 0x004fe200078e0006 */
[C---:B------:R-:W-:Y:S01]  /*7560*/  ISETP.GT.U32.AND P1, PT, R3.reuse, R11, PT ;  /* 0x0000000b0300720c */ /* 0x040fe20003f24070 */
[--C-:B------:R-:W-:Y:S01]  /*7570*/  @!P5 IMAD.IADD R18, R18, 0x1, -R3.reuse ;  /* 0x000000011212d824 */ /* 0x100fe200078e0a03 */
[----:B------:R-:W-:Y:S01]  /*7580*/  STL [R1+0x344], R4 ;  /* 0x0003440401007387 */ /* 0x000fe20000100800 */
[----:B------:R-:W-:Y:S01]  /*7590*/  @!P6 IMAD.MOV R2, RZ, RZ, -R2 ;  /* 0x000000ffff02e224 */ /* 0x000fe200078e0a02 */
[----:B------:R-:W-:Y:S01]  /*75a0*/  ISETP.GT.U32.AND P6, PT, R3, R7, PT ;  /* 0x000000070300720c */ /* 0x000fe20003fc4070 */
[----:B------:R-:W-:Y:S01]  /*75b0*/  VIADD R0, R27, 0x110 ;  /* 0x000001101b007836 */ /* 0x000fe20000000000 */
[----:B------:R-:W-:Y:S01]  /*75c0*/  ISETP.GT.U32.AND P5, PT, R3, R18, PT ;  /* 0x000000120300720c */ /* 0x000fe20003fa4070 */
[C---:B------:R-:W-:Y:S01]  /*75d0*/  VIADD R8, R27.reuse, 0x10e ;  /* 0x0000010e1b087836 */ /* 0x040fe20000000000 */
[----:B------:R0:W-:Y:S01]  /*75e0*/  STL [R1+0x350], R2 ;  /* 0x0003500201007387 */ /* 0x0001e20000100800 */
[----:B------:R-:W-:Y:S01]  /*75f0*/  VIADD R14, R27, 0x10c ;  /* 0x0000010c1b0e7836 */ /* 0x000fe20000000000 */
[----:B------:R-:W-:Y:S01]  /*7600*/  IABS R9, R0 ;  /* 0x0000000000097213 */ /* 0x000fe20000000000 */
[--C-:B------:R-:W-:Y:S01]  /*7610*/  @!P4 IMAD.IADD R5, R5, 0x1, -R3.reuse ;  /* 0x000000010505c824 */ /* 0x100fe200078e0a03 */
[----:B------:R-:W-:Y:S01]  /*7620*/  IABS R6, R8 ;  /* 0x0000000800067213 */ /* 0x000fe20000000000 */
[----:B------:R-:W-:Y:S01]  /*7630*/  @!P1 IMAD.IADD R11, R11, 0x1, -R3 ;  /* 0x000000010b0b9824 */ /* 0x000fe200078e0a03 */
[----:B------:R-:W-:Y:S01]  /*7640*/  ISETP.GE.AND P1, PT, R10, RZ, PT ;  /* 0x000000ff0a00720c */ /* 0x000fe20003f26270 */
[----:B------:R-:W-:Y:S01]  /*7650*/  IMAD.HI.U32 R10, R22, R9, RZ ;  /* 0x00000009160a7227 */ /* 0x000fe200078e00ff */
[----:B------:R-:W-:-:S02]  /*7660*/  ISETP.GT.U32.AND P4, PT, R3, R5, PT ;  /* 0x000000050300720c */ /* 0x000fc40003f84070 */
[----:B------:R-:W-:Y:S01]  /*7670*/  IABS R15, R14 ;  /* 0x0000000e000f7213 */ /* 0x000fe20000000000 */
[--C-:B------:R-:W-:Y:S02]  /*7680*/  @!P6 IMAD.IADD R7, R7, 0x1, -R3.reuse ;  /* 0x000000010707e824 */ /* 0x100fe400078e0a03 */
[----:B------:R-:W-:Y:S01]  /*7690*/  @!P5 IMAD.IADD R18, R18, 0x1, -R3 ;  /* 0x000000011212d824 */ /* 0x000fe200078e0a03 */
[----:B------:R-:W-:Y:S01]  /*76a0*/  ISETP.GE.AND P5, PT, R0, RZ, PT ;  /* 0x000000ff0000720c */ /* 0x000fe20003fa6270 */
[----:B0-----:R-:W-:Y:S01]  /*76b0*/  IMAD.MOV.U32 R2, RZ, RZ, R11 ;  /* 0x000000ffff027224 */ /* 0x001fe200078e000b */
[----:B------:R-:W-:Y:S01]  /*76c0*/  ISETP.GT.U32.AND P6, PT, R3, R7, PT ;  /* 0x000000070300720c */ /* 0x000fe20003fc4070 */
[----:B------:R-:W-:-:S04]  /*76d0*/  IMAD.HI.U32 R0, R22, R6, RZ ;  /* 0x0000000616007227 */ /* 0x000fc800078e00ff */
[----:B------:R-:W-:Y:S02]  /*76e0*/  IMAD.MOV R10, RZ, RZ, -R10 ;  /* 0x000000ffff0a7224 */ /* 0x000fe400078e0a0a */
[----:B------:R-:W-:Y:S01]  /*76f0*/  @!P2 IMAD.MOV R2, RZ, RZ, -R2 ;  /* 0x000000ffff02a224 */ /* 0x000fe200078e0a02 */
[----:B------:R-:W-:Y:S01]  /*7700*/  ISETP.GE.AND P2, PT, R8, RZ, PT ;  /* 0x000000ff0800720c */ /* 0x000fe20003f46270 */
[----:B------:R-:W-:Y:S02]  /*7710*/  IMAD.MOV R0, RZ, RZ, -R0 ;  /* 0x000000ffff007224 */ /* 0x000fe400078e0a00 */
[C---:B------:R-:W-:Y:S01]  /*7720*/  IMAD R8, R3.reuse, R10, R9 ;  /* 0x0000000a03087224 */ /* 0x040fe200078e0209 */
[----:B------:R0:W-:Y:S01]  /*7730*/  STL [R1+0x348], R2 ;  /* 0x0003480201007387 */ /* 0x0001e20000100800 */
[----:B------:R-:W-:Y:S02]  /*7740*/  IMAD R6, R3, R0, R6 ;  /* 0x0000000003067224 */ /* 0x000fe400078e0206 */
[--C-:B------:R-:W-:Y:S01]  /*7750*/  @!P4 IMAD.IADD R5, R5, 0x1, -R3.reuse ;  /* 0x000000010505c824 */ /* 0x100fe200078e0a03 */
[----:B------:R-:W-:Y:S01]  /*7760*/  ISETP.GT.U32.AND P4, PT, R3, R8, PT ;  /* 0x000000080300720c */ /* 0x000fe20003f84070 */
[----:B------:R-:W-:Y:S01]  /*7770*/  @!P6 IMAD.IADD R7, R7, 0x1, -R3 ;  /* 0x000000010707e824 */ /* 0x000fe200078e0a03 */
[----:B------:R-:W-:Y:S01]  /*7780*/  ISETP.GT.U32.AND P6, PT, R3, R6, PT ;  /* 0x000000060300720c */ /* 0x000fe20003fc4070 */
[----:B------:R-:W-:-:S02]  /*7790*/  VIADD R10, R27, 0x10a ;  /* 0x0000010a1b0a7836 */ /* 0x000fc40000000000 */
[----:B------:R-:W-:-:S03]  /*77a0*/  IMAD.HI.U32 R9, R22, R15, RZ ;  /* 0x0000000f16097227 */ /* 0x000fc600078e00ff */
[----:B------:R-:W-:Y:S01]  /*77b0*/  IABS R16, R10 ;  /* 0x0000000a00107213 */ /* 0x000fe20000000000 */
[----:B0-----:R-:W-:Y:S02]  /*77c0*/  IMAD.MOV.U32 R2, RZ, RZ, R18 ;  /* 0x000000ffff027224 */ /* 0x001fe400078e0012 */
[----:B------:R-:W-:Y:S02]  /*77d0*/  VIADD R11, R27, 0x108 ;  /* 0x000001081b0b7836 */ /* 0x000fe40000000000 */
[----:B------:R-:W-:Y:S02]  /*77e0*/  @!P4 IMAD.IADD R8, R8, 0x1, -R3 ;  /* 0x000000010808c824 */ /* 0x000fe400078e0a03 */
[----:B------:R-:W-:Y:S01]  /*77f0*/  @!P3 IMAD.MOV R2, RZ, RZ, -R2 ;  /* 0x000000ffff02b224 */ /* 0x000fe200078e0a02 */
[----:B------:R-:W-:Y:S01]  /*7800*/  IABS R12, R11 ;  /* 0x0000000b000c7213 */ /* 0x000fe20000000000 */
[----:B------:R-:W-:Y:S01]  /*7810*/  IMAD.MOV R9, RZ, RZ, -R9 ;  /* 0x000000ffff097224 */ /* 0x000fe200078e0a09 */
[----:B------:R-:W-:Y:S01]  /*7820*/  ISETP.GE.AND P3, PT, R14, RZ, PT ;  /* 0x000000ff0e00720c */ /* 0x000fe20003f66270 */
[----:B------:R-:W-:Y:S01]  /*7830*/  @!P6 IMAD.IADD R6, R6, 0x1, -R3 ;  /* 0x000000010606e824 */ /* 0x000fe200078e0a03 */
[----:B------:R-:W-:Y:S01]  /*7840*/  ISETP.GT.U32.AND P6, PT, R3, R8, PT ;  /* 0x000000080300720c */ /* 0x000fe20003fc4070 */
[----:B------:R-:W-:Y:S01]  /*7850*/  VIADD R0, R27, 0x106 ;  /* 0x000001061b007836 */ /* 0x000fe20000000000 */
[----:B------:R0:W-:Y:S01]  /*7860*/  STL [R1+0x33c], R2 ;  /* 0x00033c0201007387 */ /* 0x0001e20000100800 */
[----:B------:R-:W-:-:S04]  /*7870*/  IMAD.HI.U32 R19, R22, R16, RZ ;  /* 0x0000001016137227 */ /* 0x000fc800078e00ff */
[C---:B------:R-:W-:Y:S01]  /*7880*/  IMAD R15, R3.reuse, R9, R15 ;  /* 0x00000009030f7224 */ /* 0x040fe200078e020f */
[----:B------:R-:W-:Y:S01]  /*7890*/  IABS R9, R0 ;  /* 0x0000000000097213 */ /* 0x000fe20000000000 */
[----:B------:R-:W-:Y:S02]  /*78a0*/  IMAD.MOV R19, RZ, RZ, -R19 ;  /* 0x000000ffff137224 */ /* 0x000fe400078e0a13 */
[----:B------:R-:W-:Y:S01]  /*78b0*/  IMAD.HI.U32 R17, R22, R12, RZ ;  /* 0x0000000c16117227 */ /* 0x000fe200078e00ff */
[----:B------:R-:W-:-:S03]  /*78c0*/  ISETP.GT.U32.AND P4, PT, R3, R15, PT ;  /* 0x0000000f0300720c */ /* 0x000fc60003f84070 */
[----:B0-----:R-:W-:Y:S02]  /*78d0*/  IMAD.MOV.U32 R2, RZ, RZ, R5 ;  /* 0x000000ffff027224 */ /* 0x001fe400078e0005 */
[C---:B------:R-:W-:Y:S02]  /*78e0*/  IMAD R14, R3.reuse, R19, R16 ;  /* 0x00000013030e7224 */ /* 0x040fe400078e0210 */
[----:B------:R-:W-:Y:S01]  /*78f0*/  @!P0 IMAD.MOV R2, RZ, RZ, -R2 ;  /* 0x000000ffff028224 */ /* 0x000fe200078e0a02 */
[C---:B------:R-:W-:Y:S01]  /*7900*/  ISETP.GT.U32.AND P0, PT, R3.reuse, R6, PT ;  /* 0x000000060300720c */ /* 0x040fe20003f04070 */
[----:B------:R-:W-:Y:S02]  /*7910*/  IMAD.MOV.U32 R18, RZ, RZ, R9 ;  /* 0x000000ffff127224 */ /* 0x000fe400078e0009 */
[----:B------:R-:W-:Y:S01]  /*7920*/  IMAD.MOV R17, RZ, RZ, -R17 ;  /* 0x000000ffff117224 */ /* 0x000fe200078e0a11 */
[----:B------:R0:W-:Y:S01]  /*7930*/  STL [R1+0x330], R2 ;  /* 0x0003300201007387 */ /* 0x0001e20000100800 */
[----:B------:R-:W-:Y:S01]  /*7940*/  @!P6 IMAD.IADD R8, R8, 0x1, -R3 ;  /* 0x000000010808e824 */ /* 0x000fe200078e0a03 */
[----:B------:R-:W-:Y:S01]  /*7950*/  ISETP.GT.U32.AND P6, PT, R3, R14, PT ;  /* 0x0000000e0300720c */ /* 0x000fe20003fc4070 */
[----:B------:R-:W-:-:S04]  /*7960*/  IMAD.HI.U32 R5, R22, R18, RZ ;  /* 0x0000001216057227 */ /* 0x000fc800078e00ff */
[----:B------:R-:W-:Y:S02]  /*7970*/  IMAD R9, R3, R17, R12 ;  /* 0x0000001103097224 */ /* 0x000fe400078e020c */
[----:B------:R-:W-:Y:S02]  /*7980*/  IMAD.MOV R5, RZ, RZ, -R5 ;  /* 0x000000ffff057224 */ /* 0x000fe400078e0a05 */
[----:B0-----:R-:W-:Y:S02]  /*7990*/  IMAD.MOV.U32 R2, RZ, RZ, R8 ;  /* 0x000000ffff027224 */ /* 0x001fe400078e0008 */
[--C-:B------:R-:W-:Y:S02]  /*79a0*/  @!P4 IMAD.IADD R15, R15, 0x1, -R3.reuse ;  /* 0x000000010f0fc824 */ /* 0x100fe400078e0a03 */
[----:B------:R-:W-:Y:S01]  /*79b0*/  @!P5 IMAD.MOV R2, RZ, RZ, -R2 ;  /* 0x000000ffff02d224 */ /* 0x000fe200078e0a02 */
[----:B------:R-:W-:Y:S01]  /*79c0*/  ISETP.GT.U32.AND P5, PT, R3, R9, PT ;  /* 0x000000090300720c */ /* 0x000fe20003fa4070 */
[----:B------:R-:W-:Y:S01]  /*79d0*/  @!P0 IMAD.IADD R6, R6, 0x1, -R3 ;  /* 0x0000000106068824 */ /* 0x000fe200078e0a03 */
[----:B------:R-:W-:Y:S01]  /*79e0*/  ISETP.GE.AND P0, PT, R11, RZ, PT ;  /* 0x000000ff0b00720c */ /* 0x000fe20003f06270 */
[----:B------:R-:W-:Y:S01]  /*79f0*/  VIADD R13, R27, 0x104 ;  /* 0x000001041b0d7836 */ /* 0x000fe20000000000 */
[C---:B------:R-:W-:Y:S01]  /*7a00*/  ISETP.GT.U32.AND P4, PT, R3.reuse, R15, PT ;  /* 0x0000000f0300720c */ /* 0x040fe20003f84070 */
[----:B------:R-:W-:-:S02]  /*7a10*/  IMAD R11, R3, R5, R18 ;  /* 0x00000005030b7224 */ /* 0x000fc400078e0212 */
[----:B------:R-:W-:Y:S01]  /*7a20*/  IMAD.MOV.U32 R4, RZ, RZ, R7 ;  /* 0x000000ffff047224 */ /* 0x000fe200078e0007 */
[----:B------:R-:W-:Y:S01]  /*7a30*/  IABS R16, R13 ;  /* 0x0000000d00107213 */ /* 0x000fe20000000000 */
[----:B------:R-:W-:Y:S01]  /*7a40*/  @!P6 IMAD.IADD R14, R14, 0x1, -R3 ;  /* 0x000000010e0ee824 */ /* 0x000fe200078e0a03 */
[----:B------:R-:W-:Y:S01]  /*7a50*/  ISETP.GT.U32.AND P6, PT, R3, R11, PT ;  /* 0x0000000b0300720c */ /* 0x000fe20003fc4070 */
[----:B------:R-:W-:Y:S01]  /*7a60*/  @!P1 IMAD.MOV R4, RZ, RZ, -R4 ;  /* 0x000000ffff049224 */ /* 0x000fe200078e0a04 */
[----:B------:R-:W-:Y:S01]  /*7a70*/  ISETP.GE.AND P1, PT, R10, RZ, PT ;  /* 0x000000ff0a00720c */ /* 0x000fe20003f26270 */
[----:B------:R-:W-:-:S03]  /*7a80*/  IMAD.HI.U32 R7, R22, R16, RZ ;  /* 0x0000001016077227 */ /* 0x000fc600078e00ff */
[----:B------:R-:W-:Y:S01]  /*7a90*/  STL [R1+0x32c], R4 ;  /* 0x00032c0401007387 */ /* 0x000fe20000100800 */
[----:B------:R-:W-:Y:S02]  /*7aa0*/  @!P5 IMAD.IADD R9, R9, 0x1, -R3 ;  /* 0x000000010909d824 */ /* 0x000fe400078e0a03 */
[----:B------:R-:W-:Y:S01]  /*7ab0*/  IMAD.MOV R7, RZ, RZ, -R7 ;  /* 0x000000ffff077224 */ /* 0x000fe200078e0a07 */
[----:B------:R0:W-:Y:S01]  /*7ac0*/  STL [R1+0x328], R2 ;  /* 0x0003280201007387 */ /* 0x0001e20000100800 */
[----:B------:R-:W-:Y:S01]  /*7ad0*/  VIADD R10, R27, 0x102 ;  /* 0x000001021b0a7836 */ /* 0x000fe20000000000 */
[----:B------:R-:W-:Y:S01]  /*7ae0*/  ISETP.GT.U32.AND P5, PT, R3, R9, PT ;  /* 0x000000090300720c */ /* 0x000fe20003fa4070 */
[--C-:B------:R-:W-:Y:S01]  /*7af0*/  @!P4 IMAD.IADD R15, R15, 0x1, -R3.reuse ;  /* 0x000000010f0fc824 */ /* 0x100fe200078e0a03 */
[----:B------:R-:W-:Y:S01]  /*7b00*/  ISETP.GE.AND P4, PT, R0, RZ, PT ;  /* 0x000000ff0000720c */ /* 0x000fe20003f86270 */
[----:B------:R-:W-:Y:S01]  /*7b10*/  IMAD R0, R3, R7, R16 ;  /* 0x0000000703007224 */ /* 0x000fe200078e0210 */
[----:B------:R-:W-:Y:S01]  /*7b20*/  IABS R16, R10 ;  /* 0x0000000a00107213 */ /* 0x000fe20000000000 */
[----:B------:R-:W-:-:S02]  /*7b30*/  @!P6 IMAD.IADD R11, R11, 0x1, -R3 ;  /* 0x000000010b0be824 */ /* 0x000fc400078e0a03 */
[----:B------:R-:W-:Y:S02]  /*7b40*/  VIADD R5, R27, 0x100 ;  /* 0x000001001b057836 */ /* 0x000fe40000000000 */
[----:B0-----:R-:W-:Y:S01]  /*7b50*/  IMAD.MOV.U32 R2, RZ, RZ, R6 ;  /* 0x000000ffff027224 */ /* 0x001fe200078e0006 */
[----:B------:R-:W-:Y:S01]  /*7b60*/  ISETP.GT.U32.AND P6, PT, R3, R11, PT ;  /* 0x0000000b0300720c */ /* 0x000fe20003fc4070 */
[----:B------:R-:W-:Y:S01]  /*7b70*/  IMAD.HI.U32 R18, R22, R16, RZ ;  /* 0x0000001016127227 */ /* 0x000fe200078e00ff */
[----:B------:R-:W-:-:S03]  /*7b80*/  IABS R17, R5 ;  /* 0x0000000500117213 */ /* 0x000fc60000000000 */
[----:B------:R-:W-:Y:S01]  /*7b90*/  @!P2 IMAD.MOV R2, RZ, RZ, -R2 ;  /* 0x000000ffff02a224 */ /* 0x000fe200078e0a02 */
[----:B------:R-:W-:Y:S01]  /*7ba0*/  ISETP.GT.U32.AND P2, PT, R3, R14, PT ;  /* 0x0000000e0300720c */ /* 0x000fe20003f44070 */
[----:B------:R-:W-:Y:S02]  /*7bb0*/  IMAD.MOV R18, RZ, RZ, -R18 ;  /* 0x000000ffff127224 */ /* 0x000fe400078e0a12 */
[--C-:B------:R-:W-:Y:S01]  /*7bc0*/  @!P5 IMAD.IADD R9, R9, 0x1, -R3.reuse ;  /* 0x000000010909d824 */ /* 0x100fe200078e0a03 */
[----:B------:R-:W-:Y:S01]  /*7bd0*/  ISETP.GE.AND P5, PT, R13, RZ, PT ;  /* 0x000000ff0d00720c */ /* 0x000fe20003fa6270 */
[----:B------:R-:W-:Y:S01]  /*7be0*/  IMAD R13, R3, R18, R16 ;  /* 0x00000012030d7224 */ /* 0x000fe200078e0210 */
[----:B------:R0:W-:Y:S01]  /*7bf0*/  STL [R1+0x324], R2 ;  /* 0x0003240201007387 */ /* 0x0001e20000100800 */
[----:B------:R-:W-:Y:S02]  /*7c00*/  @!P6 IMAD.IADD R11, R11, 0x1, -R3 ;  /* 0x000000010b0be824 */ /* 0x000fe400078e0a03 */
[----:B------:R-:W-:Y:S01]  /*7c10*/  VIADD R12, R27, 0xfe ;  /* 0x000000fe1b0c7836 */ /* 0x000fe20000000000 */
[----:B------:R-:W-:Y:S01]  /*7c20*/  ISETP.GT.U32.AND P6, PT, R3, R13, PT ;  /* 0x0000000d0300720c */ /* 0x000fe20003fc4070 */
[----:B------:R-:W-:-:S02]  /*7c30*/  VIADD R8, R27, 0xfc ;  /* 0x000000fc1b087836 */ /* 0x000fc40000000000 */
[----:B------:R-:W-:Y:S01]  /*7c40*/  @!P2 IMAD.IADD R14, R14, 0x1, -R3 ;  /* 0x000000010e0ea824 */ /* 0x000fe200078e0a03 */
[----:B------:R-:W-:Y:S01]  /*7c50*/  ISETP.GT.U32.AND P2, PT, R3, R0, PT ;  /* 0x000000000300720c */ /* 0x000fe20003f44070 */
[----:B------:R-:W-:Y:S01]  /*7c60*/  IMAD.MOV.U32 R4, RZ, RZ, R15 ;  /* 0x000000ffff047224 */ /* 0x000fe200078e000f */
[----:B------:R-:W-:Y:S01]  /*7c70*/  IABS R7, R12 ;  /* 0x0000000c00077213 */ /* 0x000fe20000000000 */
[----:B------:R-:W-:Y:S01]  /*7c80*/  IMAD.HI.U32 R16, R22, R17, RZ ;  /* 0x0000001116107227 */ /* 0x000fe200078e00ff */
[----:B------:R-:W-:-:S03]  /*7c90*/  IABS R6, R8 ;  /* 0x0000000800067213 */ /* 0x000fc60000000000 */
[----:B0-----:R-:W-:Y:S02]  /*7ca0*/  IMAD.MOV.U32 R2, RZ, RZ, R14 ;  /* 0x000000ffff027224 */ /* 0x001fe400078e000e */
[----:B------:R-:W-:-:S04]  /*7cb0*/  IMAD.HI.U32 R19, R22, R7, RZ ;  /* 0x0000000716137227 */ /* 0x000fc800078e00ff */
[--C-:B------:R-:W-:Y:S01]  /*7cc0*/  @!P2 IMAD.IADD R0, R0, 0x1, -R3.reuse ;  /* 0x000000010000a824 */ /* 0x100fe200078e0a03 */
[----:B------:R-:W-:Y:S01]  /*7cd0*/  ISETP.GE.AND P2, PT, R10, RZ, PT ;  /* 0x000000ff0a00720c */ /* 0x000fe20003f46270 */
[----:B------:R-:W-:Y:S02]  /*7ce0*/  @!P6 IMAD.IADD R13, R13, 0x1, -R3 ;  /* 0x000000010d0de824 */ /* 0x000fe400078e0a03 */
[----:B------:R-:W-:Y:S01]  /*7cf0*/  @!P3 IMAD.MOV R4, RZ, RZ, -R4 ;  /* 0x000000ffff04b224 */ /* 0x000fe200078e0a04 */
[C---:B------:R-:W-:Y:S01]  /*7d00*/  ISETP.GT.U32.AND P6, PT, R3.reuse, R0, PT ;  /* 0x000000000300720c */ /* 0x040fe20003fc4070 */
[----:B------:R-:W-:Y:S01]  /*7d10*/  IMAD.HI.U32 R18, R22, R6, RZ ;  /* 0x0000000616127227 */ /* 0x000fe200078e00ff */
[----:B------:R-:W-:Y:S02]  /*7d20*/  ISETP.GT.U32.AND P3, PT, R3, R13, PT ;  /* 0x0000000d0300720c */ /* 0x000fe40003f64070 */
[----:B------:R0:W-:Y:S01]  /*7d30*/  STL [R1+0x320], R4 ;  /* 0x0003200401007387 */ /* 0x0001e20000100800 */
[----:B------:R-:W-:-:S02]  /*7d40*/  IMAD.MOV R16, RZ, RZ, -R16 ;  /* 0x000000ffff107224 */ /* 0x000fc400078e0a10 */
[----:B------:R-:W-:Y:S02]  /*7d50*/  @!P1 IMAD.MOV R2, RZ, RZ, -R2 ;  /* 0x000000ffff029224 */ /* 0x000fe400078e0a02 */
[----:B------:R-:W-:Y:S02]  /*7d60*/  IMAD.MOV R19, RZ, RZ, -R19 ;  /* 0x000000ffff137224 */ /* 0x000fe400078e0a13 */
[----:B------:R-:W-:Y:S01]  /*7d70*/  IMAD.MOV R18, RZ, RZ, -R18 ;  /* 0x000000ffff127224 */ /* 0x000fe200078e0a12 */
[----:B------:R2:W-:Y:S01]  /*7d80*/  STL [R1+0x31c], R2 ;  /* 0x00031c0201007387 */ /* 0x0005e20000100800 */
[----:B------:R-:W-:Y:S02]  /*7d90*/  IMAD R16, R3, R16, R17 ;  /* 0x0000001003107224 */ /* 0x000fe400078e0211 */
[----:B------:R-:W-:Y:S02]  /*7da0*/  VIADD R10, R27, 0xfa ;  /* 0x000000fa1b0a7836 */ /* 0x000fe40000000000 */
[----:B0-----:R-:W-:Y:S01]  /*7db0*/  IMAD.MOV.U32 R4, RZ, RZ, R9 ;  /* 0x000000ffff047224 */ /* 0x001fe200078e0009 */
[C---:B------:R-:W-:Y:S01]  /*7dc0*/  ISETP.GT.U32.AND P1, PT, R3.reuse, R16, PT ;  /* 0x000000100300720c */ /* 0x040fe20003f24070 */
[----:B------:R-:W-:-:S02]  /*7dd0*/  IMAD R7, R3, R19, R7 ;  /* 0x0000001303077224 */ /* 0x000fc400078e0207 */
[C---:B------:R-:W-:Y:S01]  /*7de0*/  IMAD R6, R3.reuse, R18, R6 ;  /* 0x0000001203067224 */ /* 0x040fe200078e0206 */
[----:B------:R-:W-:Y:S01]  /*7df0*/  IABS R18, R10 ;  /* 0x0000000a00127213 */ /* 0x000fe20000000000 */
[----:B--2---:R-:W-:Y:S02]  /*7e00*/  IMAD.MOV.U32 R2, RZ, RZ, R11 ;  /* 0x000000ffff027224 */ /* 0x004fe400078e000b */
[----:B------:R-:W-:Y:S01]  /*7e10*/  @!P0 IMAD.MOV R4, RZ, RZ, -R4 ;  /* 0x000000ffff048224 */ /* 0x000fe200078e0a04 */
[----:B------:R-:W-:Y:S01]  /*7e20*/  ISETP.GT.U32.AND P0, PT, R3, R7, PT ;  /* 0x000000070300720c */ /* 0x000fe20003f04070 */
[----:B------:R-:W-:Y:S01]  /*7e30*/  @!P4 IMAD.MOV R2, RZ, RZ, -R2 ;  /* 0x000000ffff02c224 */ /* 0x000fe200078e0a02 */
[----:B------:R-:W-:Y:S01]  /*7e40*/  ISETP.GE.AND P4, PT, R5, RZ, PT ;  /* 0x000000ff0500720c */ /* 0x000fe20003f86270 */
[--C-:B------:R-:W-:Y:S01]  /*7e50*/  @!P6 IMAD.IADD R0, R0, 0x1, -R3.reuse ;  /* 0x000000010000e824 */ /* 0x100fe200078e0a03 */
[----:B------:R-:W-:Y:S01]  /*7e60*/  STL [R1+0x314], R4 ;  /* 0x0003140401007387 */ /* 0x000fe20000100800 */
[----:B------:R-:W-:Y:S01]  /*7e70*/  VIADD R17, R27, 0xf8 ;  /* 0x000000f81b117836 */ /* 0x000fe20000000000 */
[----:B------:R-:W-:Y:S01]  /*7e80*/  ISETP.GT.U32.AND P6, PT, R3, R6, PT ;  /* 0x000000060300720c */ /* 0x000fe20003fc4070 */
[----:B------:R-:W-:Y:S01]  /*7e90*/  IMAD.MOV.U32 R14, RZ, RZ, R18 ;  /* 0x000000ffff0e7224 */ /* 0x000fe200078e0012 */
[----:B------:R0:W-:Y:S01]  /*7ea0*/  STL [R1+0x304], R2 ;  /* 0x0003040201007387 */ /* 0x0001e20000100800 */
[----:B------:R-:W-:Y:S01]  /*7eb0*/  @!P3 IMAD.IADD R13, R13, 0x1, -R3 ;  /* 0x000000010d0db824 */ /* 0x000fe200078e0a03 */
[----:B------:R-:W-:Y:S01]  /*7ec0*/  IABS R15, R17 ;  /* 0x00000011000f7213 */ /* 0x000fe20000000000 */
[----:B------:R-:W-:Y:S01]  /*7ed0*/  IMAD.HI.U32 R9, R22, R14, RZ ;  /* 0x0000000e16097227 */ /* 0x000fe200078e00ff */
[----:B------:R-:W-:-:S03]  /*7ee0*/  ISETP.GE.AND P3, PT, R12, RZ, PT ;  /* 0x000000ff0c00720c */ /* 0x000fc60003f66270 */
[----:B------:R-:W-:Y:S02]  /*7ef0*/  IMAD.MOV R9, RZ, RZ, -R9 ;  /* 0x000000ffff097224 */ /* 0x000fe400078e0a09 */
[----:B------:R-:W-:Y:S01]  /*7f00*/  @!P1 IMAD.IADD R16, R16, 0x1, -R3 ;  /* 0x0000000110109824 */ /* 0x000fe200078e0a03 */
[----:B------:R-:W-:Y:S01]  /*7f10*/  ISETP.GE.AND P1, PT, R8, RZ, PT ;  /* 0x000000ff0800720c */ /* 0x000fe20003f26270 */
[----:B0-----:R-:W-:Y:S02]  /*7f20*/  IMAD.MOV.U32 R2, RZ, RZ, R0 ;  /* 0x000000ffff027224 */ /* 0x001fe400078e0000 */
[----:B------:R-:W-:Y:S02]  /*7f30*/  IMAD.MOV.U32 R5, RZ, RZ, R15 ;  /* 0x000000ffff057224 */ /* 0x000fe400078e000f */
[----:B------:R-:W-:Y:S02]  /*7f40*/  @!P5 IMAD.MOV R2, RZ, RZ, -R2 ;  /* 0x000000ffff02d224 */ /* 0x000fe400078e0a02 */
[----:B------:R-:W-:Y:S01]  /*7f50*/  @!P0 IMAD.IADD R7, R7, 0x1, -R3 ;  /* 0x0000000107078824 */ /* 0x000fe200078e0a03 */
[C---:B------:R-:W-:Y:S01]  /*7f60*/  ISETP.GT.U32.AND P0, PT, R3.reuse, R16, PT ;  /* 0x000000100300720c */ /* 0x040fe20003f04070 */
[C---:B------:R-:W-:Y:S01]  /*7f70*/  IMAD R9, R3.reuse, R9, R14 ;  /* 0x0000000903097224 */ /* 0x040fe200078e020e */
[----:B------:R0:W-:Y:S01]  /*7f80*/  STL [R1+0x300], R2 ;  /* 0x0003000201007387 */ /* 0x0001e20000100800 */
[----:B------:R-:W-:Y:S01]  /*7f90*/  IMAD.HI.U32 R8, R22, R5, RZ ;  /* 0x0000000516087227 */ /* 0x000fe200078e00ff */
[----:B------:R-:W-:-:S03]  /*7fa0*/  ISETP.GT.U32.AND P5, PT, R3, R7, PT ;  /* 0x000000070300720c */ /* 0x000fc60003fa4070 */
[----:B------:R-:W-:Y:S02]  /*7fb0*/  IMAD.MOV R8, RZ, RZ, -R8 ;  /* 0x000000ffff087224 */ /* 0x000fe400078e0a08 */
[----:B------:R-:W-:Y:S02]  /*7fc0*/  VIADD R14, R27, 0xf6 ;  /* 0x000000f61b0e7836 */ /* 0x000fe40000000000 */
[----:B------:R-:W-:Y:S02]  /*7fd0*/  @!P6 IMAD.IADD R6, R6, 0x1, -R3 ;  /* 0x000000010606e824 */ /* 0x000fe400078e0a03 */
[----:B0-----:R-:W-:Y:S02]  /*7fe0*/  IMAD.MOV.U32 R2, RZ, RZ, R13 ;  /* 0x000000ffff027224 */ /* 0x001fe400078e000d */
[C---:B------:R-:W-:Y:S01]  /*7ff0*/  IMAD R0, R3.reuse, R8, R5 ;  /* 0x0000000803007224 */ /* 0x040fe200078e0205 */
[----:B------:R-:W-:Y:S01]  /*8000*/  IABS R5, R14 ;  /* 0x0000000e00057213 */ /* 0x000fe20000000000 */
[----:B------:R-:W-:Y:S01]  /*8010*/  @!P2 IMAD.MOV R2, RZ, RZ, -R2 ;  /* 0x000000ffff02a224 */ /* 0x000fe200078e0a02 */
[C---:B------:R-:W-:Y:S01]  /*8020*/  ISETP.GT.U32.AND P2, PT, R3.reuse, R9, PT ;  /* 0x000000090300720c */ /* 0x040fe20003f44070 */
[--C-:B------:R-:W-:Y:S01]  /*8030*/  @!P0 IMAD.IADD R16, R16, 0x1, -R3.reuse ;  /* 0x0000000110108824 */ /* 0x100fe200078e0a03 */
[----:B------:R-:W-:Y:S01]  /*8040*/  ISETP.GT.U32.AND P6, PT, R3, R6, PT ;  /* 0x000000060300720c */ /* 0x000fe20003fc4070 */
[----:B------:R-:W-:Y:S01]  /*8050*/  @!P5 IMAD.IADD R7, R7, 0x1, -R3 ;  /* 0x000000010707d824 */ /* 0x000fe200078e0a03 */
[----:B------:R0:W-:Y:S01]  /*8060*/  STL [R1+0x2f8], R2 ;  /* 0x0002f80201007387 */ /* 0x0001e20000100800 */
[----:B------:R-:W-:Y:S01]  /*8070*/  IMAD.HI.U32 R15, R22, R5, RZ ;  /* 0x00000005160f7227 */ /* 0x000fe200078e00ff */
[----:B------:R-:W-:-:S02]  /*8080*/  ISETP.GT.U32.AND P5, PT, R3, R0, PT ;  /* 0x000000000300720c */ /* 0x000fc40003fa4070 */
[----:B------:R-:W-:Y:S01]  /*8090*/  ISETP.GE.AND P0, PT, R10, RZ, PT ;  /* 0x000000ff0a00720c */ /* 0x000fe20003f06270 */
[----:B------:R-:W-:Y:S02]  /*80a0*/  IMAD.MOV R15, RZ, RZ, -R15 ;  /* 0x000000ffff0f7224 */ /* 0x000fe400078e0a0f */
[----:B------:R-:W-:Y:S02]  /*80b0*/  VIADD R11, R27, 0xf2 ;  /* 0x000000f21b0b7836 */ /* 0x000fe40000000000 */
[----:B------:R-:W-:Y:S01]  /*80c0*/  @!P2 IMAD.IADD R9, R9, 0x1, -R3 ;  /* 0x000000010909a824 */ /* 0x000fe200078e0a03 */
[----:B------:R-:W-:Y:S01]  /*80d0*/  ISETP.GE.AND P2, PT, R14, RZ, PT ;  /* 0x000000ff0e00720c */ /* 0x000fe20003f46270 */
[----:B0-----:R-:W-:Y:S01]  /*80e0*/  IMAD.MOV.U32 R2, RZ, RZ, R16 ;  /* 0x000000ffff027224 */ /* 0x001fe200078e0010 */
[----:B------:R-:W-:Y:S01]  /*80f0*/  IABS R10, R11 ;  /* 0x0000000b000a7213 */ /* 0x000fe20000000000 */
[C---:B------:R-:W-:Y:S02]  /*8100*/  IMAD R5, R3.reuse, R15, R5 ;  /* 0x0000000f03057224 */ /* 0x040fe400078e0205 */
[----:B------:R-:W-:Y:S01]  /*8110*/  @!P4 IMAD.MOV R2, RZ, RZ, -R2 ;  /* 0x000000ffff02c224 */ /* 0x000fe200078e0a02 */
[----:B------:R-:W-:Y:S01]  /*8120*/  ISETP.GT.U32.AND P4, PT, R3, R9, PT ;  /* 0x000000090300720c */ /* 0x000fe20003f84070 */
[----:B------:R-:W-:-:S02]  /*8130*/  IMAD.MOV.U32 R4, RZ, RZ, R7 ;  /* 0x000000ffff047224 */ /* 0x000fc400078e0007 */
[----:B------:R-:W-:Y:S01]  /*8140*/  VIADD R8, R27, 0xf4 ;  /* 0x000000f41b087836 */ /* 0x000fe20000000000 */
[----:B------:R0:W-:Y:S01]  /*8150*/  STL [R1+0x2f4], R2 ;  /* 0x0002f40201007387 */ /* 0x0001e20000100800 */
[--C-:B------:R-:W-:Y:S01]  /*8160*/  @!P6 IMAD.IADD R6, R6, 0x1, -R3.reuse ;  /* 0x000000010606e824 */ /* 0x100fe200078e0a03 */
[----:B------:R-:W-:Y:S01]  /*8170*/  ISETP.GE.AND P6, PT, R17, RZ, PT ;  /* 0x000000ff1100720c */ /* 0x000fe20003fc6270 */
[----:B------:R-:W-:Y:S01]  /*8180*/  @!P3 IMAD.MOV R4, RZ, RZ, -R4 ;  /* 0x000000ffff04b224 */ /* 0x000fe200078e0a04 */
[----:B------:R-:W-:Y:S01]  /*8190*/  ISETP.GT.U32.AND P3, PT, R3, R5, PT ;  /* 0x000000050300720c */ /* 0x000fe20003f64070 */
[--C-:B------:R-:W-:Y:S01]  /*81a0*/  @!P5 IMAD.IADD R0, R0, 0x1, -R3.reuse ;  /* 0x000000010000d824 */ /* 0x100fe200078e0a03 */
[----:B------:R-:W-:Y:S01]  /*81b0*/  IABS R12, R8 ;  /* 0x00000008000c7213 */ /* 0x000fe20000000000 */
[----:B------:R-:W-:Y:S01]  /*81c0*/  VIADD R16, R27, 0xe6 ;  /* 0x000000e61b107836 */ /* 0x000fe20000000000 */
[----:B------:R2:W-:Y:S01]  /*81d0*/  STL [R1+0x2bc], R4 ;  /* 0x0002bc0401007387 */ /* 0x0005e20000100800 */
[----:B------:R-:W-:Y:S01]  /*81e0*/  @!P4 IMAD.IADD R9, R9, 0x1, -R3 ;  /* 0x000000010909c824 */ /* 0x000fe200078e0a03 */
[----:B------:R-:W-:Y:S01]  /*81f0*/  ISETP.GT.U32.AND P5, PT, R3, R0, PT ;  /* 0x000000000300720c */ /* 0x000fe20003fa4070 */
[----:B0-----:R-:W-:-:S02]  /*8200*/  IMAD.MOV.U32 R2, RZ, RZ, R6 ;  /* 0x000000ffff027224 */ /* 0x001fc400078e0006 */
[----:B------:R-:W-:-:S04]  /*8210*/  IMAD.HI.U32 R6, R22, R10, RZ ;  /* 0x0000000a16067227 */ /* 0x000fc800078e00ff */
[----:B------:R-:W-:Y:S01]  /*8220*/  @!P1 IMAD.MOV R2, RZ, RZ, -R2 ;  /* 0x000000ffff029224 */ /* 0x000fe200078e0a02 */
[----:B------:R-:W-:Y:S01]  /*8230*/  ISETP.GE.AND P1, PT, R8, RZ, PT ;  /* 0x000000ff0800720c */ /* 0x000fe20003f26270 */
[----:B------:R-:W-:-:S03]  /*8240*/  IMAD.HI.U32 R13, R22, R12, RZ ;  /* 0x0000000c160d7227 */ /* 0x000fc600078e00ff */
[----:B------:R0:W-:Y:S01]  /*8250*/  STL [R1+0x2c0], R2 ;  /* 0x0002c00201007387 */ /* 0x0001e20000100800 */
[----:B------:R-:W-:Y:S02]  /*8260*/  IMAD.MOV R8, RZ, RZ, -R6 ;  /* 0x000000ffff087224 */ /* 0x000fe400078e0a06 */
[----:B------:R-:W-:Y:S02]  /*8270*/  IMAD.MOV R13, RZ, RZ, -R13 ;  /* 0x000000ffff0d7224 */ /* 0x000fe400078e0a0d */
[----:B------:R-:W-:Y:S02]  /*8280*/  IMAD R8, R3, R8, R10 ;  /* 0x0000000803087224 */ /* 0x000fe400078e020a */
[----:B--2---:R-:W-:Y:S02]  /*8290*/  IMAD.MOV.U32 R4, RZ, RZ, R9 ;  /* 0x000000ffff047224 */ /* 0x004fe400078e0009 */
[----:B------:R-:W-:Y:S02]  /*82a0*/  @!P3 IMAD.IADD R5, R5, 0x1, -R3 ;  /* 0x000000010505b824 */ /* 0x000fe400078e0a03 */
[----:B------:R-:W-:-:S02]  /*82b0*/  IMAD R7, R3, R13, R12 ;  /* 0x0000000d03077224 */ /* 0x000fc400078e020c */
[----:B------:R-:W-:Y:S01]  /*82c0*/  @!P0 IMAD.MOV R4, RZ, RZ, -R4 ;  /* 0x000000ffff048224 */ /* 0x000fe200078e0a04 */
[C---:B------:R-:W-:Y:S01]  /*82d0*/  ISETP.GT.U32.AND P0, PT, R3.reuse, R8, PT ;  /* 0x000000080300720c */ /* 0x040fe20003f04070 */
[----:B------:R-:W-:Y:S01]  /*82e0*/  @!P5 IMAD.IADD R0, R0, 0x1, -R3 ;  /* 0x000000010000d824 */ /* 0x000fe200078e0a03 */
[----:B------:R-:W-:Y:S01]  /*82f0*/  ISETP.GT.U32.AND P3, PT, R3, R5, PT ;  /* 0x000000050300720c */ /* 0x000fe20003f64070 */
[----:B------:R-:W-:Y:S01]  /*8300*/  VIADD R12, R27, 0xf0 ;  /* 0x000000f01b0c7836 */ /* 0x000fe20000000000 */
[----:B------:R-:W-:Y:S01]  /*8310*/  ISETP.GT.U32.AND P4, PT, R3, R7, PT ;  /* 0x000000070300720c */ /* 0x000fe20003f84070 */
[----:B0-----:R-:W-:Y:S01]  /*8320*/  IMAD.MOV.U32 R2, RZ, RZ, R0 ;  /* 0x000000ffff027224 */ /* 0x001fe200078e0000 */
[----:B------:R-:W-:Y:S01]  /*8330*/  ISETP.GE.AND P5, PT, R11, RZ, PT ;  /* 0x000000ff0b00720c */ /* 0x000fe20003fa6270 */
[----:B------:R-:W-:Y:S01]  /*8340*/  VIADD R11, R27, 0xee ;  /* 0x000000ee1b0b7836 */ /* 0x000fe20000000000 */
[----:B------:R-:W-:Y:S01]  /*8350*/  IABS R19, R12 ;  /* 0x0000000c00137213 */ /* 0x000fe20000000000 */
[----:B------:R-:W-:Y:S01]  /*8360*/  @!P6 IMAD.MOV R2, RZ, RZ, -R2 ;  /* 0x000000ffff02e224 */ /* 0x000fe200078e0a02 */
[----:B------:R-:W-:Y:S01]  /*8370*/  ISETP.GE.AND P6, PT, R12, RZ, PT ;  /* 0x000000ff0c00720c */ /* 0x000fe20003fc6270 */
[----:B------:R0:W-:Y:S01]  /*8380*/  STL [R1+0x2c4], R4 ;  /* 0x0002c40401007387 */ /* 0x0001e20000100800 */
[----:B------:R-:W-:Y:S01]  /*8390*/  IABS R20, R11 ;  /* 0x0000000b00147213 */ /* 0x000fe20000000000 */
[----:B------:R-:W-:-:S02]  /*83a0*/  IMAD.HI.U32 R12, R22, R19, RZ ;  /* 0x00000013160c7227 */ /* 0x000fc400078e00ff */
[----:B------:R2:W-:Y:S02]  /*83b0*/  STL [R1+0x2cc], R2 ;  /* 0x0002cc0201007387 */ /* 0x0005e40000100800 */
[--C-:B------:R-:W-:Y:S02]  /*83c0*/  @!P0 IMAD.IADD R8, R8, 0x1, -R3.reuse ;  /* 0x0000000108088824 */ /* 0x100fe400078e0a03 */
[--C-:B------:R-:W-:Y:S01]  /*83d0*/  @!P3 IMAD.IADD R5, R5, 0x1, -R3.reuse ;  /* 0x000000010505b824 */ /* 0x100fe200078e0a03 */
[----:B------:R-:W-:Y:S01]  /*83e0*/  ISETP.GE.AND P3, PT, R11, RZ, PT ;  /* 0x000000ff0b00720c */ /* 0x000fe20003f66270 */
[----:B------:R-:W-:Y:S01]  /*83f0*/  @!P4 IMAD.IADD R7, R7, 0x1, -R3 ;  /* 0x000000010707c824 */ /* 0x000fe200078e0a03 */
[C---:B------:R-:W-:Y:S01]  /*8400*/  ISETP.GT.U32.AND P0, PT, R3.reuse, R8, PT ;  /* 0x000000080300720c */ /* 0x040fe20003f04070 */
[----:B------:R-:W-:Y:S02]  /*8410*/  IMAD.MOV R11, RZ, RZ, -R12 ;  /* 0x000000ffff0b7224 */ /* 0x000fe400078e0a0c */
[----:B------:R-:W-:Y:S01]  /*8420*/  IMAD.HI.U32 R9, R22, R20, RZ ;  /* 0x0000001416097227 */ /* 0x000fe200078e00ff */
[----:B------:R-:W-:-:S03]  /*8430*/  ISETP.GT.U32.AND P4, PT, R3, R7, PT ;  /* 0x000000070300720c */ /* 0x000fc60003f84070 */
[C---:B------:R-:W-:Y:S01]  /*8440*/  IMAD R19, R3.reuse, R11, R19 ;  /* 0x0000000b03137224 */ /* 0x040fe200078e0213 */
[----:B------:R-:W-:Y:S01]  /*8450*/  IABS R11, R16 ;  /* 0x00000010000b7213 */ /* 0x000fe20000000000 */
[----:B0-----:R-:W-:Y:S02]  /*8460*/  IMAD.MOV.U32 R4, RZ, RZ, R5 ;  /* 0x000000ffff047224 */ /* 0x001fe400078e0005 */
[----:B------:R-:W-:Y:S02]  /*8470*/  IMAD.MOV R9, RZ, RZ, -R9 ;  /* 0x000000ffff097224 */ /* 0x000fe400078e0a09 */
[----:B------:R-:W-:Y:S01]  /*8480*/  @!P2 IMAD.MOV R4, RZ, RZ, -R4 ;  /* 0x000000ffff04a224 */ /* 0x000fe200078e0a04 */
[C---:B------:R-:W-:Y:S01]  /*8490*/  ISETP.GT.U32.AND P2, PT, R3.reuse, R19, PT ;  /* 0x000000130300720c */ /* 0x040fe20003f44070 */
[----:B------:R-:W-:Y:S02]  /*84a0*/  IMAD R20, R3, R9, R20 ;  /* 0x0000000903147224 */ /* 0x000fe400078e0214 */
[----:B------:R-:W-:Y:S01]  /*84b0*/  VIADD R10, R27, 0xec ;  /* 0x000000ec1b0a7836 */ /* 0x000fe20000000000 */
[----:B------:R-:W-:Y:S01]  /*84c0*/  STL [R1+0x2d0], R4 ;  /* 0x0002d00401007387 */ /* 0x000fe20000100800 */
[--C-:B------:R-:W-:Y:S01]  /*84d0*/  @!P0 IMAD.IADD R8, R8, 0x1, -R3.reuse ;  /* 0x0000000108088824 */ /* 0x100fe200078e0a03 */
[----:B------:R-:W-:Y:S01]  /*84e0*/  ISETP.GT.U32.AND P0, PT, R3, R20, PT ;  /* 0x000000140300720c */ /* 0x000fe20003f04070 */
[----:B------:R-:W-:Y:S01]  /*84f0*/  @!P4 IMAD.IADD R7, R7, 0x1, -R3 ;  /* 0x000000010707c824 */ /* 0x000fe200078e0a03 */
[----:B------:R-:W-:Y:S01]  /*8500*/  IABS R6, R10 ;  /* 0x0000000a00067213 */ /* 0x000fe20000000000 */
[----:B------:R-:W-:Y:S01]  /*8510*/  VIADD R5, R27, 0xe8 ;  /* 0x000000e81b057836 */ /* 0x000fe20000000000 */
[----:B------:R-:W-:Y:S01]  /*8520*/  ISETP.GE.AND P4, PT, R10, RZ, PT ;  /* 0x000000ff0a00720c */ /* 0x000fe20003f86270 */
[----:B--2---:R-:W-:-:S02]  /*8530*/  IMAD.MOV.U32 R2, RZ, RZ, R7 ;  /* 0x000000ffff027224 */ /* 0x004fc400078e0007 */
[----:B------:R-:W-:Y:S02]  /*8540*/  @!P2 IMAD.IADD R19, R19, 0x1, -R3 ;  /* 0x000000011313a824 */ /* 0x000fe400078e0a03 */
[----:B------:R-:W-:Y:S02]  /*8550*/  VIADD R10, R27, 0xea ;  /* 0x000000ea1b0a7836 */ /* 0x000fe40000000000 */
[----:B------:R-:W-:Y:S01]  /*8560*/  IMAD.HI.U32 R0, R22, R6, RZ ;  /* 0x0000000616007227 */ /* 0x000fe200078e00ff */
[----:B------:R-:W-:-:S03]  /*8570*/  ISETP.GT.U32.AND P2, PT, R3, R19, PT ;  /* 0x000000130300720c */ /* 0x000fc60003f44070 */
[----:B------:R-:W-:Y:S01]  /*8580*/  @!P1 IMAD.MOV R2, RZ, RZ, -R2 ;  /* 0x000000ffff029224 */ /* 0x000fe200078e0a02 */
[----:B------:R-:W-:Y:S01]  /*8590*/  ISETP.GE.AND P1, PT, R10, RZ, PT ;  /* 0x000000ff0a00720c */ /* 0x000fe20003f26270 */
[----:B------:R-:W-:Y:S01]  /*85a0*/  IMAD.MOV R0, RZ, RZ, -R0 ;  /* 0x000000ffff007224 */ /* 0x000fe200078e0a00 */
[----:B------:R-:W-:Y:S01]  /*85b0*/  IABS R10, R10 ;  /* 0x0000000a000a7213 */ /* 0x000fe20000000000 */
[----:B------:R-:W-:Y:S01]  /*85c0*/  @!P0 IMAD.IADD R20, R20, 0x1, -R3 ;  /* 0x0000000114148824 */ /* 0x000fe200078e0a03 */
[----:B------:R0:W-:Y:S01]  /*85d0*/  STL [R1+0x2f0], R2 ;  /* 0x0002f00201007387 */ /* 0x0001e20000100800 */
[C---:B------:R-:W-:Y:S01]  /*85e0*/  IMAD R0, R3.reuse, R0, R6 ;  /* 0x0000000003007224 */ /* 0x040fe200078e0206 */
[----:B------:R-:W-:Y:S01]  /*85f0*/  IABS R6, R5 ;  /* 0x0000000500067213 */ /* 0x000fe20000000000 */
[----:B------:R-:W-:Y:S01]  /*8600*/  IMAD.HI.U32 R12, R22, R10, RZ ;  /* 0x0000000a160c7227 */ /* 0x000fe200078e00ff */
[----:B------:R-:W-:-:S03]  /*8610*/  ISETP.GT.U32.AND P0, PT, R3, R20, PT ;  /* 0x000000140300720c */ /* 0x000fc60003f04070 */
[----:B------:R-:W-:-:S04]  /*8620*/  IMAD.HI.U32 R9, R22, R6, RZ ;  /* 0x0000000616097227 */ /* 0x000fc800078e00ff */
[----:B0-----:R-:W-:Y:S02]  /*8630*/  IMAD.MOV.U32 R2, RZ, RZ, R8 ;  /* 0x000000ffff027224 */ /* 0x001fe400078e0008 */
[----:B------:R-:W-:Y:S02]  /*8640*/  IMAD.MOV R12, RZ, RZ, -R12 ;  /* 0x000000ffff0c7224 */ /* 0x000fe400078e0a0c */
[----:B------:R-:W-:Y:S01]  /*8650*/  @!P5 IMAD.MOV R2, RZ, RZ, -R2 ;  /* 0x000000ffff02d224 */ /* 0x000fe200078e0a02 */
[----:B------:R-:W-:Y:S01]  /*8660*/  ISETP.GT.U32.AND P5, PT, R3, R0, PT ;  /* 0x000000000300720c */ /* 0x000fe20003fa4070 */
[----:B------:R-:W-:Y:S01]  /*8670*/  @!P2 IMAD.IADD R19, R19, 0x1, -R3 ;  /* 0x000000011313a824 */ /* 0x000fe200078e0a03 */
[----:B------:R-:W-:Y:S01]  /*8680*/  ISETP.GE.AND P2, PT, R5, RZ, PT ;  /* 0x000000ff0500720c */ /* 0x000fe20003f46270 */
[----:B------:R-:W-:Y:S01]  /*8690*/  IMAD.MOV R9, RZ, RZ, -R9 ;  /* 0x000000ffff097224 */ /* 0x000fe200078e0a09 */
[----:B------:R0:W-:Y:S01]  /*86a0*/  STL [R1+0x2c8], R2 ;  /* 0x0002c80201007387 */ /* 0x0001e20000100800 */
[----:B------:R-:W-:-:S02]  /*86b0*/  IMAD R5, R3, R12, R10 ;  /* 0x0000000c03057224 */ /* 0x000fc400078e020a */
[C---:B------:R-:W-:Y:S02]  /*86c0*/  IMAD R6, R3.reuse, R9, R6 ;  /* 0x0000000903067224 */ /* 0x040fe400078e0206 */
[--C-:B------:R-:W-:Y:S01]  /*86d0*/  @!P0 IMAD.IADD R20, R20, 0x1, -R3.reuse ;  /* 0x0000000114148824 */ /* 0x100fe200078e0a03 */
[----:B------:R-:W-:Y:S01]  /*86e0*/  ISETP.GT.U32.AND P0, PT, R3, R5, PT ;  /* 0x000000050300720c */ /* 0x000fe20003f04070 */
[----:B------:R-:W-:Y:S02]  /*86f0*/  VIADD R13, R27, 0xe4 ;  /* 0x000000e41b0d7836 */ /* 0x000fe40000000000 */
[----:B------:R-:W-:Y:S01]  /*8700*/  @!P5 IMAD.IADD R0, R0, 0x1, -R3 ;  /* 0x000000010000d824 */ /* 0x000fe200078e0a03 */
[----:B------:R-:W-:Y:S01]  /*8710*/  ISETP.GT.U32.AND P5, PT, R3, R6, PT ;  /* 0x000000060300720c */ /* 0x000fe20003fa4070 */
[C---:B------:R-:W-:Y:S01]  /*8720*/  VIADD R9, R27.reuse, 0xe2 ;  /* 0x000000e21b097836 */ /* 0x040fe20000000000 */
[----:B------:R-:W-:Y:S01]  /*8730*/  IABS R15, R13 ;  /* 0x0000000d000f7213 */ /* 0x000fe20000000000 */
[----:B------:R-:W-:-:S02]  /*8740*/  VIADD R10, R27, 0xe0 ;  /* 0x000000e01b0a7836 */ /* 0x000fc40000000000 */
[----:B0-----:R-:W-:Y:S01]  /*8750*/  IMAD.MOV.U32 R2, RZ, RZ, R19 ;  /* 0x000000ffff027224 */ /* 0x001fe200078e0013 */
[----:B------:R-:W-:Y:S01]  /*8760*/  IABS R12, R9 ;  /* 0x00000009000c7213 */ /* 0x000fe20000000000 */
[----:B------:R-:W-:Y:S01]  /*8770*/  IMAD.HI.U32 R14, R22, R11, RZ ;  /* 0x0000000b160e7227 */ /* 0x000fe200078e00ff */
[----:B------:R-:W-:-:S03]  /*8780*/  IABS R17, R10 ;  /* 0x0000000a00117213 */ /* 0x000fc60000000000 */
[--C-:B------:R-:W-:Y:S01]  /*8790*/  @!P0 IMAD.IADD R5, R5, 0x1, -R3.reuse ;  /* 0x0000000105058824 */ /* 0x100fe200078e0a03 */
[C---:B------:R-:W-:Y:S01]  /*87a0*/  ISETP.GT.U32.AND P0, PT, R3.reuse, R0, PT ;  /* 0x000000000300720c */ /* 0x040fe20003f04070 */
[----:B------:R-:W-:Y:S02]  /*87b0*/  @!P5 IMAD.IADD R6, R6, 0x1, -R3 ;  /* 0x000000010606d824 */ /* 0x000fe400078e0a03 */
[----:B------:R-:W-:Y:S01]  /*87c0*/  @!P6 IMAD.MOV R2, RZ, RZ, -R2 ;  /* 0x000000ffff02e224 */ /* 0x000fe200078e0a02 */
[C---:B------:R-:W-:Y:S01]  /*87d0*/  ISETP.GT.U32.AND P5, PT, R3.reuse, R5, PT ;  /* 0x000000050300720c */ /* 0x040fe20003fa4070 */
[----:B------:R-:W-:Y:S01]  /*87e0*/  IMAD.HI.U32 R7, R22, R15, RZ ;  /* 0x0000000f16077227 */ /* 0x000fe200078e00ff */
[----:B------:R-:W-:Y:S02]  /*87f0*/  ISETP.GT.U32.AND P6, PT, R3, R6, PT ;  /* 0x000000060300720c */ /* 0x000fe40003fc4070 */
[----:B------:R0:W-:Y:S01]  /*8800*/  STL [R1+0x2b0], R2 ;  /* 0x0002b00201007387 */ /* 0x0001e20000100800 */
[----:B------:R-:W-:-:S02]  /*8810*/  IMAD.MOV R8, RZ, RZ, -R14 ;  /* 0x000000ffff087224 */ /* 0x000fc400078e0a0e */
[----:B------:R-:W-:-:S04]  /*8820*/  IMAD.HI.U32 R21, R22, R12, RZ ;  /* 0x0000000c16157227 */ /* 0x000fc800078e00ff */
[----:B------:R-:W-:Y:S02]  /*8830*/  IMAD.MOV R7, RZ, RZ, -R7 ;  /* 0x000000ffff077224 */ /* 0x000fe400078e0a07 */
[----:B------:R-:W-:Y:S02]  /*8840*/  IMAD R11, R3, R8, R11 ;  /* 0x00000008030b7224 */ /* 0x000fe400078e020b */
        /* <DEDUP_REMOVED lines=8> */
[----:B------:R-:W-:Y:S01]  /*88d0*/  @!P0 IMAD.IADD R0, R0, 0x1, -R3 ;  /* 0x0000000100008824 */ /* 0x000fe200078e0a03 */
[C---:B------:R-:W-:Y:S01]  /*88e0*/  ISETP.GT.U32.AND P0, PT, R3.reuse, R15, PT ;  /* 0x0000000f0300720c */ /* 0x040fe20003f04070 */
[----:B------:R-:W-:Y:S01]  /*88f0*/  IMAD R17, R3, R19, R17 ;  /* 0x0000001303117224 */ /* 0x000fe200078e0211 */
[----:B------:R0:W-:Y:S01]  /*8900*/  STL [R1+0x2ac], R2 ;  /* 0x0002ac0201007387 */ /* 0x0001e20000100800 */
[--C-:B------:R-:W-:Y:S01]  /*8910*/  @!P5 IMAD.IADD R5, R5, 0x1, -R3.reuse ;  /* 0x000000010505d824 */ /* 0x100fe200078e0a03 */
[----:B------:R-:W-:Y:S01]  /*8920*/  ISETP.GT.U32.AND P5, PT, R3, R12, PT ;  /* 0x0000000c0300720c */ /* 0x000fe20003fa4070 */
[----:B------:R-:W-:Y:S02]  /*8930*/  VIADD R7, R27, 0xde ;  /* 0x000000de1b077836 */ /* 0x000fe40000000000 */
[----:B------:R-:W-:Y:S01]  /*8940*/  @!P6 IMAD.IADD R6, R6, 0x1, -R3 ;  /* 0x000000010606e824 */ /* 0x000fe200078e0a03 */
[----:B------:R-:W-:Y:S01]  /*8950*/  ISETP.GT.U32.AND P6, PT, R3, R17, PT ;  /* 0x000000110300720c */ /* 0x000fe20003fc4070 */
[----:B------:R-:W-:Y:S01]  /*8960*/  VIADD R8, R27, 0xdc ;  /* 0x000000dc1b087836 */ /* 0x000fe20000000000 */
[----:B------:R-:W-:Y:S01]  /*8970*/  IABS R18, R7 ;  /* 0x0000000700127213 */ /* 0x000fe20000000000 */
[----:B------:R-:W-:-:S02]  /*8980*/  IMAD.MOV.U32 R4, RZ, RZ, R0 ;  /* 0x000000ffff047224 */ /* 0x000fc400078e0000 */
[----:B------:R-:W-:Y:S01]  /*8990*/  @!P3 IMAD.IADD R11, R11, 0x1, -R3 ;  /* 0x000000010b0bb824 */ /* 0x000fe200078e0a03 */
[----:B------:R-:W-:Y:S01]  /*89a0*/  IABS R14, R8 ;  /* 0x00000008000e7213 */ /* 0x000fe20000000000 */
[----:B0-----:R-:W-:Y:S01]  /*89b0*/  IMAD.MOV.U32 R2, RZ, RZ, R5 ;  /* 0x000000ffff027224 */ /* 0x001fe200078e0005 */
[----:B------:R-:W-:Y:S01]  /*89c0*/  ISETP.GE.AND P3, PT, R16, RZ, PT ;  /* 0x000000ff1000720c */ /* 0x000fe20003f66270 */
[----:B------:R-:W-:-:S04]  /*89d0*/  IMAD.HI.U32 R20, R22, R18, RZ ;  /* 0x0000001216147227 */ /* 0x000fc800078e00ff */
[--C-:B------:R-:W-:Y:S01]  /*89e0*/  @!P0 IMAD.IADD R15, R15, 0x1, -R3.reuse ;  /* 0x000000010f0f8824 */ /* 0x100fe200078e0a03 */
[----:B------:R-:W-:Y:S01]  /*89f0*/  ISETP.GE.AND P0, PT, R13, RZ, PT ;  /* 0x000000ff0d00720c */ /* 0x000fe20003f06270 */
[----:B------:R-:W-:Y:S02]  /*8a00*/  @!P4 IMAD.MOV R4, RZ, RZ, -R4 ;  /* 0x000000ffff04c224 */ /* 0x000fe400078e0a04 */
[--C-:B------:R-:W-:Y:S01]  /*8a10*/  @!P5 IMAD.IADD R12, R12, 0x1, -R3.reuse ;  /* 0x000000010c0cd824 */ /* 0x100fe200078e0a03 */
[C---:B------:R-:W-:Y:S01]  /*8a20*/  ISETP.GT.U32.AND P5, PT, R3.reuse, R11, PT ;  /* 0x0000000b0300720c */ /* 0x040fe20003fa4070 */
[----:B------:R-:W-:Y:S01]  /*8a30*/  @!P1 IMAD.MOV R2, RZ, RZ, -R2 ;  /* 0x000000ffff029224 */ /* 0x000fe200078e0a02 */
[----:B------:R-:W-:Y:S01]  /*8a40*/  ISETP.GT.U32.AND P4, PT, R3, R15, PT ;  /* 0x0000000f0300720c */ /* 0x000fe20003f84070 */
[----:B------:R-:W-:Y:S01]  /*8a50*/  IMAD.MOV R20, RZ, RZ, -R20 ;  /* 0x000000ffff147224 */ /* 0x000fe200078e0a14 */
[----:B------:R-:W-:Y:S01]  /*8a60*/  STL [R1+0x2a8], R4 ;  /* 0x0002a80401007387 */ /* 0x000fe20000100800 */
[----:B------:R-:W-:Y:S01]  /*8a70*/  @!P6 IMAD.IADD R17, R17, 0x1, -R3 ;  /* 0x000000011111e824 */ /* 0x000fe200078e0a03 */
[C---:B------:R-:W-:Y:S01]  /*8a80*/  ISETP.GT.U32.AND P1, PT, R3.reuse, R12, PT ;  /* 0x0000000c0300720c */ /* 0x040fe20003f24070 */
[----:B------:R-:W-:Y:S01]  /*8a90*/  IMAD.HI.U32 R21, R22, R14, RZ ;  /* 0x0000000e16157227 */ /* 0x000fe200078e00ff */
[----:B------:R0:W-:Y:S02]  /*8aa0*/  STL [R1+0x2a4], R2 ;  /* 0x0002a40201007387 */ /* 0x0001e40000100800 */
[C---:B------:R-:W-:Y:S01]  /*8ab0*/  ISETP.GT.U32.AND P6, PT, R3.reuse, R17, PT ;  /* 0x000000110300720c */ /* 0x040fe20003fc4070 */
[----:B------:R-:W-:-:S02]  /*8ac0*/  IMAD R18, R3, R20, R18 ;  /* 0x0000001403127224 */ /* 0x000fc400078e0212 */
[----:B------:R-:W-:Y:S02]  /*8ad0*/  IMAD.MOV R21, RZ, RZ, -R21 ;  /* 0x000000ffff157224 */ /* 0x000fe400078e0a15 */
[----:B------:R-:W-:Y:S02]  /*8ae0*/  VIADD R16, R27, 0xda ;  /* 0x000000da1b107836 */ /* 0x000fe40000000000 */
[----:B------:R-:W-:Y:S02]  /*8af0*/  IMAD R14, R3, R21, R14 ;  /* 0x00000015030e7224 */ /* 0x000fe400078e020e */
[----:B0-----:R-:W-:Y:S01]  /*8b00*/  IMAD.MOV.U32 R2, RZ, RZ, R6 ;  /* 0x000000ffff027224 */ /* 0x001fe200078e0006 */
[----:B------:R-:W-:Y:S01]  /*8b10*/  IABS R6, R16 ;  /* 0x0000001000067213 */ /* 0x000fe20000000000 */
[--C-:B------:R-:W-:Y:S01]  /*8b20*/  @!P5 IMAD.IADD R11, R11, 0x1, -R3.reuse ;  /* 0x000000010b0bd824 */ /* 0x100fe200078e0a03 */
[----:B------:R-:W-:Y:S01]  /*8b30*/  ISETP.GE.AND P5, PT, R9, RZ, PT ;  /* 0x000000ff0900720c */ /* 0x000fe20003fa6270 */
[----:B------:R-:W-:Y:S01]  /*8b40*/  @!P2 IMAD.MOV R2, RZ, RZ, -R2 ;  /* 0x000000ffff02a224 */ /* 0x000fe200078e0a02 */
[----:B------:R-:W-:Y:S01]  /*8b50*/  ISETP.GT.U32.AND P2, PT, R3, R18, PT ;  /* 0x000000120300720c */ /* 0x000fe20003f44070 */
[----:B------:R-:W-:Y:S01]  /*8b60*/  @!P4 IMAD.IADD R15, R15, 0x1, -R3 ;  /* 0x000000010f0fc824 */ /* 0x000fe200078e0a03 */
[----:B------:R-:W-:Y:S01]  /*8b70*/  ISETP.GT.U32.AND P4, PT, R3, R14, PT ;  /* 0x0000000e0300720c */ /* 0x000fe20003f84070 */
[----:B------:R-:W-:Y:S01]  /*8b80*/  IMAD.MOV.U32 R4, RZ, RZ, R11 ;  /* 0x000000ffff047224 */ /* 0x000fe200078e000b */
[----:B------:R0:W-:Y:S01]  /*8b90*/  STL [R1+0x2a0], R2 ;  /* 0x0002a00201007387 */ /* 0x0001e20000100800 */
[----:B------:R-:W-:-:S04]  /*8ba0*/  IMAD.HI.U32 R9, R22, R6, RZ ;  /* 0x0000000616097227 */ /* 0x000fc800078e00ff */
[----:B------:R-:W-:Y:S02]  /*8bb0*/  VIADD R13, R27, 0xd8 ;  /* 0x000000d81b0d7836 */ /* 0x000fe40000000000 */
[--C-:B------:R-:W-:Y:S01]  /*8bc0*/  @!P6 IMAD.IADD R17, R17, 0x1, -R3.reuse ;  /* 0x000000011111e824 */ /* 0x100fe200078e0a03 */
[----:B------:R-:W-:Y:S01]  /*8bd0*/  ISETP.GE.AND P6, PT, R7, RZ, PT ;  /* 0x000000ff0700720c */ /* 0x000fe20003fc6270 */
[----:B------:R-:W-:Y:S01]  /*8be0*/  @!P3 IMAD.MOV R4, RZ, RZ, -R4 ;  /* 0x000000ffff04b224 */ /* 0x000fe200078e0a04 */
[----:B------:R-:W-:Y:S01]  /*8bf0*/  IABS R0, R13 ;  /* 0x0000000d00007213 */ /* 0x000fe20000000000 */
[--C-:B------:R-:W-:Y:S01]  /*8c00*/  @!P1 IMAD.IADD R12, R12, 0x1, -R3.reuse ;  /* 0x000000010c0c9824 */ /* 0x100fe200078e0a03 */
[----:B------:R-:W-:Y:S01]  /*8c10*/  ISETP.GE.AND P1, PT, R10, RZ, PT ;  /* 0x000000ff0a00720c */ /* 0x000fe20003f26270 */
[----:B------:R-:W-:Y:S01]  /*8c20*/  @!P2 IMAD.IADD R18, R18, 0x1, -R3 ;  /* 0x000000011212a824 */ /* 0x000fe200078e0a03 */
[----:B------:R2:W-:Y:S01]  /*8c30*/  STL [R1+0x29c], R4 ;  /* 0x00029c0401007387 */ /* 0x0005e20000100800 */
[----:B------:R-:W-:Y:S01]  /*8c40*/  IMAD.MOV R7, RZ, RZ, -R9 ;  /* 0x000000ffff077224 */ /* 0x000fe200078e0a09 */
[----:B------:R-:W-:Y:S01]  /*8c50*/  ISETP.GE.AND P2, PT, R8, RZ, PT ;  /* 0x000000ff0800720c */ /* 0x000fe20003f46270 */
[----:B0-----:R-:W-:Y:S01]  /*8c60*/  IMAD.MOV.U32 R2, RZ, RZ, R15 ;  /* 0x000000ffff027224 */ /* 0x001fe200078e000f */
[C---:B------:R-:W-:Y:S01]  /*8c70*/  ISETP.GT.U32.AND P3, PT, R3.reuse, R18, PT ;  /* 0x000000120300720c */ /* 0x040fe20003f64070 */
[----:B------:R-:W-:-:S02]  /*8c80*/  IMAD R6, R3, R7, R6 ;  /* 0x0000000703067224 */ /* 0x000fc400078e0206 */
[----:B------:R-:W-:Y:S02]  /*8c90*/  @!P0 IMAD.MOV R2, RZ, RZ, -R2 ;  /* 0x000000ffff028224 */ /* 0x000fe400078e0a02 */
[----:B------:R-:W-:Y:S01]  /*8ca0*/  @!P4 IMAD.IADD R14, R14, 0x1, -R3 ;  /* 0x000000010e0ec824 */ /* 0x000fe200078e0a03 */
[----:B------:R-:W-:Y:S01]  /*8cb0*/  ISETP.GE.AND P4, PT, R16, RZ, PT ;  /* 0x000000ff1000720c */ /* 0x000fe20003f86270 */
[----:B--2---:R-:W-:Y:S01]  /*8cc0*/  IMAD.MOV.U32 R4, RZ, RZ, R12 ;  /* 0x000000ffff047224 */ /* 0x004fe200078e000c */
[----:B------:R0:W-:Y:S01]  /*8cd0*/  STL [R1+0x274], R2 ;  /* 0x0002740201007387 */ /* 0x0001e20000100800 */
[----:B------:R-:W-:Y:S01]  /*8ce0*/  IMAD.HI.U32 R5, R22, R0, RZ ;  /* 0x0000000016057227 */ /* 0x000fe200078e00ff */
[----:B------:R-:W-:-:S03]  /*8cf0*/  ISETP.GT.U32.AND P0, PT, R3, R14, PT ;  /* 0x0000000e0300720c */ /* 0x000fc60003f04070 */
[----:B------:R-:W-:Y:S01]  /*8d00*/  @!P5 IMAD.MOV R4, RZ, RZ, -R4 ;  /* 0x000000ffff04d224 */ /* 0x000fe200078e0a04 */
[----:B------:R-:W-:Y:S01]  /*8d10*/  ISETP.GT.U32.AND P5, PT, R3, R6, PT ;  /* 0x000000060300720c */ /* 0x000fe20003fa4070 */
[----:B------:R-:W-:Y:S02]  /*8d20*/  IMAD.MOV R5, RZ, RZ, -R5 ;  /* 0x000000ffff057224 */ /* 0x000fe400078e0a05 */
[----:B------:R-:W-:Y:S01]  /*8d30*/  VIADD R7, R27, 0xd6 ;  /* 0x000000d61b077836 */ /* 0x000fe20000000000 */
[----:B------:R-:W-:Y:S01]  /*8d40*/  STL [R1+0x248], R4 ;  /* 0x0002480401007387 */ /* 0x000fe20000100800 */
[----:B0-----:R-:W-:Y:S02]  /*8d50*/  IMAD.MOV.U32 R2, RZ, RZ, R17 ;  /* 0x000000ffff027224 */ /* 0x001fe400078e0011 */
[----:B------:R-:W-:Y:S02]  /*8d60*/  IMAD R0, R3, R5, R0 ;  /* 0x0000000503007224 */ /* 0x000fe400078e0200 */
[----:B------:R-:W-:-:S02]  /*8d70*/  @!P1 IMAD.MOV R2, RZ, RZ, -R2 ;  /* 0x000000ffff029224 */ /* 0x000fc400078e0a02 */
[----:B------:R-:W-:Y:S01]  /*8d80*/  VIADD R5, R27, 0xd4 ;  /* 0x000000d41b057836 */ /* 0x000fe20000000000 */
[----:B------:R-:W-:Y:S01]  /*8d90*/  ISETP.GT.U32.AND P1, PT, R3, R0, PT ;  /* 0x000000000300720c */ /* 0x000fe20003f24070 */
[--C-:B------:R-:W-:Y:S01]  /*8da0*/  @!P3 IMAD.IADD R18, R18, 0x1, -R3.reuse ;  /* 0x000000011212b824 */ /* 0x100fe200078e0a03 */
[----:B------:R0:W-:Y:S01]  /*8db0*/  STL [R1+0x15c], R2 ;  /* 0x00015c0201007387 */ /* 0x0001e20000100800 */
[----:B------:R-:W-:Y:S01]  /*8dc0*/  ISETP.GE.AND P3, PT, R13, RZ, PT ;  /* 0x000000ff0d00720c */ /* 0x000fe20003f66270 */
[--C-:B------:R-:W-:Y:S01]  /*8dd0*/  @!P5 IMAD.IADD R6, R6, 0x1, -R3.reuse ;  /* 0x000000010606d824 */ /* 0x100fe200078e0a03 */
[----:B------:R-:W-:Y:S01]  /*8de0*/  IABS R8, R5 ;  /* 0x0000000500087213 */ /* 0x000fe20000000000 */
[----:B------:R-:W-:Y:S01]  /*8df0*/  @!P0 IMAD.IADD R14, R14, 0x1, -R3 ;  /* 0x000000010e0e8824 */ /* 0x000fe200078e0a03 */
[----:B------:R-:W-:Y:S01]  /*8e00*/  IABS R13, R7 ;  /* 0x00000007000d7213 */ /* 0x000fe20000000000 */
[----:B------:R-:W-:Y:S01]  /*8e10*/  VIADD R12, R27, 0xd2 ;  /* 0x000000d21b0c7836 */ /* 0x000fe20000000000 */
[----:B------:R-:W-:Y:S01]  /*8e20*/  ISETP.GE.AND P0, PT, R7, RZ, PT ;  /* 0x000000ff0700720c */ /* 0x000fe20003f06270 */
[----:B------:R-:W-:Y:S01]  /*8e30*/  IMAD.MOV.U32 R7, RZ, RZ, R8 ;  /* 0x000000ffff077224 */ /* 0x000fe200078e0008 */
[----:B------:R-:W-:Y:S01]  /*8e40*/  ISETP.GE.AND P5, PT, R5, RZ, PT ;  /* 0x000000ff0500720c */ /* 0x000fe20003fa6270 */
[----:B0-----:R-:W-:-:S02]  /*8e50*/  IMAD.MOV.U32 R2, RZ, RZ, R18 ;  /* 0x000000ffff027224 */ /* 0x001fc400078e0012 */
[----:B------:R-:W-:-:S04]  /*8e60*/  IMAD.HI.U32 R8, R22, R13, RZ ;  /* 0x0000000d16087227 */ /* 0x000fc800078e00ff */
[----:B------:R-:W-:Y:S01]  /*8e70*/  @!P6 IMAD.MOV R2, RZ, RZ, -R2 ;  /* 0x000000ffff02e224 */ /* 0x000fe200078e0a02 */
[C---:B------:R-:W-:Y:S01]  /*8e80*/  ISETP.GT.U32.AND P6, PT, R3.reuse, R6, PT ;  /* 0x000000060300720c */ /* 0x040fe20003fc4070 */
[----:B------:R-:W-:Y:S02]  /*8e90*/  IMAD.MOV R8, RZ, RZ, -R8 ;  /* 0x000000ffff087224 */ /* 0x000fe400078e0a08 */
[----:B------:R-:W-:Y:S01]  /*8ea0*/  @!P1 IMAD.IADD R0, R0, 0x1, -R3 ;  /* 0x0000000100009824 */ /* 0x000fe200078e0a03 */
[----:B------:R0:W-:Y:S01]  /*8eb0*/  STL [R1+0x24c], R2 ;  /* 0x00024c0201007387 */ /* 0x0001e20000100800 */
[C---:B------:R-:W-:Y:S02]  /*8ec0*/  IMAD R13, R3.reuse, R8, R13 ;  /* 0x00000008030d7224 */ /* 0x040fe400078e020d */
[----:B------:R-:W-:Y:S01]  /*8ed0*/  IMAD.HI.U32 R5, R22, R7, RZ ;  /* 0x0000000716057227 */ /* 0x000fe200078e00ff */
[----:B------:R-:W-:-:S03]  /*8ee0*/  ISETP.GT.U32.AND P1, PT, R3, R0, PT ;  /* 0x000000000300720c */ /* 0x000fc60003f24070 */
[----:B------:R-:W-:Y:S02]  /*8ef0*/  IMAD.MOV R5, RZ, RZ, -R5 ;  /* 0x000000ffff057224 */ /* 0x000fe400078e0a05 */
[----:B------:R-:W-:Y:S01]  /*8f00*/  @!P6 IMAD.IADD R6, R6, 0x1, -R3 ;  /* 0x000000010606e824 */ /* 0x000fe200078e0a03 */
[C---:B------:R-:W-:Y:S01]  /*8f10*/  ISETP.GT.U32.AND P6, PT, R3.reuse, R13, PT ;  /* 0x0000000d0300720c */ /* 0x040fe20003fc4070 */
[C---:B------:R-:W-:Y:S02]  /*8f20*/  IMAD R7, R3.reuse, R5, R7 ;  /* 0x0000000503077224 */ /* 0x040fe400078e0207 */
[----:B------:R-:W-:Y:S02]  /*8f30*/  IMAD.MOV.U32 R4, RZ, RZ, R6 ;  /* 0x000000ffff047224 */ /* 0x000fe400078e0006 */
[----:B0-----:R-:W-:Y:S02]  /*8f40*/  IMAD.MOV.U32 R2, RZ, RZ, R14 ;  /* 0x000000ffff027224 */ /* 0x001fe400078e000e */
[----:B------:R-:W-:Y:S01]  /*8f50*/  @!P4 IMAD.MOV R4, RZ, RZ, -R4 ;  /* 0x000000ffff04c224 */ /* 0x000fe200078e0a04 */
[----:B------:R-:W-:Y:S01]  /*8f60*/  ISETP.GT.U32.AND P4, PT, R3, R7, PT ;  /* 0x000000070300720c */ /* 0x000fe20003f84070 */
[----:B------:R-:W-:Y:S01]  /*8f70*/  @!P2 IMAD.MOV R2, RZ, RZ, -R2 ;  /* 0x000000ffff02a224 */ /* 0x000fe200078e0a02 */
[----:B------:R-:W-:Y:S01]  /*8f80*/  ISETP.GE.AND P2, PT, R12, RZ, PT ;  /* 0x000000ff0c00720c */ /* 0x000fe20003f46270 */
[--C-:B------:R-:W-:Y:S01]  /*8f90*/  @!P1 IMAD.IADD R0, R0, 0x1, -R3.reuse ;  /* 0x0000000100009824 */ /* 0x100fe200078e0a03 */
[----:B------:R-:W-:Y:S01]  /*8fa0*/  IABS R12, R12 ;  /* 0x0000000c000c7213 */ /* 0x000fe20000000000 */
[----:B------:R-:W-:Y:S01]  /*8fb0*/  @!P6 IMAD.IADD R13, R13, 0x1, -R3 ;  /* 0x000000010d0de824 */ /* 0x000fe200078e0a03 */
[----:B------:R0:W-:Y:S01]  /*8fc0*/  STL [R1+0x250], R2 ;  /* 0x0002500201007387 */ /* 0x0001e20000100800 */
[----:B------:R-:W-:-:S02]  /*8fd0*/  VIADD R11, R27, 0xce ;  /* 0x000000ce1b0b7836 */ /* 0x000fc40000000000 */
[C---:B------:R-:W-:Y:S01]  /*8fe0*/  IMAD.HI.U32 R8, R22.reuse, R12, RZ ;  /* 0x0000000c16087227 */ /* 0x040fe200078e00ff */
[----:B------:R-:W-:Y:S01]  /*8ff0*/  ISETP.GT.U32.AND P6, PT, R3, R13, PT ;  /* 0x0000000d0300720c */ /* 0x000fe20003fc4070 */
[----:B------:R-:W-:Y:S02]  /*9000*/  STL [R1+0x254], R4 ;  /* 0x0002540401007387 */ /* 0x000fe40000100800 */
[C---:B------:R-:W-:Y:S02]  /*9010*/  VIADD R9, R27.reuse, 0xd0 ;  /* 0x000000d01b097836 */ /* 0x040fe40000000000 */
[----:B------:R-:W-:Y:S02]  /*9020*/  VIADD R5, R27, 0xcc ;  /* 0x000000cc1b057836 */ /* 0x000fe40000000000 */
[----:B0-----:R-:W-:Y:S01]  /*9030*/  IMAD.MOV.U32 R2, RZ, RZ, R0 ;  /* 0x000000ffff027224 */ /* 0x001fe200078e0000 */
[----:B------:R-:W-:Y:S01]  /*9040*/  ISETP.GE.AND P1, PT, R9, RZ, PT ;  /* 0x000000ff0900720c */ /* 0x000fe20003f26270 */
[----:B------:R-:W-:Y:S01]  /*9050*/  IMAD.MOV R6, RZ, RZ, -R8 ;  /* 0x000000ffff067224 */ /* 0x000fe200078e0a08 */
[----:B------:R-:W-:Y:S01]  /*9060*/  IABS R9, R9 ;  /* 0x0000000900097213 */ /* 0x000fe20000000000 */
[----:B------:R-:W-:Y:S01]  /*9070*/  @!P3 IMAD.MOV R2, RZ, RZ, -R2 ;  /* 0x000000ffff02b224 */ /* 0x000fe200078e0a02 */
[----:B------:R-:W-:Y:S01]  /*9080*/  ISETP.GE.AND P3, PT, R11, RZ, PT ;  /* 0x000000ff0b00720c */ /* 0x000fe20003f66270 */
[--C-:B------:R-:W-:Y:S01]  /*9090*/  @!P4 IMAD.IADD R7, R7, 0x1, -R3.reuse ;  /* 0x000000010707c824 */ /* 0x100fe200078e0a03 */
[----:B------:R-:W-:Y:S01]  /*90a0*/  IABS R11, R11 ;  /* 0x0000000b000b7213 */ /* 0x000fe20000000000 */
        /* <DEDUP_REMOVED lines=13> */
[----:B------:R-:W-:Y:S02]  /*9180*/  IMAD R9, R3, R0, R9 ;  /* 0x0000000003097224 */ /* 0x000fe400078e0209 */
[----:B0-----:R-:W-:-:S02]  /*9190*/  IMAD.MOV.U32 R2, RZ, RZ, R13 ;  /* 0x000000ffff027224 */ /* 0x001fc400078e000d */
[----:B------:R-:W-:Y:S02]  /*91a0*/  IMAD R10, R3, R8, R10 ;  /* 0x00000008030a7224 */ /* 0x000fe400078e020a */
[--C-:B------:R-:W-:Y:S01]  /*91b0*/  @!P4 IMAD.IADD R7, R7, 0x1, -R3.reuse ;  /* 0x000000010707c824 */ /* 0x100fe200078e0a03 */
[C---:B------:R-:W-:Y:S01]  /*91c0*/  ISETP.GT.U32.AND P4, PT, R3.reuse, R11, PT ;  /* 0x0000000b0300720c */ /* 0x040fe20003f84070 */
[----:B------:R-:W-:Y:S01]  /*91d0*/  @!P0 IMAD.MOV R2, RZ, RZ, -R2 ;  /* 0x000000ffff028224 */ /* 0x000fe200078e0a02 */
[C---:B------:R-:W-:Y:S01]  /*91e0*/  ISETP.GT.U32.AND P0, PT, R3.reuse, R9, PT ;  /* 0x000000090300720c */ /* 0x040fe20003f04070 */
[----:B------:R-:W-:Y:S01]  /*91f0*/  @!P6 IMAD.IADD R12, R12, 0x1, -R3 ;  /* 0x000000010c0ce824 */ /* 0x000fe200078e0a03 */
[----:B------:R-:W-:Y:S01]  /*9200*/  ISETP.GT.U32.AND P6, PT, R3, R10, PT ;  /* 0x0000000a0300720c */ /* 0x000fe20003fc4070 */
[C---:B------:R-:W-:Y:S01]  /*9210*/  VIADD R18, R27.reuse, 0xca ;  /* 0x000000ca1b127836 */ /* 0x040fe20000000000 */
[----:B------:R0:W-:Y:S01]  /*9220*/  STL [R1+0x25c], R2 ;  /* 0x00025c0201007387 */ /* 0x0001e20000100800 */
[----:B------:R-:W-:-:S02]  /*9230*/  VIADD R15, R27, 0xc8 ;  /* 0x000000c81b0f7836 */ /* 0x000fc40000000000 */
[----:B------:R-:W-:Y:S01]  /*9240*/  VIADD R8, R27, 0xc6 ;  /* 0x000000c61b087836 */ /* 0x000fe20000000000 */
[----:B------:R-:W-:Y:S02]  /*9250*/  IABS R0, R18 ;  /* 0x0000001200007213 */ /* 0x000fe40000000000 */
[----:B------:R-:W-:Y:S01]  /*9260*/  IABS R13, R15 ;  /* 0x0000000f000d7213 */ /* 0x000fe20000000000 */
[--C-:B------:R-:W-:Y:S01]  /*9270*/  @!P4 IMAD.IADD R11, R11, 0x1, -R3.reuse ;  /* 0x000000010b0bc824 */ /* 0x100fe200078e0a03 */
[----:B------:R-:W-:Y:S01]  /*9280*/  IABS R17, R8 ;  /* 0x0000000800117213 */ /* 0x000fe20000000000 */
[--C-:B------:R-:W-:Y:S01]  /*9290*/  @!P0 IMAD.IADD R9, R9, 0x1, -R3.reuse ;  /* 0x0000000109098824 */ /* 0x100fe200078e0a03 */
[C---:B------:R-:W-:Y:S01]  /*92a0*/  ISETP.GT.U32.AND P0, PT, R3.reuse, R12, PT ;  /* 0x0000000c0300720c */ /* 0x040fe20003f04070 */
[----:B------:R-:W-:Y:S01]  /*92b0*/  @!P6 IMAD.IADD R10, R10, 0x1, -R3 ;  /* 0x000000010a0ae824 */ /* 0x000fe200078e0a03 */
[C---:B------:R-:W-:Y:S01]  /*92c0*/  ISETP.GT.U32.AND P6, PT, R3.reuse, R11, PT ;  /* 0x0000000b0300720c */ /* 0x040fe20003fc4070 */
[----:B0-----:R-:W-:Y:S01]  /*92d0*/  IMAD.MOV.U32 R2, RZ, RZ, R7 ;  /* 0x000000ffff027224 */ /* 0x001fe200078e0007 */
[----:B------:R-:W-:Y:S01]  /*92e0*/  ISETP.GT.U32.AND P4, PT, R3, R9, PT ;  /* 0x000000090300720c */ /* 0x000fe20003f84070 */
[----:B------:R-:W-:-:S04]  /*92f0*/  IMAD.HI.U32 R6, R22, R0, RZ ;  /* 0x0000000016067227 */ /* 0x000fc800078e00ff */
[----:B------:R-:W-:-:S04]  /*9300*/  IMAD.HI.U32 R7, R22, R13, RZ ;  /* 0x0000000d16077227 */ /* 0x000fc800078e00ff */
[----:B------:R-:W-:Y:S02]  /*9310*/  IMAD.MOV R6, RZ, RZ, -R6 ;  /* 0x000000ffff067224 */ /* 0x000fe400078e0a06 */
        /* <DEDUP_REMOVED lines=11> */
[----:B------:R-:W-:Y:S02]  /*93d0*/  VIADD R7, R27, 0xc2 ;  /* 0x000000c21b077836 */ /* 0x000fe40000000000 */
[--C-:B------:R-:W-:Y:S01]  /*93e0*/  @!P4 IMAD.IADD R9, R9, 0x1, -R3.reuse ;  /* 0x000000010909c824 */ /* 0x100fe200078e0a03 */
[----:B------:R-:W-:Y:S01]  /*93f0*/  IABS R16, R6 ;  /* 0x0000000600107213 */ /* 0x000fe20000000000 */
[----:B------:R-:W-:Y:S01]  /*9400*/  @!P5 IMAD.IADD R10, R10, 0x1, -R3 ;  /* 0x000000010a0ad824 */ /* 0x000fe200078e0a03 */
[----:B------:R-:W-:Y:S01]  /*9410*/  ISETP.GE.AND P5, PT, R18, RZ, PT ;  /* 0x000000ff1200720c */ /* 0x000fe20003fa6270 */
[----:B------:R-:W-:Y:S01]  /*9420*/  IMAD.MOV.U32 R4, RZ, RZ, R12 ;  /* 0x000000ffff047224 */ /* 0x000fe200078e000c */
[----:B------:R-:W-:Y:S01]  /*9430*/  IABS R18, R7 ;  /* 0x0000000700127213 */ /* 0x000fe20000000000 */
[----:B0-----:R-:W-:Y:S01]  /*9440*/  IMAD.MOV.U32 R2, RZ, RZ, R9 ;  /* 0x000000ffff027224 */ /* 0x001fe200078e0009 */
[----:B------:R-:W-:Y:S01]  /*9450*/  ISETP.GE.AND P4, PT, R5, RZ, PT ;  /* 0x000000ff0500720c */ /* 0x000fe20003f86270 */
[----:B------:R-:W-:-:S04]  /*9460*/  IMAD.HI.U32 R5, R22, R16, RZ ;  /* 0x0000001016057227 */ /* 0x000fc800078e00ff */
[--C-:B------:R-:W-:Y:S01]  /*9470*/  @!P0 IMAD.IADD R0, R0, 0x1, -R3.reuse ;  /* 0x0000000100008824 */ /* 0x100fe200078e0a03 */
[----:B------:R-:W-:Y:S01]  /*9480*/  ISETP.GE.AND P0, PT, R15, RZ, PT ;  /* 0x000000ff0f00720c */ /* 0x000fe20003f06270 */
[----:B------:R-:W-:Y:S02]  /*9490*/  @!P6 IMAD.IADD R13, R13, 0x1, -R3 ;  /* 0x000000010d0de824 */ /* 0x000fe400078e0a03 */
[----:B------:R-:W-:Y:S01]  /*94a0*/  @!P2 IMAD.MOV R4, RZ, RZ, -R4 ;  /* 0x000000ffff04a224 */ /* 0x000fe200078e0a04 */
[C---:B------:R-:W-:Y:S01]  /*94b0*/  ISETP.GT.U32.AND P2, PT, R3.reuse, R0, PT ;  /* 0x000000000300720c */ /* 0x040fe20003f44070 */
[----:B------:R-:W-:Y:S02]  /*94c0*/  IMAD.MOV.U32 R15, RZ, RZ, R18 ;  /* 0x000000ffff0f7224 */ /* 0x000fe400078e0012 */
[----:B------:R-:W-:Y:S01]  /*94d0*/  @!P1 IMAD.MOV R2, RZ, RZ, -R2 ;  /* 0x000000ffff029224 */ /* 0x000fe200078e0a02 */
[----:B------:R-:W-:Y:S01]  /*94e0*/  ISETP.GT.U32.AND P1, PT, R3, R13, PT ;  /* 0x0000000d0300720c */ /* 0x000fe20003f24070 */
[----:B------:R-:W-:Y:S01]  /*94f0*/  IMAD.MOV R5, RZ, RZ, -R5 ;  /* 0x000000ffff057224 */ /* 0x000fe200078e0a05 */
[----:B------:R-:W-:Y:S01]  /*9500*/  STL [R1+0x234], R4 ;  /* 0x0002340401007387 */ /* 0x000fe20000100800 */
[----:B------:R-:W-:-:S03]  /*9510*/  IMAD.HI.U32 R14, R22, R17, RZ ;  /* 0x00000011160e7227 */ /* 0x000fc600078e00ff */
[----:B------:R0:W-:Y:S01]  /*9520*/  STL [R1+0x238], R2 ;  /* 0x0002380201007387 */ /* 0x0001e20000100800 */
[----:B------:R-:W-:-:S04]  /*9530*/  IMAD.HI.U32 R12, R22, R15, RZ ;  /* 0x0000000f160c7227 */ /* 0x000fc800078e00ff */
[C---:B------:R-:W-:Y:S02]  /*9540*/  IMAD R16, R3.reuse, R5, R16 ;  /* 0x0000000503107224 */ /* 0x040fe400078e0210 */
[----:B------:R-:W-:Y:S02]  /*9550*/  IMAD.MOV R14, RZ, RZ, -R14 ;  /* 0x000000ffff0e7224 */ /* 0x000fe400078e0a0e */
[----:B------:R-:W-:Y:S02]  /*9560*/  IMAD.MOV R9, RZ, RZ, -R12 ;  /* 0x000000ffff097224 */ /* 0x000fe400078e0a0c */
[----:B0-----:R-:W-:Y:S02]  /*9570*/  IMAD.MOV.U32 R2, RZ, RZ, R10 ;  /* 0x000000ffff027224 */ /* 0x001fe400078e000a */
[C---:B------:R-:W-:Y:S02]  /*9580*/  IMAD R17, R3.reuse, R14, R17 ;  /* 0x0000000e03117224 */ /* 0x040fe400078e0211 */
[----:B------:R-:W-:Y:S01]  /*9590*/  @!P4 IMAD.MOV R2, RZ, RZ, -R2 ;  /* 0x000000ffff02c224 */ /* 0x000fe200078e0a02 */
[C---:B------:R-:W-:Y:S01]  /*95a0*/  ISETP.GT.U32.AND P4, PT, R3.reuse, R16, PT ;  /* 0x000000100300720c */ /* 0x040fe20003f84070 */
[C---:B------:R-:W-:Y:S01]  /*95b0*/  IMAD R15, R3.reuse, R9, R15 ;  /* 0x00000009030f7224 */ /* 0x040fe200078e020f */
[----:B------:R-:W-:Y:S01]  /*95c0*/  ISETP.GT.U32.AND P6, PT, R3, R17, PT ;  /* 0x000000110300720c */ /* 0x000fe20003fc4070 */
[----:B------:R-:W-:-:S02]  /*95d0*/  @!P1 IMAD.IADD R13, R13, 0x1, -R3 ;  /* 0x000000010d0d9824 */ /* 0x000fc400078e0a03 */
[----:B------:R-:W-:Y:S01]  /*95e0*/  IMAD.MOV.U32 R4, RZ, RZ, R11 ;  /* 0x000000ffff047224 */ /* 0x000fe200078e000b */
[----:B------:R-:W-:Y:S01]  /*95f0*/  ISETP.GT.U32.AND P1, PT, R3, R15, PT ;  /* 0x0000000f0300720c */ /* 0x000fe20003f24070 */
[--C-:B------:R-:W-:Y:S01]  /*9600*/  @!P2 IMAD.IADD R0, R0, 0x1, -R3.reuse ;  /* 0x000000010000a824 */ /* 0x100fe200078e0a03 */
[----:B------:R-:W-:Y:S01]  /*9610*/  ISETP.GE.AND P2, PT, R6, RZ, PT ;  /* 0x000000ff0600720c */ /* 0x000fe20003f46270 */
[----:B------:R-:W-:Y:S02]  /*9620*/  VIADD R6, R27, 0xbe ;  /* 0x000000be1b067836 */ /* 0x000fe40000000000 */
[----:B------:R-:W-:Y:S01]  /*9630*/  @!P3 IMAD.MOV R4, RZ, RZ, -R4 ;  /* 0x000000ffff04b224 */ /* 0x000fe200078e0a04 */
[----:B------:R-:W-:Y:S01]  /*9640*/  ISETP.GE.AND P3, PT, R8, RZ, PT ;  /* 0x000000ff0800720c */ /* 0x000fe20003f66270 */
[--C-:B------:R-:W-:Y:S02]  /*9650*/  @!P4 IMAD.IADD R16, R16, 0x1, -R3.reuse ;  /* 0x000000011010c824 */ /* 0x100fe400078e0a03 */
[--C-:B------:R-:W-:Y:S01]  /*9660*/  @!P6 IMAD.IADD R17, R17, 0x1, -R3.reuse ;  /* 0x000000011111e824 */ /* 0x100fe200078e0a03 */
[----:B------:R-:W-:Y:S01]  /*9670*/  ISETP.GE.AND P6, PT, R7, RZ, PT ;  /* 0x000000ff0700720c */ /* 0x000fe20003fc6270 */
[----:B------:R-:W-:Y:S01]  /*9680*/  VIADD R5, R27, 0xc0 ;  /* 0x000000c01b057836 */ /* 0x000fe20000000000 */
[----:B------:R-:W-:Y:S01]  /*9690*/  ISETP.GT.U32.AND P4, PT, R3, R16, PT ;  /* 0x000000100300720c */ /* 0x000fe20003f84070 */
[----:B------:R-:W-:Y:S01]  /*96a0*/  @!P1 IMAD.IADD R15, R15, 0x1, -R3 ;  /* 0x000000010f0f9824 */ /* 0x000fe200078e0a03 */
[----:B------:R-:W-:Y:S01]  /*96b0*/  IABS R7, R6 ;  /* 0x0000000600077213 */ /* 0x000fe20000000000 */
[----:B------:R-:W-:Y:S01]  /*96c0*/  STL [R1+0x23c], R4 ;  /* 0x00023c0401007387 */ /* 0x000fe20000100800 */
[----:B------:R-:W-:Y:S01]  /*96d0*/  IABS R11, R5 ;  /* 0x00000005000b7213 */ /* 0x000fe20000000000 */
[----:B------:R-:W-:Y:S01]  /*96e0*/  VIADD R9, R27, 0xbc ;  /* 0x000000bc1b097836 */ /* 0x000fe20000000000 */
[----:B------:R-:W-:Y:S01]  /*96f0*/  ISETP.GT.U32.AND P1, PT, R3, R15, PT ;  /* 0x0000000f0300720c */ /* 0x000fe20003f24070 */
[----:B------:R0:W-:Y:S01]  /*9700*/  STL [R1+0x240], R2 ;  /* 0x0002400201007387 */ /* 0x0001e20000100800 */
[----:B------:R-:W-:-:S02]  /*9710*/  IMAD.HI.U32 R8, R22, R7, RZ ;  /* 0x0000000716087227 */ /* 0x000fc400078e00ff */
[----:B------:R-:W-:Y:S02]  /*9720*/  IABS R14, R9 ;  /* 0x00000009000e7213 */ /* 0x000fe40000000000 */
[----:B------:R-:W-:Y:S02]  /*9730*/  IMAD.MOV R8, RZ, RZ, -R8 ;  /* 0x000000ffff087224 */ /* 0x000fe400078e0a08 */
[----:B------:R-:W-:-:S04]  /*9740*/  IMAD.HI.U32 R10, R22, R11, RZ ;  /* 0x0000000b160a7227 */ /* 0x000fc800078e00ff */
[----:B0-----:R-:W-:Y:S02]  /*9750*/  IMAD.MOV.U32 R2, RZ, RZ, R0 ;  /* 0x000000ffff027224 */ /* 0x001fe400078e0000 */
[----:B------:R-:W-:Y:S01]  /*9760*/  @!P4 IMAD.IADD R16, R16, 0x1, -R3 ;  /* 0x000000011010c824 */ /* 0x000fe200078e0a03 */
[----:B------:R-:W-:Y:S01]  /*9770*/  ISETP.GE.AND P4, PT, R5, RZ, PT ;  /* 0x000000ff0500720c */ /* 0x000fe20003f86270 */
[----:B------:R-:W-:Y:S01]  /*9780*/  @!P5 IMAD.MOV R2, RZ, RZ, -R2 ;  /* 0x000000ffff02d224 */ /* 0x000fe200078e0a02 */
[C---:B------:R-:W-:Y:S01]  /*9790*/  ISETP.GT.U32.AND P5, PT, R3.reuse, R17, PT ;  /* 0x000000110300720c */ /* 0x040fe20003fa4070 */
[----:B------:R-:W-:Y:S02]  /*97a0*/  IMAD R5, R3, R8, R7 ;  /* 0x0000000803057224 */ /* 0x000fe400078e0207 */
[----:B------:R-:W-:Y:S01]  /*97b0*/  IMAD.MOV R10, RZ, RZ, -R10 ;  /* 0x000000ffff0a7224 */ /* 0x000fe200078e0a0a */
[----:B------:R0:W-:Y:S01]  /*97c0*/  STL [R1+0x244], R2 ;  /* 0x0002440201007387 */ /* 0x0001e20000100800 */
[----:B------:R-:W-:Y:S01]  /*97d0*/  @!P1 IMAD.IADD R15, R15, 0x1, -R3 ;  /* 0x000000010f0f9824 */ /* 0x000fe200078e0a03 */
[C---:B------:R-:W-:Y:S01]  /*97e0*/  ISETP.GT.U32.AND P1, PT, R3.reuse, R5, PT ;  /* 0x000000050300720c */ /* 0x040fe20003f24070 */
[----:B------:R-:W-:-:S02]  /*97f0*/  IMAD R11, R3, R10, R11 ;  /* 0x0000000a030b7224 */ /* 0x000fc400078e020b */
[C---:B------:R-:W-:Y:S02]  /*9800*/  VIADD R8, R27.reuse, 0xb8 ;  /* 0x000000b81b087836 */ /* 0x040fe40000000000 */
[----:B------:R-:W-:Y:S02]  /*9810*/  VIADD R0, R27, 0xba ;  /* 0x000000ba1b007836 */ /* 0x000fe40000000000 */
[----:B------:R-:W-:Y:S01]  /*9820*/  @!P5 IMAD.IADD R17, R17, 0x1, -R3 ;  /* 0x000000011111d824 */ /* 0x000fe200078e0a03 */
[----:B------:R-:W-:Y:S01]  /*9830*/  ISETP.GT.U32.AND P5, PT, R3, R11, PT ;  /* 0x0000000b0300720c */ /* 0x000fe20003fa4070 */
[----:B------:R-:W-:Y:S01]  /*9840*/  IMAD.MOV.U32 R4, RZ, RZ, R13 ;  /* 0x000000ffff047224 */ /* 0x000fe200078e000d */
[----:B------:R-:W-:Y:S01]  /*9850*/  IABS R12, R8 ;  /* 0x00000008000c7213 */ /* 0x000fe20000000000 */
[----:B0-----:R-:W-:Y:S01]  /*9860*/  IMAD.MOV.U32 R2, RZ, RZ, R17 ;  /* 0x000000ffff027224 */ /* 0x001fe200078e0011 */
[----:B------:R-:W-:Y:S01]  /*9870*/  IABS R10, R0 ;  /* 0x00000000000a7213 */ /* 0x000fe20000000000 */
[----:B------:R-:W-:-:S02]  /*9880*/  @!P1 IMAD.IADD R5, R5, 0x1, -R3 ;  /* 0x0000000105059824 */ /* 0x000fc400078e0a03 */
[----:B------:R-:W-:Y:S02]  /*9890*/  @!P3 IMAD.MOV R2, RZ, RZ, -R2 ;  /* 0x000000ffff02b224 */ /* 0x000fe400078e0a02 */
[----:B------:R-:W-:Y:S01]  /*98a0*/  IMAD.HI.U32 R13, R22, R12, RZ ;  /* 0x0000000c160d7227 */ /* 0x000fe200078e00ff */
[----:B------:R-:W-:-:S03]  /*98b0*/  ISETP.GT.U32.AND P3, PT, R3, R5, PT ;  /* 0x000000050300720c */ /* 0x000fc60003f64070 */
[----:B------:R-:W-:Y:S01]  /*98c0*/  @!P5 IMAD.IADD R11, R11, 0x1, -R3 ;  /* 0x000000010b0bd824 */ /* 0x000fe200078e0a03 */
[----:B------:R-:W-:Y:S01]  /*98d0*/  ISETP.GE.AND P5, PT, R6, RZ, PT ;  /* 0x000000ff0600720c */ /* 0x000fe20003fa6270 */
[----:B------:R-:W-:-:S04]  /*98e0*/  IMAD.HI.U32 R18, R22, R14, RZ ;  /* 0x0000000e16127227 */ /* 0x000fc800078e00ff */
[----:B------:R-:W-:Y:S01]  /*98f0*/  @!P0 IMAD.MOV R4, RZ, RZ, -R4 ;  /* 0x000000ffff048224 */ /* 0x000fe200078e0a04 */
[C---:B------:R-:W-:Y:S01]  /*9900*/  ISETP.GT.U32.AND P0, PT, R3.reuse, R11, PT ;  /* 0x0000000b0300720c */ /* 0x040fe20003f04070 */
[----:B------:R-:W-:Y:S02]  /*9910*/  IMAD.MOV R13, RZ, RZ, -R13 ;  /* 0x000000ffff0d7224 */ /* 0x000fe400078e0a0d */
[----:B------:R-:W-:Y:S01]  /*9920*/  IMAD.HI.U32 R7, R22, R10, RZ ;  /* 0x0000000a16077227 */ /* 0x000fe200078e00ff */
[----:B------:R0:W-:Y:S03]  /*9930*/  STL [R1+0x158], R4 ;  /* 0x0001580401007387 */ /* 0x0001e60000100800 */
[----:B------:R-:W-:Y:S01]  /*9940*/  IMAD.MOV R18, RZ, RZ, -R18 ;  /* 0x000000ffff127224 */ /* 0x000fe200078e0a12 */
[----:B------:R2:W-:Y:S01]  /*9950*/  STL [R1+0x154], R2 ;  /* 0x0001540201007387 */ /* 0x0005e20000100800 */
[----:B------:R-:W-:-:S02]  /*9960*/  IMAD R12, R3, R13, R12 ;  /* 0x0000000d030c7224 */ /* 0x000fc400078e020c */
[----:B------:R-:W-:Y:S02]  /*9970*/  IMAD.MOV R7, RZ, RZ, -R7 ;  /* 0x000000ffff077224 */ /* 0x000fe400078e0a07 */
[----:B------:R-:W-:Y:S02]  /*9980*/  IMAD R14, R3, R18, R14 ;  /* 0x00000012030e7224 */ /* 0x000fe400078e020e */
[----:B0-----:R-:W-:Y:S02]  /*9990*/  IMAD.MOV.U32 R4, RZ, RZ, R16 ;  /* 0x000000ffff047224 */ /* 0x001fe400078e0010 */
[----:B------:R-:W-:Y:S01]  /*99a0*/  @!P3 IMAD.IADD R5, R5, 0x1, -R3 ;  /* 0x000000010505b824 */ /* 0x000fe200078e0a03 */
[C---:B------:R-:W-:Y:S01]  /*99b0*/  ISETP.GT.U32.AND P3, PT, R3.reuse, R12, PT ;  /* 0x0000000c0300720c */ /* 0x040fe20003f64070 */
[----:B--2---:R-:W-:Y:S01]  /*99c0*/  IMAD.MOV.U32 R2, RZ, RZ, R15 ;  /* 0x000000ffff027224 */ /* 0x004fe200078e000f */
[C---:B------:R-:W-:Y:S01]  /*99d0*/  ISETP.GT.U32.AND P1, PT, R3.reuse, R14, PT ;  /* 0x0000000e0300720c */ /* 0x040fe20003f24070 */
[----:B------:R-:W-:-:S02]  /*99e0*/  IMAD R10, R3, R7, R10 ;  /* 0x00000007030a7224 */ /* 0x000fc400078e020a */
[----:B------:R-:W-:Y:S01]  /*99f0*/  @!P2 IMAD.MOV R4, RZ, RZ, -R4 ;  /* 0x000000ffff04a224 */ /* 0x000fe200078e0a04 */
[----:B------:R-:W-:Y:S01]  /*9a00*/  ISETP.GE.AND P2, PT, R9, RZ, PT ;  /* 0x000000ff0900720c */ /* 0x000fe20003f46270 */
[----:B------:R-:W-:Y:S01]  /*9a10*/  @!P6 IMAD.MOV R2, RZ, RZ, -R2 ;  /* 0x000000ffff02e224 */ /* 0x000fe200078e0a02 */
[----:B------:R-:W-:Y:S01]  /*9a20*/  ISETP.GT.U32.AND P6, PT, R3, R10, PT ;  /* 0x0000000a0300720c */ /* 0x000fe20003fc4070 */
[----:B------:R-:W-:Y:S01]  /*9a30*/  @!P0 IMAD.IADD R11, R11, 0x1, -R3 ;  /* 0x000000010b0b8824 */ /* 0x000fe200078e0a03 */
[----:B------:R-:W-:Y:S01]  /*9a40*/  STL [R1+0x160], R4 ;  /* 0x0001600401007387 */ /* 0x000fe20000100800 */
[----:B------:R-:W-:Y:S01]  /*9a50*/  ISETP.GE.AND P0, PT, R0, RZ, PT ;  /* 0x000000ff0000720c */ /* 0x000fe20003f06270 */
[C---:B------:R-:W-:Y:S02]  /*9a60*/  VIADD R0, R27.reuse, 0xb4 ;  /* 0x000000b41b007836 */ /* 0x040fe40000000000 */
[----:B------:R0:W-:Y:S01]  /*9a70*/  STL [R1+0x224], R2 ;  /* 0x0002240201007387 */ /* 0x0001e20000100800 */
[----:B------:R-:W-:-:S02]  /*9a80*/  VIADD R6, R27, 0xb6 ;  /* 0x000000b61b067836 */ /* 0x000fc40000000000 */
[--C-:B------:R-:W-:Y:S01]  /*9a90*/  @!P3 IMAD.IADD R12, R12, 0x1, -R3.reuse ;  /* 0x000000010c0cb824 */ /* 0x100fe200078e0a03 */
[----:B------:R-:W-:Y:S01]  /*9aa0*/  IABS R13, R0 ;  /* 0x00000000000d7213 */ /* 0x000fe20000000000 */
[--C-:B------:R-:W-:Y:S01]  /*9ab0*/  @!P1 IMAD.IADD R14, R14, 0x1, -R3.reuse ;  /* 0x000000010e0e9824 */ /* 0x100fe200078e0a03 */
[----:B------:R-:W-:Y:S01]  /*9ac0*/  IABS R7, R6 ;  /* 0x0000000600077213 */ /* 0x000fe20000000000 */
[----:B------:R-:W-:Y:S01]  /*9ad0*/  @!P6 IMAD.IADD R10, R10, 0x1, -R3 ;  /* 0x000000010a0ae824 */ /* 0x000fe200078e0a03 */
[----:B------:R-:W-:Y:S01]  /*9ae0*/  ISETP.GT.U32.AND P3, PT, R3, R12, PT ;  /* 0x0000000c0300720c */ /* 0x000fe20003f64070 */
[----:B------:R-:W-:Y:S01]  /*9af0*/  VIADD R18, R27, 0x8c ;  /* 0x0000008c1b127836 */ /* 0x000fe20000000000 */
[----:B------:R-:W-:Y:S01]  /*9b00*/  ISETP.GT.U32.AND P6, PT, R3, R14, PT ;  /* 0x0000000e0300720c */ /* 0x000fe20003fc4070 */
[----:B0-----:R-:W-:Y:S01]  /*9b10*/  IMAD.MOV.U32 R2, RZ, RZ, R11 ;  /* 0x000000ffff027224 */ /* 0x001fe200078e000b */
[----:B------:R-:W-:Y:S01]  /*9b20*/  ISETP.GE.AND P1, PT, R8, RZ, PT ;  /* 0x000000ff0800720c */ /* 0x000fe20003f26270 */
[----:B------:R-:W-:Y:S01]  /*9b30*/  IMAD.HI.U32 R9, R22, R7, RZ ;  /* 0x0000000716097227 */ /* 0x000fe200078e00ff */
[----:B------:R-:W-:-:S03]  /*9b40*/  IABS R19, R18 ;  /* 0x0000001200137213 */ /* 0x000fc60000000000 */
[----:B------:R-:W-:Y:S01]  /*9b50*/  @!P4 IMAD.MOV R2, RZ, RZ, -R2 ;  /* 0x000000ffff02c224 */ /* 0x000fe200078e0a02 */
[----:B------:R-:W-:Y:S01]  /*9b60*/  ISETP.GT.U32.AND P4, PT, R3, R10, PT ;  /* 0x0000000a0300720c */ /* 0x000fe20003f84070 */
[----:B------:R-:W-:Y:S02]  /*9b70*/  IMAD.MOV R9, RZ, RZ, -R9 ;  /* 0x000000ffff097224 */ /* 0x000fe400078e0a09 */
[----:B------:R-:W-:Y:S01]  /*9b80*/  VIADD R8, R27, 0xb2 ;  /* 0x000000b21b087836 */ /* 0x000fe20000000000 */
[----:B------:R0:W-:Y:S01]  /*9b90*/  STL [R1+0x228], R2 ;  /* 0x0002280201007387 */ /* 0x0001e20000100800 */
[C---:B------:R-:W-:Y:S02]  /*9ba0*/  IMAD R7, R3.reuse, R9, R7 ;  /* 0x0000000903077224 */ /* 0x040fe400078e0207 */
[--C-:B------:R-:W-:Y:S01]  /*9bb0*/  @!P3 IMAD.IADD R12, R12, 0x1, -R3.reuse ;  /* 0x000000010c0cb824 */ /* 0x100fe200078e0a03 */
[----:B------:R-:W-:Y:S01]  /*9bc0*/  IABS R11, R8 ;  /* 0x00000008000b7213 */ /* 0x000fe20000000000 */
[----:B------:R-:W-:Y:S01]  /*9bd0*/  @!P6 IMAD.IADD R14, R14, 0x1, -R3 ;  /* 0x000000010e0ee824 */ /* 0x000fe200078e0a03 */
[----:B------:R-:W-:Y:S01]  /*9be0*/  ISETP.GT.U32.AND P6, PT, R3, R7, PT ;  /* 0x000000070300720c */ /* 0x000fe20003fc4070 */
[----:B------:R-:W-:-:S04]  /*9bf0*/  IMAD.HI.U32 R23, R22, R19, RZ ;  /* 0x0000001316177227 */ /* 0x000fc800078e00ff */
[----:B0-----:R-:W-:Y:S02]  /*9c00*/  IMAD.MOV.U32 R2, RZ, RZ, R5 ;  /* 0x000000ffff027224 */ /* 0x001fe400078e0005 */
[----:B------:R-:W-:-:S04]  /*9c10*/  IMAD.HI.U32 R5, R22, R13, RZ ;  /* 0x0000000d16057227 */ /* 0x000fc800078e00ff */
[----:B------:R-:W-:Y:S02]  /*9c20*/  IMAD.MOV R5, RZ, RZ, -R5 ;  /* 0x000000ffff057224 */ /* 0x000fe400078e0a05 */
[----:B------:R-:W-:Y:S01]  /*9c30*/  @!P5 IMAD.MOV R2, RZ, RZ, -R2 ;  /* 0x000000ffff02d224 */ /* 0x000fe200078e0a02 */
[----:B------:R-:W-:Y:S01]  /*9c40*/  ISETP.GE.AND P5, PT, R6, RZ, PT ;  /* 0x000000ff0600720c */ /* 0x000fe20003fa6270 */
[----:B------:R-:W-:Y:S02]  /*9c50*/  IMAD R13, R3, R5, R13 ;  /* 0x00000005030d7224 */ /* 0x000fe400078e020d */
[----:B------:R-:W-:Y:S01]  /*9c60*/  VIADD R5, R27, 0xb0 ;  /* 0x000000b01b057836 */ /* 0x000fe20000000000 */
[----:B------:R0:W-:Y:S01]  /*9c70*/  STL [R1+0x230], R2 ;  /* 0x0002300201007387 */ /* 0x0001e20000100800 */
[----:B------:R-:W-:Y:S01]  /*9c80*/  IMAD.HI.U32 R15, R22, R11, RZ ;  /* 0x0000000b160f7227 */ /* 0x000fe200078e00ff */
[----:B------:R-:W-:-:S03]  /*9c90*/  ISETP.GT.U32.AND P3, PT, R3, R13, PT ;  /* 0x0000000d0300720c */ /* 0x000fc60003f64070 */
[----:B------:R-:W-:Y:S01]  /*9ca0*/  @!P4 IMAD.IADD R10, R10, 0x1, -R3 ;  /* 0x000000010a0ac824 */ /* 0x000fe200078e0a03 */
[----:B------:R-:W-:Y:S01]  /*9cb0*/  ISETP.GE.AND P4, PT, R0, RZ, PT ;  /* 0x000000ff0000720c */ /* 0x000fe20003f86270 */
[----:B------:R-:W-:Y:S01]  /*9cc0*/  IMAD.MOV R15, RZ, RZ, -R15 ;  /* 0x000000ffff0f7224 */ /* 0x000fe200078e0a0f */
[----:B------:R-:W-:Y:S01]  /*9cd0*/  IABS R0, R5 ;  /* 0x0000000500007213 */ /* 0x000fe20000000000 */
[----:B------:R-:W-:Y:S01]  /*9ce0*/  @!P6 IMAD.IADD R7, R7, 0x1, -R3 ;  /* 0x000000010707e824 */ /* 0x000fe200078e0a03 */
[----:B------:R-:W-:Y:S01]  /*9cf0*/  ISETP.GE.AND P6, PT, R8, RZ, PT ;  /* 0x000000ff0800720c */ /* 0x000fe20003fc6270 */
[----:B0-----:R-:W-:Y:S02]  /*9d00*/  IMAD.MOV.U32 R2, RZ, RZ, R14 ;  /* 0x000000ffff027224 */ /* 0x001fe400078e000e */
[----:B------:R-:W-:Y:S02]  /*9d10*/  IMAD R11, R3, R15, R11 ;  /* 0x0000000f030b7224 */ /* 0x000fe400078e020b */
[----:B------:R-:W-:-:S02]  /*9d20*/  @!P3 IMAD.IADD R13, R13, 0x1, -R3 ;  /* 0x000000010d0db824 */ /* 0x000fc400078e0a03 */
[----:B------:R-:W-:Y:S02]  /*9d30*/  IMAD.MOV.U32 R4, RZ, RZ, R10 ;  /* 0x000000ffff047224 */ /* 0x000fe400078e000a */
[----:B------:R-:W-:Y:S01]  /*9d40*/  VIADD R6, R27, 0xae ;  /* 0x000000ae1b067836 */ /* 0x000fe20000000000 */
[C---:B------:R-:W-:Y:S01]  /*9d50*/  ISETP.GT.U32.AND P3, PT, R3.reuse, R13, PT ;  /* 0x0000000d0300720c */ /* 0x040fe20003f64070 */
[----:B------:R-:W-:Y:S01]  /*9d60*/  @!P2 IMAD.MOV R2, RZ, RZ, -R2 ;  /* 0x000000ffff02a224 */ /* 0x000fe200078e0a02 */
[C---:B------:R-:W-:Y:S01]  /*9d70*/  ISETP.GT.U32.AND P2, PT, R3.reuse, R7, PT ;  /* 0x000000070300720c */ /* 0x040fe20003f44070 */
[----:B------:R-:W-:Y:S01]  /*9d80*/  IMAD.HI.U32 R8, R22, R0, RZ ;  /* 0x0000000016087227 */ /* 0x000fe200078e00ff */
[----:B------:R-:W-:Y:S02]  /*9d90*/  IABS R9, R6 ;  /* 0x0000000600097213 */ /* 0x000fe40000000000 */
[----:B------:R0:W-:Y:S01]  /*9da0*/  STL [R1+0x22c], R2 ;  /* 0x00022c0201007387 */ /* 0x0001e20000100800 */
[----:B------:R-:W-:Y:S01]  /*9db0*/  @!P0 IMAD.MOV R4, RZ, RZ, -R4 ;  /* 0x000000ffff048224 */ /* 0x000fe200078e0a04 */
[----:B------:R-:W-:Y:S01]  /*9dc0*/  ISETP.GT.U32.AND P0, PT, R3, R11, PT ;  /* 0x0000000b0300720c */ /* 0x000fe20003f04070 */
[----:B------:R-:W-:-:S02]  /*9dd0*/  IMAD.MOV R8, RZ, RZ, -R8 ;  /* 0x000000ffff087224 */ /* 0x000fc400078e0a08 */
[----:B------:R-:W-:Y:S01]  /*9de0*/  IMAD.HI.U32 R10, R22, R9, RZ ;  /* 0x00000009160a7227 */ /* 0x000fe200078e00ff */
[----:B------:R2:W-:Y:S03]  /*9df0*/  STL [R1+0x204], R4 ;  /* 0x0002040401007387 */ /* 0x0005e60000100800 */
[----:B------:R-:W-:Y:S02]  /*9e00*/  IMAD R0, R3, R8, R0 ;  /* 0x0000000803007224 */ /* 0x000fe400078e0200 */
[----:B0-----:R-:W-:Y:S02]  /*9e10*/  IMAD.MOV.U32 R2, RZ, RZ, R12 ;  /* 0x000000ffff027224 */ /* 0x001fe400078e000c */
[----:B------:R-:W-:Y:S01]  /*9e20*/  @!P3 IMAD.IADD R13, R13, 0x1, -R3 ;  /* 0x000000010d0db824 */ /* 0x000fe200078e0a03 */
[----:B------:R-:W-:Y:S01]  /*9e30*/  ISETP.GT.U32.AND P3, PT, R3, R0, PT ;  /* 0x000000000300720c */ /* 0x000fe20003f64070 */
[----:B------:R-:W-:Y:S01]  /*9e40*/  @!P1 IMAD.MOV R2, RZ, RZ, -R2 ;  /* 0x000000ffff029224 */ /* 0x000fe200078e0a02 */
[----:B------:R-:W-:Y:S01]  /*9e50*/  ISETP.GE.AND P1, PT, R5, RZ, PT ;  /* 0x000000ff0500720c */ /* 0x000fe20003f26270 */
[----:B------:R-:W-:-:S02]  /*9e60*/  IMAD.MOV R5, RZ, RZ, -R10 ;  /* 0x000000ffff057224 */ /* 0x000fc400078e0a0a */
[--C-:B------:R-:W-:Y:S01]  /*9e70*/  @!P2 IMAD.IADD R7, R7, 0x1, -R3.reuse ;  /* 0x000000010707a824 */ /* 0x100fe200078e0a03 */
[----:B------:R0:W-:Y:S01]  /*9e80*/  STL [R1+0x20c], R2 ;  /* 0x00020c0201007387 */ /* 0x0001e20000100800 */
[----:B------:R-:W-:Y:S01]  /*9e90*/  @!P0 IMAD.IADD R11, R11, 0x1, -R3 ;  /* 0x000000010b0b8824 */ /* 0x000fe200078e0a03 */
[----:B------:R-:W-:Y:S01]  /*9ea0*/  ISETP.GE.AND P2, PT, R6, RZ, PT ;  /* 0x000000ff0600720c */ /* 0x000fe20003f46270 */
[C---:B------:R-:W-:Y:S02]  /*9eb0*/  IMAD R9, R3.reuse, R5, R9 ;  /* 0x0000000503097224 */ /* 0x040fe400078e0209 */
[----:B--2---:R-:W-:Y:S01]  /*9ec0*/  IMAD.MOV.U32 R4, RZ, RZ, R7 ;  /* 0x000000ffff047224 */ /* 0x004fe200078e0007 */
[C---:B------:R-:W-:Y:S01]  /*9ed0*/  ISETP.GT.U32.AND P0, PT, R3.reuse, R11, PT ;  /* 0x0000000b0300720c */ /* 0x040fe20003f04070 */
[----:B------:R-:W-:Y:S02]  /*9ee0*/  @!P3 IMAD.IADD R0, R0, 0x1, -R3 ;  /* 0x000000010000b824 */ /* 0x000fe400078e0a03 */
[----:B------:R-:W-:Y:S01]  /*9ef0*/  @!P5 IMAD.MOV R4, RZ, RZ, -R4 ;  /* 0x000000ffff04d224 */ /* 0x000fe200078e0a04 */
[----:B------:R-:W-:Y:S01]  /*9f00*/  ISETP.GT.U32.AND P5, PT, R3, R9, PT ;  /* 0x000000090300720c */ /* 0x000fe20003fa4070 */
[----:B------:R-:W-:Y:S01]  /*9f10*/  VIADD R10, R27, 0xac ;  /* 0x000000ac1b0a7836 */ /* 0x000fe20000000000 */
[----:B------:R-:W-:Y:S01]  /*9f20*/  ISETP.GT.U32.AND P3, PT, R3, R0, PT ;  /* 0x000000000300720c */ /* 0x000fe20003f64070 */
[----:B0-----:R-:W-:Y:S01]  /*9f30*/  IMAD.MOV.U32 R2, RZ, RZ, R13 ;  /* 0x000000ffff027224 */ /* 0x001fe200078e000d */
[----:B------:R-:W-:Y:S01]  /*9f40*/  STL [R1+0x220], R4 ;  /* 0x0002200401007387 */ /* 0x000fe20000100800 */
[----:B------:R-:W-:Y:S01]  /*9f50*/  VIADD R6, R27, 0xaa ;  /* 0x000000aa1b067836 */ /* 0x000fe20000000000 */
[----:B------:R-:W-:Y:S01]  /*9f60*/  IABS R8, R10 ;  /* 0x0000000a00087213 */ /* 0x000fe20000000000 */
[----:B------:R-:W-:Y:S01]  /*9f70*/  @!P4 IMAD.MOV R2, RZ, RZ, -R2 ;  /* 0x000000ffff02c224 */ /* 0x000fe200078e0a02 */
[----:B------:R-:W-:Y:S01]  /*9f80*/  ISETP.GE.AND P4, PT, R10, RZ, PT ;  /* 0x000000ff0a00720c */ /* 0x000fe20003f86270 */
[----:B------:R-:W-:Y:S01]  /*9f90*/  @!P0 IMAD.IADD R11, R11, 0x1, -R3 ;  /* 0x000000010b0b8824 */ /* 0x000fe200078e0a03 */
[----:B------:R-:W-:Y:S01]  /*9fa0*/  IABS R12, R6 ;  /* 0x00000006000c7213 */ /* 0x000fe20000000000 */
[----:B------:R-:W-:Y:S01]  /*9fb0*/  IMAD.HI.U32 R13, R22, R8, RZ ;  /* 0x00000008160d7227 */ /* 0x000fe200078e00ff */
[----:B------:R0:W-:Y:S01]  /*9fc0*/  STL [R1+0x21c], R2 ;  /* 0x00021c0201007387 */ /* 0x0001e20000100800 */
[----:B------:R-:W-:-:S02]  /*9fd0*/  ISETP.GE.AND P0, PT, R6, RZ, PT ;  /* 0x000000ff0600720c */ /* 0x000fc40003f06270 */
[----:B------:R-:W-:Y:S02]  /*9fe0*/  @!P5 IMAD.IADD R9, R9, 0x1, -R3 ;  /* 0x000000010909d824 */ /* 0x000fe400078e0a03 */
[----:B------:R-:W-:Y:S02]  /*9ff0*/  VIADD R5, R27, 0xa8 ;  /* 0x000000a81b057836 */ /* 0x000fe40000000000 */
[----:B------:R-:W-:Y:S01]  /*a000*/  IMAD.HI.U32 R6, R22, R12, RZ ;  /* 0x0000000c16067227 */ /* 0x000fe200078e00ff */
[----:B------:R-:W-:Y:S02]  /*a010*/  ISETP.GT.U32.AND P5, PT, R3, R9, PT ;  /* 0x000000090300720c */ /* 0x000fe40003fa4070 */
[----:B------:R-:W-:Y:S01]  /*a020*/  IABS R7, R5 ;  /* 0x0000000500077213 */ /* 0x000fe20000000000 */
[----:B0-----:R-:W-:Y:S02]  /*a030*/  IMAD.MOV.U32 R2, RZ, RZ, R11 ;  /* 0x000000ffff027224 */ /* 0x001fe400078e000b */
[----:B------:R-:W-:-:S02]  /*a040*/  IMAD.MOV R13, RZ, RZ, -R13 ;  /* 0x000000ffff0d7224 */ /* 0x000fc400078e0a0d */
[----:B------:R-:W-:Y:S01]  /*a050*/  @!P6 IMAD.MOV R2, RZ, RZ, -R2 ;  /* 0x000000ffff02e224 */ /* 0x000fe200078e0a02 */
[----:B------:R-:W-:Y:S01]  /*a060*/  ISETP.GE.AND P6, PT, R5, RZ, PT ;  /* 0x000000ff0500720c */ /* 0x000fe20003fc6270 */
[----:B------:R-:W-:Y:S02]  /*a070*/  IMAD.MOV R6, RZ, RZ, -R6 ;  /* 0x000000ffff067224 */ /* 0x000fe400078e0a06 */
[----:B------:R-:W-:Y:S01]  /*a080*/  @!P3 IMAD.IADD R0, R0, 0x1, -R3 ;  /* 0x000000010000b824 */ /* 0x000fe200078e0a03 */
[----:B------:R0:W-:Y:S01]  /*a090*/  STL [R1+0x214], R2 ;  /* 0x0002140201007387 */ /* 0x0001e20000100800 */
[C---:B------:R-:W-:Y:S02]  /*a0a0*/  IMAD R8, R3.reuse, R13, R8 ;  /* 0x0000000d03087224 */ /* 0x040fe400078e0208 */
[C---:B------:R-:W-:Y:S02]  /*a0b0*/  IMAD R12, R3.reuse, R6, R12 ;  /* 0x00000006030c7224 */ /* 0x040fe400078e020c */
[----:B------:R-:W-:Y:S01]  /*a0c0*/  IMAD.HI.U32 R10, R22, R7, RZ ;  /* 0x00000007160a7227 */ /* 0x000fe200078e00ff */
[----:B------:R-:W-:-:S03]  /*a0d0*/  ISETP.GT.U32.AND P3, PT, R3, R8, PT ;  /* 0x000000080300720c */ /* 0x000fc60003f64070 */
[----:B------:R-:W-:Y:S02]  /*a0e0*/  IMAD.MOV R10, RZ, RZ, -R10 ;  /* 0x000000ffff0a7224 */ /* 0x000fe400078e0a0a */
[----:B0-----:R-:W-:Y:S02]  /*a0f0*/  IMAD.MOV.U32 R2, RZ, RZ, R0 ;  /* 0x000000ffff027224 */ /* 0x001fe400078e0000 */
[----:B------:R-:W-:Y:S02]  /*a100*/  @!P5 IMAD.IADD R9, R9, 0x1, -R3 ;  /* 0x000000010909d824 */ /* 0x000fe400078e0a03 */
[----:B------:R-:W-:Y:S01]  /*a110*/  @!P1 IMAD.MOV R2, RZ, RZ, -R2 ;  /* 0x000000ffff029224 */ /* 0x000fe200078e0a02 */
[C---:B------:R-:W-:Y:S01]  /*a120*/  ISETP.GT.U32.AND P1, PT, R3.reuse, R12, PT ;  /* 0x0000000c0300720c */ /* 0x040fe20003f24070 */
[----:B------:R-:W-:Y:S02]  /*a130*/  IMAD R7, R3, R10, R7 ;  /* 0x0000000a03077224 */ /* 0x000fe400078e0207 */
[----:B------:R-:W-:Y:S01]  /*a140*/  @!P3 IMAD.IADD R8, R8, 0x1, -R3 ;  /* 0x000000010808b824 */ /* 0x000fe200078e0a03 */
[----:B------:R0:W-:Y:S01]  /*a150*/  STL [R1+0x218], R2 ;  /* 0x0002180201007387 */ /* 0x0001e20000100800 */
[----:B------:R-:W-:-:S02]  /*a160*/  VIADD R15, R27, 0xa6 ;  /* 0x000000a61b0f7836 */ /* 0x000fc40000000000 */
[----:B------:R-:W-:Y:S01]  /*a170*/  VIADD R11, R27, 0xa4 ;  /* 0x000000a41b0b7836 */ /* 0x000fe20000000000 */
[----:B------:R-:W-:Y:S01]  /*a180*/  ISETP.GT.U32.AND P3, PT, R3, R8, PT ;  /* 0x000000080300720c */ /* 0x000fe20003f64070 */
[----:B------:R-:W-:Y:S01]  /*a190*/  VIADD R10, R27, 0xa0 ;  /* 0x000000a01b0a7836 */ /* 0x000fe20000000000 */
[----:B------:R-:W-:Y:S01]  /*a1a0*/  ISETP.GE.AND P5, PT, R15, RZ, PT ;  /* 0x000000ff0f00720c */ /* 0x000fe20003fa6270 */
[----:B------:R-:W-:Y:S01]  /*a1b0*/  VIADD R5, R27, 0xa2 ;  /* 0x000000a21b057836 */ /* 0x000fe20000000000 */
[----:B------:R-:W-:Y:S01]  /*a1c0*/  IABS R15, R15 ;  /* 0x0000000f000f7213 */ /* 0x000fe20000000000 */
[----:B------:R-:W-:Y:S01]  /*a1d0*/  @!P1 IMAD.IADD R12, R12, 0x1, -R3 ;  /* 0x000000010c0c9824 */ /* 0x000fe200078e0a03 */
[----:B------:R-:W-:Y:S01]  /*a1e0*/  IABS R14, R11 ;  /* 0x0000000b000e7213 */ /* 0x000fe20000000000 */
[----:B0-----:R-:W-:Y:S01]  /*a1f0*/  IMAD.MOV.U32 R2, RZ, RZ, R9 ;  /* 0x000000ffff027224 */ /* 0x001fe200078e0009 */
[----:B------:R-:W-:Y:S01]  /*a200*/  IABS R0, R10 ;  /* 0x0000000a00007213 */ /* 0x000fe20000000000 */
[----:B------:R-:W-:Y:S01]  /*a210*/  IMAD.HI.U32 R16, R22, R15, RZ ;  /* 0x0000000f16107227 */ /* 0x000fe200078e00ff */
[----:B------:R-:W-:-:S02]  /*a220*/  ISETP.GT.U32.AND P1, PT, R3, R12, PT ;  /* 0x0000000c0300720c */ /* 0x000fc40003f24070 */
[----:B------:R-:W-:Y:S01]  /*a230*/  IABS R6, R5 ;  /* 0x0000000500067213 */ /* 0x000fe20000000000 */
[----:B------:R-:W-:Y:S01]  /*a240*/  @!P2 IMAD.MOV R2, RZ, RZ, -R2 ;  /* 0x000000ffff02a224 */ /* 0x000fe200078e0a02 */
[----:B------:R-:W-:Y:S01]  /*a250*/  ISETP.GT.U32.AND P2, PT, R3, R7, PT ;  /* 0x000000070300720c */ /* 0x000fe20003f44070 */
[----:B------:R-:W-:Y:S02]  /*a260*/  IMAD.MOV R16, RZ, RZ, -R16 ;  /* 0x000000ffff107224 */ /* 0x000fe400078e0a10 */
[----:B------:R-:W-:Y:S01]  /*a270*/  IMAD.HI.U32 R13, R22, R14, RZ ;  /* 0x0000000e160d7227 */ /* 0x000fe200078e00ff */
[----:B------:R0:W-:Y:S03]  /*a280*/  STL [R1+0x210], R2 ;  /* 0x0002100201007387 */ /* 0x0001e60000100800 */
[----:B------:R-:W-:Y:S01]  /*a290*/  @!P3 IMAD.IADD R8, R8, 0x1, -R3 ;  /* 0x000000010808b824 */ /* 0x000fe200078e0a03 */
[----:B------:R-:W-:Y:S01]  /*a2a0*/  ISETP.GE.AND P3, PT, R11, RZ, PT ;  /* 0x000000ff0b00720c */ /* 0x000fe20003f66270 */
[----:B------:R-:W-:-:S02]  /*a2b0*/  IMAD R11, R3, R16, R15 ;  /* 0x00000010030b7224 */ /* 0x000fc400078e020f */
[--C-:B------:R-:W-:Y:S02]  /*a2c0*/  @!P1 IMAD.IADD R12, R12, 0x1, -R3.reuse ;  /* 0x000000010c0c9824 */ /* 0x100fe400078e0a03 */
[----:B------:R-:W-:Y:S01]  /*a2d0*/  @!P2 IMAD.IADD R7, R7, 0x1, -R3 ;  /* 0x000000010707a824 */ /* 0x000fe200078e0a03 */
[C---:B------:R-:W-:Y:S01]  /*a2e0*/  ISETP.GT.U32.AND P1, PT, R3.reuse, R11, PT ;  /* 0x0000000b0300720c */ /* 0x040fe20003f24070 */
[----:B------:R-:W-:Y:S02]  /*a2f0*/  IMAD.MOV R13, RZ, RZ, -R13 ;  /* 0x000000ffff0d7224 */ /* 0x000fe400078e0a0d */
[----:B------:R-:W-:Y:S01]  /*a300*/  IMAD.MOV.U32 R4, RZ, RZ, R8 ;  /* 0x000000ffff047224 */ /* 0x000fe200078e0008 */
[C---:B------:R-:W-:Y:S01]  /*a310*/  ISETP.GT.U32.AND P2, PT, R3.reuse, R7, PT ;  /* 0x000000070300720c */ /* 0x040fe20003f44070 */
[----:B0-----:R-:W-:Y:S02]  /*a320*/  IMAD.MOV.U32 R2, RZ, RZ, R12 ;  /* 0x000000ffff027224 */ /* 0x001fe400078e000c */
[----:B------:R-:W-:-:S02]  /*a330*/  IMAD R14, R3, R13, R14 ;  /* 0x0000000d030e7224 */ /* 0x000fc400078e020e */
[----:B------:R-:W-:-:S04]  /*a340*/  IMAD.HI.U32 R13, R22, R0, RZ ;  /* 0x00000000160d7227 */ /* 0x000fc800078e00ff */
[----:B------:R-:W-:-:S04]  /*a350*/  IMAD.HI.U32 R9, R22, R6, RZ ;  /* 0x0000000616097227 */ /* 0x000fc800078e00ff */
[----:B------:R-:W-:Y:S01]  /*a360*/  @!P4 IMAD.MOV R4, RZ, RZ, -R4 ;  /* 0x000000ffff04c224 */ /* 0x000fe200078e0a04 */
[----:B------:R-:W-:Y:S01]  /*a370*/  ISETP.GT.U32.AND P4, PT, R3, R14, PT ;  /* 0x0000000e0300720c */ /* 0x000fe20003f84070 */
[----:B------:R-:W-:Y:S01]  /*a380*/  @!P0 IMAD.MOV R2, RZ, RZ, -R2 ;  /* 0x000000ffff028224 */ /* 0x000fe200078e0a02 */
[----:B------:R-:W-:Y:S01]  /*a390*/  ISETP.GE.AND P0, PT, R5, RZ, PT ;  /* 0x000000ff0500720c */ /* 0x000fe20003f06270 */
[----:B------:R-:W-:Y:S01]  /*a3a0*/  IMAD.MOV R8, RZ, RZ, -R13 ;  /* 0x000000ffff087224 */ /* 0x000fe200078e0a0d */
[----:B------:R-:W-:Y:S01]  /*a3b0*/  STL [R1+0x190], R4 ;  /* 0x0001900401007387 */ /* 0x000fe20000100800 */
[----:B------:R-:W-:Y:S02]  /*a3c0*/  @!P2 IMAD.IADD R7, R7, 0x1, -R3 ;  /* 0x000000010707a824 */ /* 0x000fe400078e0a03 */
[----:B------:R-:W-:Y:S01]  /*a3d0*/  IMAD.MOV R9, RZ, RZ, -R9 ;  /* 0x000000ffff097224 */ /* 0x000fe200078e0a09 */
[----:B------:R0:W-:Y:S01]  /*a3e0*/  STL [R1+0x1fc], R2 ;  /* 0x0001fc0201007387 */ /* 0x0001e20000100800 */
[----:B------:R-:W-:-:S02]  /*a3f0*/  IMAD R0, R3, R8, R0 ;  /* 0x0000000803007224 */ /* 0x000fc400078e0200 */
[----:B------:R-:W-:Y:S02]  /*a400*/  IMAD R5, R3, R9, R6 ;  /* 0x0000000903057224 */ /* 0x000fe400078e0206 */
[----:B------:R-:W-:Y:S02]  /*a410*/  @!P1 IMAD.IADD R11, R11, 0x1, -R3 ;  /* 0x000000010b0b9824 */ /* 0x000fe400078e0a03 */
[----:B------:R-:W-:Y:S01]  /*a420*/  VIADD R6, R27, 0x9e ;  /* 0x0000009e1b067836 */ /* 0x000fe20000000000 */
[----:B------:R-:W-:Y:S01]  /*a430*/  ISETP.GT.U32.AND P2, PT, R3, R5, PT ;  /* 0x000000050300720c */ /* 0x000fe20003f44070 */
[----:B------:R-:W-:Y:S01]  /*a440*/  VIADD R8, R27, 0x9c ;  /* 0x0000009c1b087836 */ /* 0x000fe20000000000 */
[C---:B------:R-:W-:Y:S01]  /*a450*/  ISETP.GT.U32.AND P1, PT, R3.reuse, R11, PT ;  /* 0x0000000b0300720c */ /* 0x040fe20003f24070 */
[----:B0-----:R-:W-:Y:S01]  /*a460*/  IMAD.MOV.U32 R2, RZ, RZ, R7 ;  /* 0x000000ffff027224 */ /* 0x001fe200078e0007 */
[----:B------:R-:W-:Y:S01]  /*a470*/  IABS R13, R6 ;  /* 0x00000006000d7213 */ /* 0x000fe20000000000 */
[----:B------:R-:W-:Y:S01]  /*a480*/  @!P4 IMAD.IADD R14, R14, 0x1, -R3 ;  /* 0x000000010e0ec824 */ /* 0x000fe200078e0a03 */
[----:B------:R-:W-:Y:S01]  /*a490*/  IABS R12, R8 ;  /* 0x00000008000c7213 */ /* 0x000fe20000000000 */
[----:B------:R-:W-:Y:S01]  /*a4a0*/  @!P6 IMAD.MOV R2, RZ, RZ, -R2 ;  /* 0x000000ffff02e224 */ /* 0x000fe200078e0a02 */
[C---:B------:R-:W-:Y:S01]  /*a4b0*/  ISETP.GT.U32.AND P6, PT, R3.reuse, R0, PT ;  /* 0x000000000300720c */ /* 0x040fe20003fc4070 */
[----:B------:R-:W-:Y:S01]  /*a4c0*/  IMAD.HI.U32 R15, R22, R13, RZ ;  /* 0x0000000d160f7227 */ /* 0x000fe200078e00ff */
[----:B------:R-:W-:-:S02]  /*a4d0*/  ISETP.GT.U32.AND P4, PT, R3, R14, PT ;  /* 0x0000000e0300720c */ /* 0x000fc40003f84070 */
[----:B------:R0:W-:Y:S01]  /*a4e0*/  STL [R1+0x200], R2 ;  /* 0x0002000201007387 */ /* 0x0001e20000100800 */
[--C-:B------:R-:W-:Y:S02]  /*a4f0*/  @!P2 IMAD.IADD R5, R5, 0x1, -R3.reuse ;  /* 0x000000010505a824 */ /* 0x100fe400078e0a03 */
[----:B------:R-:W-:Y:S01]  /*a500*/  @!P1 IMAD.IADD R11, R11, 0x1, -R3 ;  /* 0x000000010b0b9824 */ /* 0x000fe200078e0a03 */
[----:B------:R-:W-:Y:S01]  /*a510*/  ISETP.GE.AND P1, PT, R10, RZ, PT ;  /* 0x000000ff0a00720c */ /* 0x000fe20003f26270 */
[----:B------:R-:W-:Y:S01]  /*a520*/  IMAD.MOV R15, RZ, RZ, -R15 ;  /* 0x000000ffff0f7224 */ /* 0x000fe200078e0a0f */
[----:B------:R-:W-:Y:S01]  /*a530*/  ISETP.GT.U32.AND P2, PT, R3, R5, PT ;  /* 0x000000050300720c */ /* 0x000fe20003f44070 */
[----:B------:R-:W-:-:S04]  /*a540*/  IMAD.HI.U32 R10, R22, R12, RZ ;  /* 0x0000000c160a7227 */ /* 0x000fc800078e00ff */
[----:B------:R-:W-:Y:S02]  /*a550*/  @!P6 IMAD.IADD R0, R0, 0x1, -R3 ;  /* 0x000000010000e824 */ /* 0x000fe400078e0a03 */
[C---:B------:R-:W-:Y:S02]  /*a560*/  IMAD R13, R3.reuse, R15, R13 ;  /* 0x0000000f030d7224 */ /* 0x040fe400078e020d */
[----:B------:R-:W-:Y:S01]  /*a570*/  IMAD.MOV R10, RZ, RZ, -R10 ;  /* 0x000000ffff0a7224 */ /* 0x000fe200078e0a0a */
[----:B------:R-:W-:Y:S01]  /*a580*/  ISETP.GT.U32.AND P6, PT, R3, R0, PT ;  /* 0x000000000300720c */ /* 0x000fe20003fc4070 */
[----:B------:R-:W-:Y:S02]  /*a590*/  IMAD.MOV.U32 R4, RZ, RZ, R11 ;  /* 0x000000ffff047224 */ /* 0x000fe400078e000b */
[----:B------:R-:W-:Y:S02]  /*a5a0*/  VIADD R9, R27, 0x9a ;  /* 0x0000009a1b097836 */ /* 0x000fe40000000000 */
[----:B------:R-:W-:Y:S01]  /*a5b0*/  @!P4 IMAD.IADD R14, R14, 0x1, -R3 ;  /* 0x000000010e0ec824 */ /* 0x000fe200078e0a03 */
[C---:B------:R-:W-:Y:S01]  /*a5c0*/  ISETP.GT.U32.AND P4, PT, R3.reuse, R13, PT ;  /* 0x0000000d0300720c */ /* 0x040fe20003f84070 */
[----:B------:R-:W-:Y:S01]  /*a5d0*/  IMAD R12, R3, R10, R12 ;  /* 0x0000000a030c7224 */ /* 0x000fe200078e020c */
[----:B------:R-:W-:Y:S01]  /*a5e0*/  IABS R7, R9 ;  /* 0x0000000900077213 */ /* 0x000fe20000000000 */
[----:B------:R-:W-:Y:S01]  /*a5f0*/  @!P5 IMAD.MOV R4, RZ, RZ, -R4 ;  /* 0x000000ffff04d224 */ /* 0x000fe200078e0a04 */
[----:B------:R-:W-:Y:S01]  /*a600*/  ISETP.GE.AND P5, PT, R6, RZ, PT ;  /* 0x000000ff0600720c */ /* 0x000fe20003fa6270 */
[----:B0-----:R-:W-:-:S02]  /*a610*/  IMAD.MOV.U32 R2, RZ, RZ, R14 ;  /* 0x000000ffff027224 */ /* 0x001fc400078e000e */
[--C-:B------:R-:W-:Y:S01]  /*a620*/  @!P6 IMAD.IADD R0, R0, 0x1, -R3.reuse ;  /* 0x000000010000e824 */ /* 0x100fe200078e0a03 */
[----:B------:R-:W-:Y:S01]  /*a630*/  ISETP.GT.U32.AND P6, PT, R3, R12, PT ;  /* 0x0000000c0300720c */ /* 0x000fe20003fc4070 */
[----:B------:R-:W-:Y:S01]  /*a640*/  @!P2 IMAD.IADD R5, R5, 0x1, -R3 ;  /* 0x000000010505a824 */ /* 0x000fe200078e0a03 */
[----:B------:R0:W-:Y:S01]  /*a650*/  STL [R1+0x1b0], R4 ;  /* 0x0001b00401007387 */ /* 0x0001e20000100800 */
[----:B------:R-:W-:Y:S01]  /*a660*/  @!P3 IMAD.MOV R2, RZ, RZ, -R2 ;  /* 0x000000ffff02b224 */ /* 0x000fe200078e0a02 */
[----:B------:R-:W-:Y:S01]  /*a670*/  ISETP.GE.AND P2, PT, R9, RZ, PT ;  /* 0x000000ff0900720c */ /* 0x000fe20003f46270 */
[----:B------:R-:W-:Y:S01]  /*a680*/  VIADD R6, R27, 0x98 ;  /* 0x000000981b067836 */ /* 0x000fe20000000000 */
[----:B------:R-:W-:Y:S01]  /*a690*/  ISETP.GE.AND P3, PT, R8, RZ, PT ;  /* 0x000000ff0800720c */ /* 0x000fe20003f66270 */
[----:B------:R-:W-:Y:S01]  /*a6a0*/  IMAD.HI.U32 R11, R22, R7, RZ ;  /* 0x00000007160b7227 */ /* 0x000fe200078e00ff */
[----:B------:R2:W-:Y:S03]  /*a6b0*/  STL [R1+0x1ec], R2 ;  /* 0x0001ec0201007387 */ /* 0x0005e60000100800 */
[----:B------:R-:W-:-:S02]  /*a6c0*/  IMAD.MOV R11, RZ, RZ, -R11 ;  /* 0x000000ffff0b7224 */ /* 0x000fc400078e0a0b */
[----:B0-----:R-:W-:Y:S02]  /*a6d0*/  IMAD.MOV.U32 R4, RZ, RZ, R5 ;  /* 0x000000ffff047224 */ /* 0x001fe400078e0005 */
[----:B------:R-:W-:Y:S02]  /*a6e0*/  @!P4 IMAD.IADD R13, R13, 0x1, -R3 ;  /* 0x000000010d0dc824 */ /* 0x000fe400078e0a03 */
[----:B------:R-:W-:Y:S01]  /*a6f0*/  @!P0 IMAD.MOV R4, RZ, RZ, -R4 ;  /* 0x000000ffff048224 */ /* 0x000fe200078e0a04 */
[----:B------:R-:W-:Y:S01]  /*a700*/  ISETP.GE.AND P0, PT, R6, RZ, PT ;  /* 0x000000ff0600720c */ /* 0x000fe20003f06270 */
[----:B------:R-:W-:Y:S01]  /*a710*/  VIADD R5, R27, 0x96 ;  /* 0x000000961b057836 */ /* 0x000fe20000000000 */
[----:B------:R-:W-:Y:S01]  /*a720*/  IABS R6, R6 ;  /* 0x0000000600067213 */ /* 0x000fe20000000000 */
[----:B--2---:R-:W-:Y:S01]  /*a730*/  IMAD.MOV.U32 R2, RZ, RZ, R0 ;  /* 0x000000ffff027224 */ /* 0x004fe200078e0000 */
[C---:B------:R-:W-:Y:S01]  /*a740*/  ISETP.GT.U32.AND P4, PT, R3.reuse, R13, PT ;  /* 0x0000000d0300720c */ /* 0x040fe20003f84070 */
[----:B------:R-:W-:Y:S01]  /*a750*/  IMAD R7, R3, R11, R7 ;  /* 0x0000000b03077224 */ /* 0x000fe200078e0207 */
[----:B------:R-:W-:Y:S01]  /*a760*/  IABS R11, R5 ;  /* 0x00000005000b7213 */ /* 0x000fe20000000000 */
[----:B------:R-:W-:Y:S01]  /*a770*/  @!P1 IMAD.MOV R2, RZ, RZ, -R2 ;  /* 0x000000ffff029224 */ /* 0x000fe200078e0a02 */
[----:B------:R-:W-:Y:S01]  /*a780*/  ISETP.GE.AND P1, PT, R5, RZ, PT ;  /* 0x000000ff0500720c */ /* 0x000fe20003f26270 */
[----:B------:R-:W-:Y:S01]  /*a790*/  @!P6 IMAD.IADD R12, R12, 0x1, -R3 ;  /* 0x000000010c0ce824 */ /* 0x000fe200078e0a03 */
[----:B------:R0:W-:Y:S01]  /*a7a0*/  STL [R1+0x1f0], R4 ;  /* 0x0001f00401007387 */ /* 0x0001e20000100800 */
[----:B------:R-:W-:-:S02]  /*a7b0*/  IMAD.MOV.U32 R5, RZ, RZ, R6 ;  /* 0x000000ffff057224 */ /* 0x000fc400078e0006 */
[C---:B------:R-:W-:Y:S01]  /*a7c0*/  IMAD.HI.U32 R6, R22.reuse, R11, RZ ;  /* 0x0000000b16067227 */ /* 0x040fe200078e00ff */
[----:B------:R-:W-:Y:S01]  /*a7d0*/  ISETP.GT.U32.AND P6, PT, R3, R12, PT ;  /* 0x0000000c0300720c */ /* 0x000fe20003fc4070 */
[----:B------:R2:W-:Y:S02]  /*a7e0*/  STL [R1+0x1f4], R2 ;  /* 0x0001f40201007387 */ /* 0x0005e40000100800 */
[----:B------:R-:W-:-:S04]  /*a7f0*/  IMAD.HI.U32 R10, R22, R5, RZ ;  /* 0x00000005160a7227 */ /* 0x000fc800078e00ff */
[----:B------:R-:W-:Y:S02]  /*a800*/  IMAD.MOV R10, RZ, RZ, -R10 ;  /* 0x000000ffff0a7224 */ /* 0x000fe400078e0a0a */
[----:B------:R-:W-:Y:S01]  /*a810*/  @!P4 IMAD.IADD R13, R13, 0x1, -R3 ;  /* 0x000000010d0dc824 */ /* 0x000fe200078e0a03 */
[C---:B------:R-:W-:Y:S01]  /*a820*/  ISETP.GT.U32.AND P4, PT, R3.reuse, R7, PT ;  /* 0x000000070300720c */ /* 0x040fe20003f84070 */
[----:B------:R-:W-:Y:S02]  /*a830*/  IMAD.MOV R6, RZ, RZ, -R6 ;  /* 0x000000ffff067224 */ /* 0x000fe400078e0a06 */
[C---:B------:R-:W-:Y:S02]  /*a840*/  IMAD R5, R3.reuse, R10, R5 ;  /* 0x0000000a03057224 */ /* 0x040fe400078e0205 */
[C---:B------:R-:W-:Y:S02]  /*a850*/  IMAD R11, R3.reuse, R6, R11 ;  /* 0x00000006030b7224 */ /* 0x040fe400078e020b */
[----:B------:R-:W-:Y:S01]  /*a860*/  @!P6 IMAD.IADD R12, R12, 0x1, -R3 ;  /* 0x000000010c0ce824 */ /* 0x000fe200078e0a03 */
[----:B------:R-:W-:Y:S01]  /*a870*/  ISETP.GT.U32.AND P6, PT, R3, R5, PT ;  /* 0x000000050300720c */ /* 0x000fe20003fc4070 */
[----:B0-----:R-:W-:-:S02]  /*a880*/  IMAD.MOV.U32 R4, RZ, RZ, R13 ;  /* 0x000000ffff047224 */ /* 0x001fc400078e000d */
[----:B------:R-:W-:Y:S02]  /*a890*/  VIADD R9, R27, 0x92 ;  /* 0x000000921b097836 */ /* 0x000fe40000000000 */
[----:B------:R-:W-:Y:S01]  /*a8a0*/  @!P5 IMAD.MOV R4, RZ, RZ, -R4 ;  /* 0x000000ffff04d224 */ /* 0x000fe200078e0a04 */
[----:B------:R-:W-:Y:S01]  /*a8b0*/  ISETP.GT.U32.AND P5, PT, R3, R11, PT ;  /* 0x0000000b0300720c */ /* 0x000fe20003fa4070 */
[----:B------:R-:W-:Y:S01]  /*a8c0*/  VIADD R0, R27, 0x94 ;  /* 0x000000941b007836 */ /* 0x000fe20000000000 */
[----:B------:R-:W-:Y:S01]  /*a8d0*/  IABS R15, R9 ;  /* 0x00000009000f7213 */ /* 0x000fe20000000000 */
[----:B--2---:R-:W-:Y:S01]  /*a8e0*/  IMAD.MOV.U32 R2, RZ, RZ, R12 ;  /* 0x000000ffff027224 */ /* 0x004fe200078e000c */
[----:B------:R-:W-:Y:S01]  /*a8f0*/  STL [R1+0x1dc], R4 ;  /* 0x0001dc0401007387 */ /* 0x000fe20000100800 */
[--C-:B------:R-:W-:Y:S01]  /*a900*/  @!P4 IMAD.IADD R7, R7, 0x1, -R3.reuse ;  /* 0x000000010707c824 */ /* 0x100fe200078e0a03 */
[----:B------:R-:W-:Y:S01]  /*a910*/  IABS R8, R0 ;  /* 0x0000000000087213 */ /* 0x000fe20000000000 */
[----:B------:R-:W-:-:S02]  /*a920*/  @!P6 IMAD.IADD R5, R5, 0x1, -R3 ;  /* 0x000000010505e824 */ /* 0x000fc400078e0a03 */
[C---:B------:R-:W-:Y:S01]  /*a930*/  IMAD.HI.U32 R6, R22.reuse, R15, RZ ;  /* 0x0000000f16067227 */ /* 0x040fe200078e00ff */
[C---:B------:R-:W-:Y:S02]  /*a940*/  ISETP.GT.U32.AND P4, PT, R3.reuse, R7, PT ;  /* 0x000000070300720c */ /* 0x040fe40003f84070 */
[----:B------:R-:W-:Y:S01]  /*a950*/  ISETP.GT.U32.AND P6, PT, R3, R5, PT ;  /* 0x000000050300720c */ /* 0x000fe20003fc4070 */
[----:B------:R-:W-:Y:S02]  /*a960*/  @!P5 IMAD.IADD R11, R11, 0x1, -R3 ;  /* 0x000000010b0bd824 */ /* 0x000fe400078e0a03 */
[----:B------:R-:W-:Y:S02]  /*a970*/  IMAD.MOV R6, RZ, RZ, -R6 ;  /* 0x000000ffff067224 */ /* 0x000fe400078e0a06 */
[----:B------:R-:W-:Y:S01]  /*a980*/  IMAD.HI.U32 R10, R22, R8, RZ ;  /* 0x00000008160a7227 */ /* 0x000fe200078e00ff */
[----:B------:R-:W-:-:S03]  /*a990*/  ISETP.GT.U32.AND P5, PT, R3, R11, PT ;  /* 0x0000000b0300720c */ /* 0x000fc60003fa4070 */
[----:B------:R-:W-:Y:S02]  /*a9a0*/  IMAD R15, R3, R6, R15 ;  /* 0x00000006030f7224 */ /* 0x000fe400078e020f */
[----:B------:R-:W-:Y:S02]  /*a9b0*/  IMAD.MOV R10, RZ, RZ, -R10 ;  /* 0x000000ffff0a7224 */ /* 0x000fe400078e0a0a */
[----:B------:R-:W-:Y:S02]  /*a9c0*/  VIADD R6, R27, 0x90 ;  /* 0x000000901b067836 */ /* 0x000fe40000000000 */
[----:B------:R-:W-:Y:S01]  /*a9d0*/  @!P3 IMAD.MOV R2, RZ, RZ, -R2 ;  /* 0x000000ffff02b224 */ /* 0x000fe200078e0a02 */
[----:B------:R-:W-:Y:S01]  /*a9e0*/  ISETP.GE.AND P3, PT, R0, RZ, PT ;  /* 0x000000ff0000720c */ /* 0x000fe20003f66270 */
[----:B------:R-:W-:Y:S01]  /*a9f0*/  IMAD R0, R3, R10, R8 ;  /* 0x0000000a03007224 */ /* 0x000fe200078e0208 */
[----:B------:R-:W-:Y:S01]  /*aa00*/  IABS R10, R6 ;  /* 0x00000006000a7213 */ /* 0x000fe20000000000 */
[----:B------:R-:W-:Y:S01]  /*aa10*/  VIADD R14, R27, 0x8e ;  /* 0x0000008e1b0e7836 */ /* 0x000fe20000000000 */
[----:B------:R0:W-:Y:S01]  /*aa20*/  STL [R1+0x1e8], R2 ;  /* 0x0001e80201007387 */ /* 0x0001e20000100800 */
[----:B------:R-:W-:Y:S01]  /*aa30*/  @!P6 IMAD.IADD R5, R5, 0x1, -R3 ;  /* 0x000000010505e824 */ /* 0x000fe200078e0a03 */
[----:B------:R-:W-:Y:S01]  /*aa40*/  ISETP.GT.U32.AND P6, PT, R3, R0, PT ;  /* 0x000000000300720c */ /* 0x000fe20003fc4070 */
[----:B------:R-:W-:Y:S01]  /*aa50*/  IMAD.HI.U32 R13, R22, R10, RZ ;  /* 0x0000000a160d7227 */ /* 0x000fe200078e00ff */
[----:B------:R-:W-:-:S03]  /*aa60*/  IABS R21, R14 ;  /* 0x0000000e00157213 */ /* 0x000fc60000000000 */
[----:B------:R-:W-:Y:S01]  /*aa70*/  @!P5 IMAD.IADD R11, R11, 0x1, -R3 ;  /* 0x000000010b0bd824 */ /* 0x000fe200078e0a03 */
[----:B------:R-:W-:Y:S01]  /*aa80*/  ISETP.GT.U32.AND P5, PT, R3, R15, PT ;  /* 0x0000000f0300720c */ /* 0x000fe20003fa4070 */
[----:B------:R-:W-:Y:S02]  /*aa90*/  IMAD.MOV R13, RZ, RZ, -R13 ;  /* 0x000000ffff0d7224 */ /* 0x000fe400078e0a0d */
[----:B------:R-:W-:-:S04]  /*aaa0*/  IMAD.HI.U32 R20, R22, R21, RZ ;  /* 0x0000001516147227 */ /* 0x000fc800078e00ff */
[----:B------:R-:W-:Y:S02]  /*aab0*/  IMAD R10, R3, R13, R10 ;  /* 0x0000000d030a7224 */ /* 0x000fe400078e020a */
[----:B------:R-:W-:Y:S02]  /*aac0*/  IMAD.MOV R20, RZ, RZ, -R20 ;  /* 0x000000ffff147224 */ /* 0x000fe400078e0a14 */
[--C-:B------:R-:W-:Y:S01]  /*aad0*/  @!P4 IMAD.IADD R7, R7, 0x1, -R3.reuse ;  /* 0x000000010707c824 */ /* 0x100fe200078e0a03 */
[----:B------:R-:W-:Y:S01]  /*aae0*/  ISETP.GE.AND P4, PT, R9, RZ, PT ;  /* 0x000000ff0900720c */ /* 0x000fe20003f86270 */
[----:B------:R-:W-:Y:S01]  /*aaf0*/  @!P6 IMAD.IADD R0, R0, 0x1, -R3 ;  /* 0x000000010000e824 */ /* 0x000fe200078e0a03 */
[C---:B------:R-:W-:Y:S01]  /*ab00*/  ISETP.GT.U32.AND P6, PT, R3.reuse, R10, PT ;  /* 0x0000000a0300720c */ /* 0x040fe20003fc4070 */
[----:B------:R-:W-:Y:S02]  /*ab10*/  IMAD R20, R3, R20, R21 ;  /* 0x0000001403147224 */ /* 0x000fe400078e0215 */
[----:B0-----:R-:W-:-:S02]  /*ab20*/  IMAD.MOV.U32 R2, RZ, RZ, R7 ;  /* 0x000000ffff027224 */ /* 0x001fc400078e0007 */
[--C-:B------:R-:W-:Y:S01]  /*ab30*/  @!P5 IMAD.IADD R15, R15, 0x1, -R3.reuse ;  /* 0x000000010f0fd824 */ /* 0x100fe200078e0a03 */
[----:B------:R-:W-:Y:S01]  /*ab40*/  ISETP.GT.U32.AND P5, PT, R3, R20, PT ;  /* 0x000000140300720c */ /* 0x000fe20003fa4070 */
[----:B------:R-:W-:Y:S02]  /*ab50*/  VIADD R16, R27, 0x8a ;  /* 0x0000008a1b107836 */ /* 0x000fe40000000000 */
[----:B------:R-:W-:Y:S01]  /*ab60*/  @!P2 IMAD.MOV R2, RZ, RZ, -R2 ;  /* 0x000000ffff02a224 */ /* 0x000fe200078e0a02 */
[----:B------:R-:W-:Y:S01]  /*ab70*/  ISETP.GT.U32.AND P2, PT, R3, R0, PT ;  /* 0x000000000300720c */ /* 0x000fe20003f44070 */
[----:B------:R-:W-:Y:S01]  /*ab80*/  VIADD R8, R27, 0x88 ;  /* 0x000000881b087836 */ /* 0x000fe20000000000 */
[----:B------:R-:W-:Y:S01]  /*ab90*/  IABS R12, R16 ;  /* 0x00000010000c7213 */ /* 0x000fe20000000000 */
[----:B------:R-:W-:Y:S01]  /*aba0*/  @!P6 IMAD.IADD R10, R10, 0x1, -R3 ;  /* 0x000000010a0ae824 */ /* 0x000fe200078e0a03 */
[----:B------:R0:W-:Y:S01]  /*abb0*/  STL [R1+0x16c], R2 ;  /* 0x00016c0201007387 */ /* 0x0001e20000100800 */
[----:B------:R-:W-:Y:S01]  /*abc0*/  IMAD.MOV R23, RZ, RZ, -R23 ;  /* 0x000000ffff177224 */ /* 0x000fe200078e0a17 */
[----:B------:R-:W-:Y:S01]  /*abd0*/  IABS R9, R8 ;  /* 0x0000000800097213 */ /* 0x000fe20000000000 */
[----:B------:R-:W-:Y:S01]  /*abe0*/  IMAD.HI.U32 R17, R22, R12, RZ ;  /* 0x0000000c16117227 */ /* 0x000fe200078e00ff */
[----:B------:R-:W-:-:S03]  /*abf0*/  ISETP.GT.U32.AND P6, PT, R3, R15, PT ;  /* 0x0000000f0300720c */ /* 0x000fc60003fc4070 */
[----:B------:R-:W-:Y:S01]  /*ac00*/  @!P5 IMAD.IADD R20, R20, 0x1, -R3 ;  /* 0x000000011414d824 */ /* 0x000fe200078e0a03 */
[----:B------:R-:W-:Y:S01]  /*ac10*/  ISETP.GT.U32.AND P5, PT, R3, R10, PT ;  /* 0x0000000a0300720c */ /* 0x000fe20003fa4070 */
[----:B------:R-:W-:-:S04]  /*ac20*/  IMAD.HI.U32 R13, R22, R9, RZ ;  /* 0x00000009160d7227 */ /* 0x000fc800078e00ff */
[----:B0-----:R-:W-:Y:S02]  /*ac30*/  IMAD.MOV.U32 R2, RZ, RZ, R5 ;  /* 0x000000ffff027224 */ /* 0x001fe400078e0005 */
[----:B------:R-:W-:Y:S02]  /*ac40*/  IMAD.MOV R17, RZ, RZ, -R17 ;  /* 0x000000ffff117224 */ /* 0x000fe400078e0a11 */
[----:B------:R-:W-:Y:S01]  /*ac50*/  @!P0 IMAD.MOV R2, RZ, RZ, -R2 ;  /* 0x000000ffff028224 */ /* 0x000fe200078e0a02 */
[C---:B------:R-:W-:Y:S01]  /*ac60*/  ISETP.GT.U32.AND P0, PT, R3.reuse, R20, PT ;  /* 0x000000140300720c */ /* 0x040fe20003f04070 */
[C---:B------:R-:W-:Y:S02]  /*ac70*/  IMAD R19, R3.reuse, R23, R19 ;  /* 0x0000001703137224 */ /* 0x040fe400078e0213 */
[----:B------:R-:W-:Y:S01]  /*ac80*/  IMAD.MOV R13, RZ, RZ, -R13 ;  /* 0x000000ffff0d7224 */ /* 0x000fe200078e0a0d */
[----:B------:R0:W-:Y:S01]  /*ac90*/  STL [R1+0x168], R2 ;  /* 0x0001680201007387 */ /* 0x0001e20000100800 */
[----:B------:R-:W-:-:S02]  /*aca0*/  IMAD R12, R3, R17, R12 ;  /* 0x00000011030c7224 */ /* 0x000fc400078e020c */
[C---:B------:R-:W-:Y:S02]  /*acb0*/  IMAD R9, R3.reuse, R13, R9 ;  /* 0x0000000d03097224 */ /* 0x040fe400078e0209 */
[--C-:B------:R-:W-:Y:S01]  /*acc0*/  @!P2 IMAD.IADD R0, R0, 0x1, -R3.reuse ;  /* 0x000000010000a824 */ /* 0x100fe200078e0a03 */
[C---:B------:R-:W-:Y:S01]  /*acd0*/  ISETP.GT.U32.AND P2, PT, R3.reuse, R12, PT ;  /* 0x0000000c0300720c */ /* 0x040fe20003f44070 */
[----:B------:R-:W-:Y:S01]  /*ace0*/  @!P5 IMAD.IADD R10, R10, 0x1, -R3 ;  /* 0x000000010a0ad824 */ /* 0x000fe200078e0a03 */
[----:B------:R-:W-:Y:S01]  /*acf0*/  ISETP.GT.U32.AND P5, PT, R3, R9, PT ;  /* 0x000000090300720c */ /* 0x000fe20003fa4070 */
[C---:B------:R-:W-:Y:S02]  /*ad00*/  VIADD R17, R27.reuse, 0x86 ;  /* 0x000000861b117836 */ /* 0x040fe40000000000 */
[----:B0-----:R-:W-:Y:S02]  /*ad10*/  IMAD.MOV.U32 R2, RZ, RZ, R11 ;  /* 0x000000ffff027224 */ /* 0x001fe400078e000b */
[----:B------:R-:W-:Y:S01]  /*ad20*/  VIADD R7, R27, 0x84 ;  /* 0x000000841b077836 */ /* 0x000fe20000000000 */
[----:B------:R-:W-:Y:S01]  /*ad30*/  IABS R13, R17 ;  /* 0x00000011000d7213 */ /* 0x000fe20000000000 */
[----:B------:R-:W-:Y:S01]  /*ad40*/  @!P1 IMAD.MOV R2, RZ, RZ, -R2 ;  /* 0x000000ffff029224 */ /* 0x000fe200078e0a02 */
[----:B------:R-:W-:Y:S01]  /*ad50*/  ISETP.GT.U32.AND P1, PT, R3, R19, PT ;  /* 0x000000130300720c */ /* 0x000fe20003f24070 */
[--C-:B------:R-:W-:Y:S01]  /*ad60*/  @!P6 IMAD.IADD R15, R15, 0x1, -R3.reuse ;  /* 0x000000010f0fe824 */ /* 0x100fe200078e0a03 */
[----:B------:R-:W-:Y:S01]  /*ad70*/  IABS R5, R7 ;  /* 0x0000000700057213 */ /* 0x000fe20000000000 */
[----:B------:R-:W-:Y:S01]  /*ad80*/  IMAD.MOV.U32 R4, RZ, RZ, R0 ;  /* 0x000000ffff047224 */ /* 0x000fe200078e0000 */
[----:B------:R0:W-:Y:S01]  /*ad90*/  STL [R1+0x164], R2 ;  /* 0x0001640201007387 */ /* 0x0001e20000100800 */
[--C-:B------:R-:W-:Y:S01]  /*ada0*/  @!P2 IMAD.IADD R12, R12, 0x1, -R3.reuse ;  /* 0x000000010c0ca824 */ /* 0x100fe200078e0a03 */
[----:B------:R-:W-:Y:S01]  /*adb0*/  ISETP.GE.AND P6, PT, R6, RZ, PT ;  /* 0x000000ff0600720c */ /* 0x000fe20003fc6270 */
[--C-:B------:R-:W-:Y:S01]  /*adc0*/  @!P0 IMAD.IADD R20, R20, 0x1, -R3.reuse ;  /* 0x0000000114148824 */ /* 0x100fe200078e0a03 */
[----:B------:R-:W-:Y:S01]  /*add0*/  ISETP.GE.AND P0, PT, R14, RZ, PT ;  /* 0x000000ff0e00720c */ /* 0x000fe20003f06270 */
[----:B------:R-:W-:Y:S01]  /*ade0*/  @!P3 IMAD.MOV R4, RZ, RZ, -R4 ;  /* 0x000000ffff04b224 */ /* 0x000fe200078e0a04 */
[----:B------:R-:W-:Y:S01]  /*adf0*/  ISETP.GE.AND P2, PT, R16, RZ, PT ;  /* 0x000000ff1000720c */ /* 0x000fe20003f46270 */
[--C-:B------:R-:W-:Y:S01]  /*ae00*/  @!P5 IMAD.IADD R9, R9, 0x1, -R3.reuse ;  /* 0x000000010909d824 */ /* 0x100fe200078e0a03 */
[----:B------:R-:W-:Y:S01]  /*ae10*/  ISETP.GT.U32.AND P5, PT, R3, R12, PT ;  /* 0x0000000c0300720c */ /* 0x000fe20003fa4070 */
[----:B------:R-:W-:Y:S01]  /*ae20*/  @!P1 IMAD.IADD R19, R19, 0x1, -R3 ;  /* 0x0000000113139824 */ /* 0x000fe200078e0a03 */
[----:B------:R2:W-:Y:S01]  /*ae30*/  STL [R1+0x150], R4 ;  /* 0x0001500401007387 */ /* 0x0005e20000100800 */
[----:B0-----:R-:W-:Y:S01]  /*ae40*/  IMAD.MOV.U32 R2, RZ, RZ, R15 ;  /* 0x000000ffff027224 */ /* 0x001fe200078e000f */
[----:B------:R-:W-:Y:S01]  /*ae50*/  ISETP.GE.AND P1, PT, R18, RZ, PT ;  /* 0x000000ff1200720c */ /* 0x000fe20003f26270 */
[----:B------:R-:W-:Y:S01]  /*ae60*/  IMAD.HI.U32 R11, R22, R13, RZ ;  /* 0x0000000d160b7227 */ /* 0x000fe200078e00ff */
[----:B------:R-:W-:-:S03]  /*ae70*/  ISETP.GT.U32.AND P3, PT, R3, R19, PT ;  /* 0x000000130300720c */ /* 0x000fc60003f64070 */
[----:B------:R-:W-:Y:S01]  /*ae80*/  @!P4 IMAD.MOV R2, RZ, RZ, -R2 ;  /* 0x000000ffff02c224 */ /* 0x000fe200078e0a02 */
[----:B------:R-:W-:Y:S01]  /*ae90*/  ISETP.GT.U32.AND P4, PT, R3, R9, PT ;  /* 0x000000090300720c */ /* 0x000fe20003f84070 */
[----:B------:R-:W-:-:S03]  /*aea0*/  IMAD.HI.U32 R6, R22, R5, RZ ;  /* 0x0000000516067227 */ /* 0x000fc600078e00ff */
[----:B------:R0:W-:Y:S01]  /*aeb0*/  STL [R1+0x14c], R2 ;  /* 0x00014c0201007387 */ /* 0x0001e20000100800 */
[----:B------:R-:W-:Y:S02]  /*aec0*/  IMAD.MOV R11, RZ, RZ, -R11 ;  /* 0x000000ffff0b7224 */ /* 0x000fe400078e0a0b */
[----:B------:R-:W-:Y:S02]  /*aed0*/  IMAD.MOV R14, RZ, RZ, -R6 ;  /* 0x000000ffff0e7224 */ /* 0x000fe400078e0a06 */
[----:B--2---:R-:W-:Y:S02]  /*aee0*/  IMAD.MOV.U32 R4, RZ, RZ, R10 ;  /* 0x000000ffff047224 */ /* 0x004fe400078e000a */
[----:B------:R-:W-:Y:S02]  /*aef0*/  IMAD R6, R3, R11, R13 ;  /* 0x0000000b03067224 */ /* 0x000fe400078e020d */
[----:B------:R-:W-:Y:S02]  /*af00*/  VIADD R0, R27, 0x82 ;  /* 0x000000821b007836 */ /* 0x000fe40000000000 */
[----:B0-----:R-:W-:-:S02]  /*af10*/  IMAD.MOV.U32 R2, RZ, RZ, R20 ;  /* 0x000000ffff027224 */ /* 0x001fc400078e0014 */
[C---:B------:R-:W-:Y:S01]  /*af20*/  IMAD R5, R3.reuse, R14, R5 ;  /* 0x0000000e03057224 */ /* 0x040fe200078e0205 */
[----:B------:R-:W-:Y:S01]  /*af30*/  IABS R13, R0 ;  /* 0x00000000000d7213 */ /* 0x000fe20000000000 */
[----:B------:R-:W-:Y:S01]  /*af40*/  @!P6 IMAD.MOV R4, RZ, RZ, -R4 ;  /* 0x000000ffff04e224 */ /* 0x000fe200078e0a04 */
[----:B------:R-:W-:Y:S01]  /*af50*/  ISETP.GT.U32.AND P6, PT, R3, R6, PT ;  /* 0x000000060300720c */ /* 0x000fe20003fc4070 */
[----:B------:R-:W-:Y:S01]  /*af60*/  @!P0 IMAD.MOV R2, RZ, RZ, -R2 ;  /* 0x000000ffff028224 */ /* 0x000fe200078e0a02 */
[----:B------:R-:W-:Y:S01]  /*af70*/  ISETP.GE.AND P0, PT, R8, RZ, PT ;  /* 0x000000ff0800720c */ /* 0x000fe20003f06270 */
[--C-:B------:R-:W-:Y:S01]  /*af80*/  @!P3 IMAD.IADD R19, R19, 0x1, -R3.reuse ;  /* 0x000000011313b824 */ /* 0x100fe200078e0a03 */
[----:B------:R0:W-:Y:S01]  /*af90*/  STL [R1+0x148], R4 ;  /* 0x0001480401007387 */ /* 0x0001e20000100800 */
[--C-:B------:R-:W-:Y:S01]  /*afa0*/  @!P5 IMAD.IADD R12, R12, 0x1, -R3.reuse ;  /* 0x000000010c0cd824 */ /* 0x100fe200078e0a03 */
[----:B------:R-:W-:Y:S01]  /*afb0*/  ISETP.GT.U32.AND P3, PT, R3, R5, PT ;  /* 0x000000050300720c */ /* 0x000fe20003f64070 */
[----:B------:R-:W-:Y:S01]  /*afc0*/  @!P4 IMAD.IADD R9, R9, 0x1, -R3 ;  /* 0x000000010909c824 */ /* 0x000fe200078e0a03 */
[----:B------:R2:W-:Y:S01]  /*afd0*/  STL [R1+0x144], R2 ;  /* 0x0001440201007387 */ /* 0x0005e20000100800 */
[----:B------:R-:W-:Y:S01]  /*afe0*/  ISETP.GE.AND P4, PT, R7, RZ, PT ;  /* 0x000000ff0700720c */ /* 0x000fe20003f86270 */
[----:B------:R-:W-:Y:S01]  /*aff0*/  IMAD.HI.U32 R7, R22, R13, RZ ;  /* 0x0000000d16077227 */ /* 0x000fe200078e00ff */
[----:B------:R-:W-:-:S03]  /*b000*/  ISETP.GE.AND P5, PT, R17, RZ, PT ;  /* 0x000000ff1100720c */ /* 0x000fc60003fa6270 */
[----:B0-----:R-:W-:Y:S02]  /*b010*/  IMAD.MOV.U32 R4, RZ, RZ, R19 ;  /* 0x000000ffff047224 */ /* 0x001fe400078e0013 */
[----:B------:R-:W-:Y:S02]  /*b020*/  IMAD.MOV R7, RZ, RZ, -R7 ;  /* 0x000000ffff077224 */ /* 0x000fe400078e0a07 */
[----:B--2---:R-:W-:Y:S02]  /*b030*/  IMAD.MOV.U32 R2, RZ, RZ, R12 ;  /* 0x000000ffff027224 */ /* 0x004fe400078e000c */
[----:B------:R-:W-:Y:S02]  /*b040*/  @!P1 IMAD.MOV R4, RZ, RZ, -R4 ;  /* 0x000000ffff049224 */ /* 0x000fe400078e0a04 */
[----:B------:R-:W-:Y:S02]  /*b050*/  @!P2 IMAD.MOV R2, RZ, RZ, -R2 ;  /* 0x000000ffff02a224 */ /* 0x000fe400078e0a02 */
[----:B------:R-:W-:Y:S01]  /*b060*/  VIADD R10, R27, 0x80 ;  /* 0x000000801b0a7836 */ /* 0x000fe20000000000 */
[----:B------:R-:W-:Y:S01]  /*b070*/  STL [R1+0x8c], R4 ;  /* 0x00008c0401007387 */ /* 0x000fe20000100800 */
[----:B------:R-:W-:Y:S01]  /*b080*/  @!P6 IMAD.IADD R6, R6, 0x1, -R3 ;  /* 0x000000010606e824 */ /* 0x000fe200078e0a03 */
[----:B------:R-:W-:Y:S01]  /*b090*/  ISETP.GE.AND P6, PT, R0, RZ, PT ;  /* 0x000000ff0000720c */ /* 0x000fe20003fc6270 */
[----:B------:R-:W-:Y:S01]  /*b0a0*/  IMAD R13, R3, R7, R13 ;  /* 0x00000007030d7224 */ /* 0x000fe200078e020d */
[----:B------:R0:W-:Y:S01]  /*b0b0*/  STL [R1+0x84], R2 ;  /* 0x0000840201007387 */ /* 0x0001e20000100800 */
[----:B------:R-:W-:Y:S01]  /*b0c0*/  @!P3 IMAD.IADD R5, R5, 0x1, -R3 ;  /* 0x000000010505b824 */ /* 0x000fe200078e0a03 */
[----:B------:R-:W-:Y:S01]  /*b0d0*/  IABS R16, R10 ;  /* 0x0000000a00107213 */ /* 0x000fe20000000000 */
[----:B------:R-:W-:Y:S01]  /*b0e0*/  VIADD R14, R27, 0x7e ;  /* 0x0000007e1b0e7836 */ /* 0x000fe20000000000 */
[----:B------:R-:W-:Y:S01]  /*b0f0*/  ISETP.GT.U32.AND P1, PT, R3, R6, PT ;  /* 0x000000060300720c */ /* 0x000fe20003f24070 */
[----:B------:R-:W-:Y:S01]  /*b100*/  VIADD R7, R27, 0x7c ;  /* 0x0000007c1b077836 */ /* 0x000fe20000000000 */
[----:B------:R-:W-:Y:S01]  /*b110*/  ISETP.GT.U32.AND P2, PT, R3, R5, PT ;  /* 0x000000050300720c */ /* 0x000fe20003f44070 */
[----:B------:R-:W-:Y:S01]  /*b120*/  IMAD.HI.U32 R0, R22, R16, RZ ;  /* 0x0000001016007227 */ /* 0x000fe200078e00ff */
[----:B------:R-:W-:-:S02]  /*b130*/  ISETP.GE.AND P3, PT, R10, RZ, PT ;  /* 0x000000ff0a00720c */ /* 0x000fc40003f66270 */
[----:B------:R-:W-:Y:S01]  /*b140*/  IABS R10, R7 ;  /* 0x00000007000a7213 */ /* 0x000fe20000000000 */
[----:B0-----:R-:W-:Y:S02]  /*b150*/  IMAD.MOV.U32 R2, RZ, RZ, R9 ;  /* 0x000000ffff027224 */ /* 0x001fe400078e0009 */
[----:B------:R-:W-:Y:S02]  /*b160*/  IMAD.MOV R0, RZ, RZ, -R0 ;  /* 0x000000ffff007224 */ /* 0x000fe400078e0a00 */
[----:B------:R-:W-:Y:S01]  /*b170*/  @!P0 IMAD.MOV R2, RZ, RZ, -R2 ;  /* 0x000000ffff028224 */ /* 0x000fe200078e0a02 */
[C---:B------:R-:W-:Y:S01]  /*b180*/  ISETP.GT.U32.AND P0, PT, R3.reuse, R13, PT ;  /* 0x0000000d0300720c */ /* 0x040fe20003f04070 */
[----:B------:R-:W-:Y:S02]  /*b190*/  IMAD R16, R3, R0, R16 ;  /* 0x0000000003107224 */ /* 0x000fe400078e0210 */
[--C-:B------:R-:W-:Y:S01]  /*b1a0*/  @!P1 IMAD.IADD R6, R6, 0x1, -R3.reuse ;  /* 0x0000000106069824 */ /* 0x100fe200078e0a03 */
[----:B------:R-:W-:Y:S01]  /*b1b0*/  ISETP.GE.AND P1, PT, R14, RZ, PT ;  /* 0x000000ff0e00720c */ /* 0x000fe20003f26270 */
[----:B------:R-:W-:Y:S01]  /*b1c0*/  @!P2 IMAD.IADD R5, R5, 0x1, -R3 ;  /* 0x000000010505a824 */ /* 0x000fe200078e0a03 */
[----:B------:R-:W-:Y:S01]  /*b1d0*/  IABS R14, R14 ;  /* 0x0000000e000e7213 */ /* 0x000fe20000000000 */
[----:B------:R0:W-:Y:S01]  /*b1e0*/  STL [R1+0x50], R2 ;  /* 0x0000500201007387 */ /* 0x0001e20000100800 */
[----:B------:R-:W-:Y:S01]  /*b1f0*/  ISETP.GT.U32.AND P2, PT, R3, R16, PT ;  /* 0x000000100300720c */ /* 0x000fe20003f44070 */
[----:B------:R-:W-:-:S02]  /*b200*/  VIADD R0, R27, 0x7a ;  /* 0x0000007a1b007836 */ /* 0x000fc40000000000 */
[----:B------:R-:W-:-:S03]  /*b210*/  IMAD.HI.U32 R8, R22, R14, RZ ;  /* 0x0000000e16087227 */ /* 0x000fc600078e00ff */
[----:B------:R-:W-:Y:S01]  /*b220*/  IABS R9, R0 ;  /* 0x0000000000097213 */ /* 0x000fe20000000000 */
[--C-:B------:R-:W-:Y:S02]  /*b230*/  @!P0 IMAD.IADD R13, R13, 0x1, -R3.reuse ;  /* 0x000000010d0d8824 */ /* 0x100fe400078e0a03 */
[----:B0-----:R-:W-:Y:S02]  /*b240*/  IMAD.MOV.U32 R2, RZ, RZ, R6 ;  /* 0x000000ffff027224 */ /* 0x001fe400078e0006 */
[----:B------:R-:W-:Y:S01]  /*b250*/  IMAD.MOV R8, RZ, RZ, -R8 ;  /* 0x000000ffff087224 */ /* 0x000fe200078e0a08 */
[----:B------:R-:W-:Y:S01]  /*b260*/  ISETP.GT.U32.AND P0, PT, R3, R13, PT ;  /* 0x0000000d0300720c */ /* 0x000fe20003f04070 */
[----:B------:R-:W-:Y:S01]  /*b270*/  @!P5 IMAD.MOV R2, RZ, RZ, -R2 ;  /* 0x000000ffff02d224 */ /* 0x000fe200078e0a02 */
[----:B------:R-:W-:Y:S01]  /*b280*/  ISETP.GE.AND P5, PT, R7, RZ, PT ;  /* 0x000000ff0700720c */ /* 0x000fe20003fa6270 */
[----:B------:R-:W-:Y:S02]  /*b290*/  IMAD R14, R3, R8, R14 ;  /* 0x00000008030e7224 */ /* 0x000fe400078e020e */
[----:B------:R-:W-:Y:S01]  /*b2a0*/  @!P2 IMAD.IADD R16, R16, 0x1, -R3 ;  /* 0x000000011010a824 */ /* 0x000fe200078e0a03 */
[----:B------:R0:W-:Y:S01]  /*b2b0*/  STL [R1+0x48], R2 ;  /* 0x0000480201007387 */ /* 0x0001e20000100800 */
[----:B------:R-:W-:-:S03]  /*b2c0*/  IMAD.HI.U32 R6, R22, R9, RZ ;  /* 0x0000000916067227 */ /* 0x000fc600078e00ff */
[----:B------:R-:W-:Y:S01]  /*b2d0*/  ISETP.GT.U32.AND P2, PT, R3, R16, PT ;  /* 0x000000100300720c */ /* 0x000fe20003f44070 */
[----:B------:R-:W-:-:S04]  /*b2e0*/  IMAD.HI.U32 R7, R22, R10, RZ ;  /* 0x0000000a16077227 */ /* 0x000fc800078e00ff */
[----:B------:R-:W-:Y:S01]  /*b2f0*/  @!P0 IMAD.IADD R13, R13, 0x1, -R3 ;  /* 0x000000010d0d8824 */ /* 0x000fe200078e0a03 */
[C---:B------:R-:W-:Y:S01]  /*b300*/  ISETP.GT.U32.AND P0, PT, R3.reuse, R14, PT ;  /* 0x0000000e0300720c */ /* 0x040fe20003f04070 */
[----:B0-----:R-:W-:Y:S02]  /*b310*/  IMAD.MOV.U32 R2, RZ, RZ, R5 ;  /* 0x000000ffff027224 */ /* 0x001fe400078e0005 */
[----:B------:R-:W-:Y:S02]  /*b320*/  IMAD.MOV R6, RZ, RZ, -R6 ;  /* 0x000000ffff067224 */ /* 0x000fe400078e0a06 */
[----:B------:R-:W-:Y:S01]  /*b330*/  @!P4 IMAD.MOV R2, RZ, RZ, -R2 ;  /* 0x000000ffff02c224 */ /* 0x000fe200078e0a02 */
[----:B------:R-:W-:Y:S01]  /*b340*/  ISETP.GE.AND P4, PT, R0, RZ, PT ;  /* 0x000000ff0000720c */ /* 0x000fe20003f86270 */
[----:B------:R-:W-:Y:S02]  /*b350*/  IMAD.MOV R7, RZ, RZ, -R7 ;  /* 0x000000ffff077224 */ /* 0x000fe400078e0a07 */
[----:B------:R-:W-:Y:S01]  /*b360*/  IMAD R9, R3, R6, R9 ;  /* 0x0000000603097224 */ /* 0x000fe200078e0209 */
[----:B------:R0:W-:Y:S01]  /*b370*/  STL [R1+0xd0], R2 ;  /* 0x0000d00201007387 */ /* 0x0001e20000100800 */
[----:B------:R-:W-:-:S02]  /*b380*/  VIADD R0, R27, 0x78 ;  /* 0x000000781b007836 */ /* 0x000fc40000000000 */
[C---:B------:R-:W-:Y:S02]  /*b390*/  IMAD R10, R3.reuse, R7, R10 ;  /* 0x00000007030a7224 */ /* 0x040fe400078e020a */
[--C-:B------:R-:W-:Y:S01]  /*b3a0*/  @!P0 IMAD.IADD R14, R14, 0x1, -R3.reuse ;  /* 0x000000010e0e8824 */ /* 0x100fe200078e0a03 */
[----:B------:R-:W-:Y:S01]  /*b3b0*/  IABS R6, R0 ;  /* 0x0000000000067213 */ /* 0x000fe20000000000 */
[----:B------:R-:W-:Y:S01]  /*b3c0*/  @!P2 IMAD.IADD R16, R16, 0x1, -R3 ;  /* 0x000000011010a824 */ /* 0x000fe200078e0a03 */
[----:B------:R-:W-:Y:S01]  /*b3d0*/  ISETP.GT.U32.AND P2, PT, R3, R10, PT ;  /* 0x0000000a0300720c */ /* 0x000fe20003f44070 */
[----:B------:R-:W-:Y:S01]  /*b3e0*/  VIADD R8, R27, 0x74 ;  /* 0x000000741b087836 */ /* 0x000fe20000000000 */
[----:B------:R-:W-:Y:S01]  /*b3f0*/  ISETP.GT.U32.AND P0, PT, R3, R14, PT ;  /* 0x0000000e0300720c */ /* 0x000fe20003f04070 */
[----:B0-----:R-:W-:Y:S02]  /*b400*/  IMAD.MOV.U32 R2, RZ, RZ, R13 ;  /* 0x000000ffff027224 */ /* 0x001fe400078e000d */
[----:B------:R-:W-:Y:S01]  /*b410*/  IMAD.HI.U32 R13, R22, R6, RZ ;  /* 0x00000006160d7227 */ /* 0x000fe200078e00ff */
[----:B------:R-:W-:-:S03]  /*b420*/  IABS R12, R8 ;  /* 0x00000008000c7213 */ /* 0x000fc60000000000 */
[----:B------:R-:W-:Y:S01]  /*b430*/  @!P6 IMAD.MOV R2, RZ, RZ, -R2 ;  /* 0x000000ffff02e224 */ /* 0x000fe200078e0a02 */
[----:B------:R-:W-:Y:S01]  /*b440*/  ISETP.GT.U32.AND P6, PT, R3, R9, PT ;  /* 0x000000090300720c */ /* 0x000fe20003fc4070 */
[----:B------:R-:W-:Y:S02]  /*b450*/  IMAD.MOV R13, RZ, RZ, -R13 ;  /* 0x000000ffff0d7224 */ /* 0x000fe400078e0a0d */
[--C-:B------:R-:W-:Y:S01]  /*b460*/  @!P2 IMAD.IADD R10, R10, 0x1, -R3.reuse ;  /* 0x000000010a0aa824 */ /* 0x100fe200078e0a03 */
[----:B------:R0:W-:Y:S01]  /*b470*/  STL [R1+0x140], R2 ;  /* 0x0001400201007387 */ /* 0x0001e20000100800 */
[C---:B------:R-:W-:Y:S02]  /*b480*/  VIADD R11, R27.reuse, 0x76 ;  /* 0x000000761b0b7836 */ /* 0x040fe40000000000 */
[----:B------:R-:W-:Y:S01]  /*b490*/  VIADD R5, R27, 0x72 ;  /* 0x000000721b057836 */ /* 0x000fe20000000000 */
[----:B------:R-:W-:Y:S01]  /*b4a0*/  ISETP.GT.U32.AND P2, PT, R3, R10, PT ;  /* 0x0000000a0300720c */ /* 0x000fe20003f44070 */
[----:B------:R-:W-:Y:S01]  /*b4b0*/  @!P0 IMAD.IADD R14, R14, 0x1, -R3 ;  /* 0x000000010e0e8824 */ /* 0x000fe200078e0a03 */
[----:B------:R-:W-:-:S02]  /*b4c0*/  IABS R15, R11 ;  /* 0x0000000b000f7213 */ /* 0x000fc40000000000 */
[----:B------:R-:W-:Y:S01]  /*b4d0*/  IABS R7, R5 ;  /* 0x0000000500077213 */ /* 0x000fe20000000000 */
[----:B------:R-:W-:Y:S02]  /*b4e0*/  @!P6 IMAD.IADD R9, R9, 0x1, -R3 ;  /* 0x000000010909e824 */ /* 0x000fe400078e0a03 */
[----:B0-----:R-:W-:Y:S02]  /*b4f0*/  IMAD.MOV.U32 R2, RZ, RZ, R16 ;  /* 0x000000ffff027224 */ /* 0x001fe400078e0010 */
        /* <DEDUP_REMOVED lines=17> */
[--C-:B------:R-:W-:Y:S01]  /*b610*/  @!P0 IMAD.IADD R0, R0, 0x1, -R3.reuse ;  /* 0x0000000100008824 */ /* 0x100fe200078e0a03 */
[----:B------:R-:W-:Y:S01]  /*b620*/  ISETP.GT.U32.AND P6, PT, R3, R12, PT ;  /* 0x0000000c0300720c */ /* 0x000fe20003fc4070 */
[----:B------:R-:W-:Y:S01]  /*b630*/  @!P2 IMAD.IADD R10, R10, 0x1, -R3 ;  /* 0x000000010a0aa824 */ /* 0x000fe200078e0a03 */
[----:B------:R-:W-:Y:S01]  /*b640*/  ISETP.GE.AND P2, PT, R11, RZ, PT ;  /* 0x000000ff0b00720c */ /* 0x000fe20003f46270 */
[C---:B------:R-:W-:Y:S01]  /*b650*/  IMAD R11, R3.reuse, R16, R15 ;  /* 0x00000010030b7224 */ /* 0x040fe200078e020f */
[C---:B------:R-:W-:Y:S01]  /*b660*/  ISETP.GT.U32.AND P0, PT, R3.reuse, R0, PT ;  /* 0x000000000300720c */ /* 0x040fe20003f04070 */
[----:B------:R-:W-:Y:S02]  /*b670*/  IMAD R7, R3, R13, R7 ;  /* 0x0000000d03077224 */ /* 0x000fe400078e0207 */
[----:B------:R-:W-:Y:S01]  /*b680*/  VIADD R6, R27, 0x70 ;  /* 0x000000701b067836 */ /* 0x000fe20000000000 */
[----:B------:R-:W-:Y:S01]  /*b690*/  ISETP.GT.U32.AND P1, PT, R3, R11, PT ;  /* 0x0000000b0300720c */ /* 0x000fe20003f24070 */
[----:B0-----:R-:W-:-:S02]  /*b6a0*/  IMAD.MOV.U32 R2, RZ, RZ, R9 ;  /* 0x000000ffff027224 */ /* 0x001fc400078e0009 */
[----:B------:R-:W-:Y:S01]  /*b6b0*/  IMAD.MOV.U32 R4, RZ, RZ, R10 ;  /* 0x000000ffff047224 */ /* 0x000fe200078e000a */
[----:B------:R-:W-:Y:S01]  /*b6c0*/  IABS R13, R6 ;  /* 0x00000006000d7213 */ /* 0x000fe20000000000 */
[----:B------:R-:W-:Y:S01]  /*b6d0*/  @!P4 IMAD.MOV R2, RZ, RZ, -R2 ;  /* 0x000000ffff02c224 */ /* 0x000fe200078e0a02 */
[----:B------:R-:W-:Y:S01]  /*b6e0*/  ISETP.GT.U32.AND P4, PT, R3, R7, PT ;  /* 0x000000070300720c */ /* 0x000fe20003f84070 */
[----:B------:R-:W-:Y:S01]  /*b6f0*/  @!P5 IMAD.MOV R4, RZ, RZ, -R4 ;  /* 0x000000ffff04d224 */ /* 0x000fe200078e0a04 */
[----:B------:R-:W-:Y:S01]  /*b700*/  ISETP.GE.AND P5, PT, R8, RZ, PT ;  /* 0x000000ff0800720c */ /* 0x000fe20003fa6270 */
[----:B------:R-:W-:Y:S02]  /*b710*/  VIADD R8, R27, 0x6e ;  /* 0x0000006e1b087836 */ /* 0x000fe40000000000 */
[----:B------:R-:W-:Y:S01]  /*b720*/  IMAD.MOV.U32 R10, RZ, RZ, R13 ;  /* 0x000000ffff0a7224 */ /* 0x000fe200078e000d */
[----:B------:R-:W-:Y:S01]  /*b730*/  STL [R1+0x12c], R4 ;  /* 0x00012c0401007387 */ /* 0x000fe20000100800 */
[--C-:B------:R-:W-:Y:S01]  /*b740*/  @!P6 IMAD.IADD R12, R12, 0x1, -R3.reuse ;  /* 0x000000010c0ce824 */ /* 0x100fe200078e0a03 */
[----:B------:R-:W-:Y:S01]  /*b750*/  IABS R13, R8 ;  /* 0x00000008000d7213 */ /* 0x000fe20000000000 */
[--C-:B------:R-:W-:Y:S01]  /*b760*/  @!P0 IMAD.IADD R0, R0, 0x1, -R3.reuse ;  /* 0x0000000100008824 */ /* 0x100fe200078e0a03 */
[----:B------:R0:W-:Y:S01]  /*b770*/  STL [R1+0x130], R2 ;  /* 0x0001300201007387 */ /* 0x0001e20000100800 */
[--C-:B------:R-:W-:Y:S01]  /*b780*/  @!P1 IMAD.IADD R11, R11, 0x1, -R3.reuse ;  /* 0x000000010b0b9824 */ /* 0x100fe200078e0a03 */
[----:B------:R-:W-:Y:S01]  /*b790*/  ISETP.GE.AND P1, PT, R6, RZ, PT ;  /* 0x000000ff0600720c */ /* 0x000fe20003f26270 */
[----:B------:R-:W-:Y:S01]  /*b7a0*/  @!P4 IMAD.IADD R7, R7, 0x1, -R3 ;  /* 0x000000010707c824 */ /* 0x000fe200078e0a03 */
[C---:B------:R-:W-:Y:S01]  /*b7b0*/  ISETP.GT.U32.AND P4, PT, R3.reuse, R12, PT ;  /* 0x0000000c0300720c */ /* 0x040fe20003f84070 */
[----:B------:R-:W-:Y:S01]  /*b7c0*/  IMAD.HI.U32 R9, R22, R10, RZ ;  /* 0x0000000a16097227 */ /* 0x000fe200078e00ff */
[----:B------:R-:W-:-:S02]  /*b7d0*/  ISETP.GT.U32.AND P6, PT, R3, R11, PT ;  /* 0x0000000b0300720c */ /* 0x000fc40003fc4070 */
[----:B------:R-:W-:Y:S01]  /*b7e0*/  ISETP.GE.AND P0, PT, R5, RZ, PT ;  /* 0x000000ff0500720c */ /* 0x000fe20003f06270 */
[----:B------:R-:W-:Y:S02]  /*b7f0*/  IMAD.MOV R9, RZ, RZ, -R9 ;  /* 0x000000ffff097224 */ /* 0x000fe400078e0a09 */
[----:B0-----:R-:W-:Y:S02]  /*b800*/  IMAD.MOV.U32 R2, RZ, RZ, R0 ;  /* 0x000000ffff027224 */ /* 0x001fe400078e0000 */
[----:B------:R-:W-:-:S04]  /*b810*/  IMAD.HI.U32 R0, R22, R13, RZ ;  /* 0x0000000d16007227 */ /* 0x000fc800078e00ff */
[----:B------:R-:W-:Y:S02]  /*b820*/  IMAD.MOV R0, RZ, RZ, -R0 ;  /* 0x000000ffff007224 */ /* 0x000fe400078e0a00 */
[----:B------:R-:W-:Y:S01]  /*b830*/  @!P3 IMAD.MOV R2, RZ, RZ, -R2 ;  /* 0x000000ffff02b224 */ /* 0x000fe200078e0a02 */
[C---:B------:R-:W-:Y:S01]  /*b840*/  ISETP.GT.U32.AND P3, PT, R3.reuse, R7, PT ;  /* 0x000000070300720c */ /* 0x040fe20003f64070 */
[C---:B------:R-:W-:Y:S02]  /*b850*/  IMAD R13, R3.reuse, R0, R13 ;  /* 0x00000000030d7224 */ /* 0x040fe400078e020d */
[C---:B------:R-:W-:Y:S01]  /*b860*/  IMAD R10, R3.reuse, R9, R10 ;  /* 0x00000009030a7224 */ /* 0x040fe200078e020a */
[----:B------:R0:W-:Y:S01]  /*b870*/  STL [R1+0x134], R2 ;  /* 0x0001340201007387 */ /* 0x0001e20000100800 */
[----:B------:R-:W-:Y:S01]  /*b880*/  @!P4 IMAD.IADD R12, R12, 0x1, -R3 ;  /* 0x000000010c0cc824 */ /* 0x000fe200078e0a03 */
[----:B------:R-:W-:Y:S01]  /*b890*/  ISETP.GT.U32.AND P4, PT, R3, R13, PT ;  /* 0x0000000d0300720c */ /* 0x000fe20003f84070 */
[----:B------:R-:W-:-:S02]  /*b8a0*/  VIADD R9, R27, 0x68 ;  /* 0x000000681b097836 */ /* 0x000fc40000000000 */
[----:B------:R-:W-:Y:S02]  /*b8b0*/  VIADD R6, R27, 0x6c ;  /* 0x0000006c1b067836 */ /* 0x000fe40000000000 */
        /* <DEDUP_REMOVED lines=12> */
[----:B------:R-:W-:-:S04]  /*b980*/  IMAD.HI.U32 R16, R22, R0, RZ ;  /* 0x0000000016107227 */ /* 0x000fc800078e00ff */
[----:B------:R-:W-:Y:S02]  /*b990*/  IMAD.MOV R15, RZ, RZ, -R15 ;  /* 0x000000ffff0f7224 */ /* 0x000fe400078e0a0f */
[----:B------:R-:W-:Y:S01]  /*b9a0*/  @!P6 IMAD.IADD R10, R10, 0x1, -R3 ;  /* 0x000000010a0ae824 */ /* 0x000fe200078e0a03 */
[----:B------:R-:W-:Y:S01]  /*b9b0*/  ISETP.GE.AND P6, PT, R6, RZ, PT ;  /* 0x000000ff0600720c */ /* 0x000fe20003fc6270 */
[----:B------:R-:W-:Y:S01]  /*b9c0*/  @!P2 IMAD.MOV R2, RZ, RZ, -R2 ;  /* 0x000000ffff02a224 */ /* 0x000fe200078e0a02 */
[C---:B------:R-:W-:Y:S01]  /*b9d0*/  ISETP.GT.U32.AND P2, PT, R3.reuse, R13, PT ;  /* 0x0000000d0300720c */ /* 0x040fe20003f44070 */
        /* <DEDUP_REMOVED lines=23> */
[----:B------:R0:W-:Y:S01]  /*bb50*/  STL [R1+0x11c], R2 ;  /* 0x00011c0201007387 */ /* 0x0001e20000100800 */
[----:B------:R-:W-:Y:S01]  /*bb60*/  ISETP.GE.AND P5, PT, R9, RZ, PT ;  /* 0x000000ff0900720c */ /* 0x000fe20003fa6270 */
[----:B------:R-:W-:Y:S01]  /*bb70*/  VIADD R9, R27, 0x62 ;  /* 0x000000621b097836 */ /* 0x000fe20000000000 */
[----:B------:R-:W-:Y:S01]  /*bb80*/  IABS R7, R5 ;  /* 0x0000000500077213 */ /* 0x000fe20000000000 */
[----:B------:R-:W-:Y:S01]  /*bb90*/  @!P0 IMAD.IADD R0, R0, 0x1, -R3 ;  /* 0x0000000100008824 */ /* 0x000fe200078e0a03 */
[----:B------:R-:W-:Y:S01]  /*bba0*/  ISETP.GT.U32.AND P0, PT, R3, R14, PT ;  /* 0x0000000e0300720c */ /* 0x000fe20003f04070 */
[----:B------:R-:W-:Y:S01]  /*bbb0*/  IMAD.HI.U32 R11, R22, R6, RZ ;  /* 0x00000006160b7227 */ /* 0x000fe200078e00ff */
[----:B------:R-:W-:-:S03]  /*bbc0*/  IABS R17, R9 ;  /* 0x0000000900117213 */ /* 0x000fc60000000000 */
        /* <DEDUP_REMOVED lines=9> */
[C---:B------:R-:W-:Y:S02]  /*bc60*/  IMAD R7, R3.reuse, R10, R7 ;  /* 0x0000000a03077224 */ /* 0x040fe400078e0207 */
[----:B------:R-:W-:Y:S02]  /*bc70*/  @!P2 IMAD.IADD R0, R0, 0x1, -R3 ;  /* 0x000000010000a824 */ /* 0x000fe400078e0a03 */
[----:B------:R-:W-:Y:S01]  /*bc80*/  @!P1 IMAD.MOV R2, RZ, RZ, -R2 ;  /* 0x000000ffff029224 */ /* 0x000fe200078e0a02 */
[----:B------:R-:W-:Y:S01]  /*bc90*/  ISETP.GT.U32.AND P2, PT, R3, R7, PT ;  /* 0x000000070300720c */ /* 0x000fe20003f44070 */
[----:B------:R-:W-:Y:S01]  /*bca0*/  VIADD R11, R27, 0x60 ;  /* 0x000000601b0b7836 */ /* 0x000fe20000000000 */
[----:B------:R-:W-:Y:S01]  /*bcb0*/  ISETP.GT.U32.AND P1, PT, R3, R8, PT ;  /* 0x000000080300720c */ /* 0x000fe20003f24070 */
[----:B------:R-:W-:Y:S01]  /*bcc0*/  IMAD.MOV.U32 R4, RZ, RZ, R13 ;  /* 0x000000ffff047224 */ /* 0x000fe200078e000d */
[----:B------:R0:W-:Y:S01]  /*bcd0*/  STL [R1+0x120], R2 ;  /* 0x0001200201007387 */ /* 0x0001e20000100800 */
[----:B------:R-:W-:Y:S01]  /*bce0*/  IMAD.HI.U32 R18, R22, R17, RZ ;  /* 0x0000001116127227 */ /* 0x000fe200078e00ff */
[----:B------:R-:W-:-:S03]  /*bcf0*/  IABS R10, R11 ;  /* 0x0000000b000a7213 */ /* 0x000fc60000000000 */
[--C-:B------:R-:W-:Y:S01]  /*bd00*/  @!P0 IMAD.IADD R6, R6, 0x1, -R3.reuse ;  /* 0x0000000106068824 */ /* 0x100fe200078e0a03 */
[----:B------:R-:W-:Y:S01]  /*bd10*/  ISETP.GE.AND P0, PT, R5, RZ, PT ;  /* 0x000000ff0500720c */ /* 0x000fe20003f06270 */
[----:B------:R-:W-:Y:S02]  /*bd20*/  @!P3 IMAD.MOV R4, RZ, RZ, -R4 ;  /* 0x000000ffff04b224 */ /* 0x000fe400078e0a04 */
[----:B------:R-:W-:Y:S01]  /*bd30*/  @!P2 IMAD.IADD R7, R7, 0x1, -R3 ;  /* 0x000000010707a824 */ /* 0x000fe200078e0a03 */
[----:B------:R-:W-:Y:S01]  /*bd40*/  ISETP.GT.U32.AND P2, PT, R3, R6, PT ;  /* 0x000000060300720c */ /* 0x000fe20003f44070 */
[----:B0-----:R-:W-:Y:S01]  /*bd50*/  IMAD.MOV.U32 R2, RZ, RZ, R14 ;  /* 0x000000ffff027224 */ /* 0x001fe200078e000e */
[----:B------:R-:W-:Y:S01]  /*bd60*/  STL [R1+0xf0], R4 ;  /* 0x0000f00401007387 */ /* 0x000fe20000100800 */
[----:B------:R-:W-:Y:S02]  /*bd70*/  IMAD.MOV R18, RZ, RZ, -R18 ;  /* 0x000000ffff127224 */ /* 0x000fe400078e0a12 */
[----:B------:R-:W-:-:S04]  /*bd80*/  IMAD.HI.U32 R16, R22, R10, RZ ;  /* 0x0000000a16107227 */ /* 0x000fc800078e00ff */
[----:B------:R-:W-:Y:S01]  /*bd90*/  @!P6 IMAD.MOV R2, RZ, RZ, -R2 ;  /* 0x000000ffff02e224 */ /* 0x000fe200078e0a02 */
[----:B------:R-:W-:Y:S01]  /*bda0*/  ISETP.GT.U32.AND P6, PT, R3, R7, PT ;  /* 0x000000070300720c */ /* 0x000fe20003fc4070 */
[----:B------:R-:W-:Y:S01]  /*bdb0*/  @!P1 IMAD.IADD R8, R8, 0x1, -R3 ;  /* 0x0000000108089824 */ /* 0x000fe200078e0a03 */
[----:B------:R-:W-:Y:S01]  /*bdc0*/  ISETP.GE.AND P1, PT, R15, RZ, PT ;  /* 0x000000ff0f00720c */ /* 0x000fe20003f26270 */
[----:B------:R-:W-:Y:S01]  /*bdd0*/  IMAD R5, R3, R18, R17 ;  /* 0x0000001203057224 */ /* 0x000fe200078e0211 */
[----:B------:R0:W-:Y:S01]  /*bde0*/  STL [R1+0xec], R2 ;  /* 0x0000ec0201007387 */ /* 0x0001e20000100800 */
[----:B------:R-:W-:Y:S02]  /*bdf0*/  IMAD.MOV R16, RZ, RZ, -R16 ;  /* 0x000000ffff107224 */ /* 0x000fe400078e0a10 */
[----:B------:R-:W-:Y:S01]  /*be00*/  VIADD R12, R27, 0x5e ;  /* 0x0000005e1b0c7836 */ /* 0x000fe20000000000 */
[C---:B------:R-:W-:Y:S01]  /*be10*/  ISETP.GT.U32.AND P3, PT, R3.reuse, R5, PT ;  /* 0x000000050300720c */ /* 0x040fe20003f64070 */
[----:B------:R-:W-:-:S02]  /*be20*/  IMAD R10, R3, R16, R10 ;  /* 0x00000010030a7224 */ /* 0x000fc400078e020a */
[----:B------:R-:W-:Y:S01]  /*be30*/  @!P4 IMAD.MOV R0, RZ, RZ, -R0 ;  /* 0x000000ffff00c224 */ /* 0x000fe200078e0a00 */
[----:B------:R-:W-:Y:S01]  /*be40*/  IABS R15, R12 ;  /* 0x0000000c000f7213 */ /* 0x000fe20000000000 */
[--C-:B------:R-:W-:Y:S01]  /*be50*/  @!P2 IMAD.IADD R6, R6, 0x1, -R3.reuse ;  /* 0x000000010606a824 */ /* 0x100fe200078e0a03 */
[----:B------:R-:W-:Y:S01]  /*be60*/  ISETP.GT.U32.AND P2, PT, R3, R10, PT ;  /* 0x0000000a0300720c */ /* 0x000fe20003f44070 */
[----:B0-----:R-:W-:Y:S01]  /*be70*/  IMAD.MOV.U32 R2, RZ, RZ, R8 ;  /* 0x000000ffff027224 */ /* 0x001fe200078e0008 */
[----:B------:R0:W-:Y:S01]  /*be80*/  STL [R1+0xe8], R0 ;  /* 0x0000e80001007387 */ /* 0x0001e20000100800 */
[----:B------:R-:W-:Y:S01]  /*be90*/  VIADD R8, R27, 0x5c ;  /* 0x0000005c1b087836 */ /* 0x000fe20000000000 */
[----:B------:R-:W-:Y:S01]  /*bea0*/  ISETP.GE.AND P4, PT, R9, RZ, PT ;  /* 0x000000ff0900720c */ /* 0x000fe20003f86270 */
[----:B------:R-:W-:Y:S01]  /*beb0*/  @!P5 IMAD.MOV R2, RZ, RZ, -R2 ;  /* 0x000000ffff02d224 */ /* 0x000fe200078e0a02 */
[----:B------:R-:W-:Y:S01]  /*bec0*/  ISETP.GE.AND P5, PT, R11, RZ, PT ;  /* 0x000000ff0b00720c */ /* 0x000fe20003fa6270 */
[--C-:B------:R-:W-:Y:S01]  /*bed0*/  @!P6 IMAD.IADD R7, R7, 0x1, -R3.reuse ;  /* 0x000000010707e824 */ /* 0x100fe200078e0a03 */
[----:B------:R-:W-:Y:S01]  /*bee0*/  IABS R17, R8 ;  /* 0x0000000800117213 */ /* 0x000fe20000000000 */
[----:B------:R-:W-:Y:S01]  /*bef0*/  @!P3 IMAD.IADD R5, R5, 0x1, -R3 ;  /* 0x000000010505b824 */ /* 0x000fe200078e0a03 */
[----:B------:R2:W-:Y:S01]  /*bf00*/  STL [R1+0xe4], R2 ;  /* 0x0000e40201007387 */ /* 0x0005e20000100800 */
[----:B------:R-:W-:Y:S01]  /*bf10*/  VIADD R9, R27, 0x5a ;  /* 0x0000005a1b097836 */ /* 0x000fe20000000000 */
[----:B------:R-:W-:Y:S01]  /*bf20*/  ISETP.GE.AND P3, PT, R8, RZ, PT ;  /* 0x000000ff0800720c */ /* 0x000fe20003f66270 */
[----:B0-----:R-:W-:Y:S01]  /*bf30*/  IMAD.HI.U32 R0, R22, R15, RZ ;  /* 0x0000000f16007227 */ /* 0x001fe200078e00ff */
[----:B------:R-:W-:-:S02]  /*bf40*/  ISETP.GE.AND P6, PT, R12, RZ, PT ;  /* 0x000000ff0c00720c */ /* 0x000fc40003fc6270 */
[----:B------:R-:W-:Y:S01]  /*bf50*/  IABS R16, R9 ;  /* 0x0000000900107213 */ /* 0x000fe20000000000 */
[----:B------:R-:W-:Y:S02]  /*bf60*/  IMAD.MOV R0, RZ, RZ, -R0 ;  /* 0x000000ffff007224 */ /* 0x000fe400078e0a00 */
[----:B------:R-:W-:Y:S01]  /*bf70*/  @!P2 IMAD.IADD R10, R10, 0x1, -R3 ;  /* 0x000000010a0aa824 */ /* 0x000fe200078e0a03 */
[C---:B------:R-:W-:Y:S01]  /*bf80*/  ISETP.GT.U32.AND P2, PT, R3.reuse, R5, PT ;  /* 0x000000050300720c */ /* 0x040fe20003f44070 */
[----:B--2---:R-:W-:Y:S02]  /*bf90*/  IMAD.MOV.U32 R2, RZ, RZ, R6 ;  /* 0x000000ffff027224 */ /* 0x004fe400078e0006 */
[C---:B------:R-:W-:Y:S02]  /*bfa0*/  IMAD R18, R3.reuse, R0, R15 ;  /* 0x0000000003127224 */ /* 0x040fe400078e020f */
[----:B------:R-:W-:Y:S01]  /*bfb0*/  @!P1 IMAD.MOV R2, RZ, RZ, -R2 ;  /* 0x000000ffff029224 */ /* 0x000fe200078e0a02 */
[----:B------:R-:W-:Y:S01]  /*bfc0*/  ISETP.GT.U32.AND P1, PT, R3, R10, PT ;  /* 0x0000000a0300720c */ /* 0x000fe20003f24070 */
[----:B------:R-:W-:-:S03]  /*bfd0*/  IMAD.HI.U32 R6, R22, R17, RZ ;  /* 0x0000001116067227 */ /* 0x000fc600078e00ff */
[----:B------:R0:W-:Y:S01]  /*bfe0*/  STL [R1+0xe0], R2 ;  /* 0x0000e00201007387 */ /* 0x0001e20000100800 */
[----:B------:R-:W-:Y:S02]  /*bff0*/  IMAD.MOV R6, RZ, RZ, -R6 ;  /* 0x000000ffff067224 */ /* 0x000fe400078e0a06 */
[----:B------:R-:W-:Y:S02]  /*c000*/  VIADD R8, R27, 0x58 ;  /* 0x000000581b087836 */ /* 0x000fe40000000000 */
[----:B------:R-:W-:Y:S02]  /*c010*/  IMAD R17, R3, R6, R17 ;  /* 0x0000000603117224 */ /* 0x000fe400078e0211 */
[----:B------:R-:W-:Y:S01]  /*c020*/  @!P2 IMAD.IADD R5, R5, 0x1, -R3 ;  /* 0x000000010505a824 */ /* 0x000fe200078e0a03 */
[----:B------:R-:W-:Y:S01]  /*c030*/  IABS R13, R8 ;  /* 0x00000008000d7213 */ /* 0x000fe20000000000 */
[----:B------:R-:W-:Y:S01]  /*c040*/  IMAD.HI.U32 R6, R22, R16, RZ ;  /* 0x0000001016067227 */ /* 0x000fe200078e00ff */
[----:B------:R-:W-:-:S03]  /*c050*/  ISETP.GT.U32.AND P2, PT, R3, R17, PT ;  /* 0x000000110300720c */ /* 0x000fc60003f44070 */
[----:B0-----:R-:W-:Y:S02]  /*c060*/  IMAD.MOV.U32 R2, RZ, RZ, R7 ;  /* 0x000000ffff027224 */ /* 0x001fe400078e0007 */
[----:B------:R-:W-:Y:S01]  /*c070*/  @!P1 IMAD.IADD R10, R10, 0x1, -R3 ;  /* 0x000000010a0a9824 */ /* 0x000fe200078e0a03 */
[----:B------:R-:W-:Y:S01]  /*c080*/  ISETP.GE.AND P1, PT, R9, RZ, PT ;  /* 0x000000ff0900720c */ /* 0x000fe20003f26270 */
[----:B------:R-:W-:Y:S01]  /*c090*/  @!P0 IMAD.MOV R2, RZ, RZ, -R2 ;  /* 0x000000ffff028224 */ /* 0x000fe200078e0a02 */
[----:B------:R-:W-:Y:S01]  /*c0a0*/  ISETP.GT.U32.AND P0, PT, R3, R18, PT ;  /* 0x000000120300720c */ /* 0x000fe20003f04070 */
[----:B------:R-:W-:-:S03]  /*c0b0*/  IMAD.HI.U32 R7, R22, R13, RZ ;  /* 0x0000000d16077227 */ /* 0x000fc600078e00ff */
[----:B------:R0:W-:Y:S01]  /*c0c0*/  STL [R1+0xd8], R2 ;  /* 0x0000d80201007387 */ /* 0x0001e20000100800 */
[----:B------:R-:W-:Y:S02]  /*c0d0*/  IMAD.MOV R9, RZ, RZ, -R6 ;  /* 0x000000ffff097224 */ /* 0x000fe400078e0a06 */
[----:B------:R-:W-:Y:S02]  /*c0e0*/  IMAD.MOV R7, RZ, RZ, -R7 ;  /* 0x000000ffff077224 */ /* 0x000fe400078e0a07 */
[----:B------:R-:W-:Y:S02]  /*c0f0*/  IMAD R16, R3, R9, R16 ;  /* 0x0000000903107224 */ /* 0x000fe400078e0210 */
[----:B------:R-:W-:Y:S02]  /*c100*/  VIADD R0, R27, 0x56 ;  /* 0x000000561b007836 */ /* 0x000fe40000000000 */
[----:B------:R-:W-:Y:S01]  /*c110*/  @!P0 IMAD.IADD R18, R18, 0x1, -R3 ;  /* 0x0000000112128824 */ /* 0x000fe200078e0a03 */
[----:B------:R-:W-:Y:S01]  /*c120*/  ISETP.GE.AND P0, PT, R8, RZ, PT ;  /* 0x000000ff0800720c */ /* 0x000fe20003f06270 */
[----:B0-----:R-:W-:Y:S01]  /*c130*/  IMAD.MOV.U32 R2, RZ, RZ, R5 ;  /* 0x000000ffff027224 */ /* 0x001fe200078e0005 */
[----:B------:R-:W-:Y:S01]  /*c140*/  IABS R15, R0 ;  /* 0x00000000000f7213 */ /* 0x000fe20000000000 */
[----:B------:R-:W-:-:S02]  /*c150*/  IMAD R13, R3, R7, R13 ;  /* 0x00000007030d7224 */ /* 0x000fc400078e020d */
[----:B------:R-:W-:Y:S01]  /*c160*/  @!P4 IMAD.MOV R2, RZ, RZ, -R2 ;  /* 0x000000ffff02c224 */ /* 0x000fe200078e0a02 */
[----:B------:R-:W-:Y:S01]  /*c170*/  ISETP.GT.U32.AND P4, PT, R3, R18, PT ;  /* 0x000000120300720c */ /* 0x000fe20003f84070 */
[----:B------:R-:W-:Y:S02]  /*c180*/  @!P2 IMAD.IADD R17, R17, 0x1, -R3 ;  /* 0x000000011111a824 */ /* 0x000fe400078e0a03 */
[----:B------:R-:W-:Y:S01]  /*c190*/  IMAD.HI.U32 R6, R22, R15, RZ ;  /* 0x0000000f16067227 */ /* 0x000fe200078e00ff */
[----:B------:R0:W-:Y:S02]  /*c1a0*/  STL [R1+0xd4], R2 ;  /* 0x0000d40201007387 */ /* 0x0001e40000100800 */
[----:B------:R-:W-:Y:S01]  /*c1b0*/  ISETP.GT.U32.AND P2, PT, R3, R17, PT ;  /* 0x000000110300720c */ /* 0x000fe20003f44070 */
[----:B------:R-:W-:Y:S02]  /*c1c0*/  VIADD R7, R27, 0x54 ;  /* 0x000000541b077836 */ /* 0x000fe40000000000 */
[----:B------:R-:W-:-:S02]  /*c1d0*/  IMAD.MOV R6, RZ, RZ, -R6 ;  /* 0x000000ffff067224 */ /* 0x000fc400078e0a06 */
[----:B------:R-:W-:Y:S01]  /*c1e0*/  VIADD R14, R27, 0x50 ;  /* 0x000000501b0e7836 */ /* 0x000fe20000000000 */
[----:B------:R-:W-:Y:S01]  /*c1f0*/  IABS R9, R7 ;  /* 0x0000000700097213 */ /* 0x000fe20000000000 */
[----:B------:R-:W-:Y:S01]  /*c200*/  @!P4 IMAD.IADD R18, R18, 0x1, -R3 ;  /* 0x000000011212c824 */ /* 0x000fe200078e0a03 */
[C---:B------:R-:W-:Y:S01]  /*c210*/  ISETP.GT.U32.AND P4, PT, R3.reuse, R13, PT ;  /* 0x0000000d0300720c */ /* 0x040fe20003f84070 */
[----:B0-----:R-:W-:Y:S01]  /*c220*/  IMAD.MOV.U32 R2, RZ, RZ, R10 ;  /* 0x000000ffff027224 */ /* 0x001fe200078e000a */
[----:B------:R-:W-:Y:S01]  /*c230*/  IABS R10, R14 ;  /* 0x0000000e000a7213 */ /* 0x000fe20000000000 */
[C---:B------:R-:W-:Y:S02]  /*c240*/  IMAD R15, R3.reuse, R6, R15 ;  /* 0x00000006030f7224 */ /* 0x040fe400078e020f */
[----:B------:R-:W-:Y:S01]  /*c250*/  @!P5 IMAD.MOV R2, RZ, RZ, -R2 ;  /* 0x000000ffff02d224 */ /* 0x000fe200078e0a02 */
[----:B------:R-:W-:Y:S01]  /*c260*/  ISETP.GT.U32.AND P5, PT, R3, R16, PT ;  /* 0x000000100300720c */ /* 0x000fe20003fa4070 */
[----:B------:R-:W-:Y:S01]  /*c270*/  @!P2 IMAD.IADD R17, R17, 0x1, -R3 ;  /* 0x000000011111a824 */ /* 0x000fe200078e0a03 */
[----:B------:R-:W-:Y:S01]  /*c280*/  ISETP.GT.U32.AND P2, PT, R3, R15, PT ;  /* 0x0000000f0300720c */ /* 0x000fe20003f44070 */
[----:B------:R-:W-:Y:S01]  /*c290*/  VIADD R5, R27, 0x52 ;  /* 0x000000521b057836 */ /* 0x000fe20000000000 */
[----:B------:R0:W-:Y:S01]  /*c2a0*/  STL [R1+0xdc], R2 ;  /* 0x0000dc0201007387 */ /* 0x0001e20000100800 */
[----:B------:R-:W-:-:S03]  /*c2b0*/  IMAD.HI.U32 R12, R22, R9, RZ ;  /* 0x00000009160c7227 */ /* 0x000fc600078e00ff */
[----:B------:R-:W-:Y:S01]  /*c2c0*/  IABS R6, R5 ;  /* 0x0000000500067213 */ /* 0x000fe20000000000 */
[--C-:B------:R-:W-:Y:S02]  /*c2d0*/  @!P4 IMAD.IADD R13, R13, 0x1, -R3.reuse ;  /* 0x000000010d0dc824 */ /* 0x100fe400078e0a03 */
[----:B------:R-:W-:Y:S02]  /*c2e0*/  IMAD.MOV R12, RZ, RZ, -R12 ;  /* 0x000000ffff0c7224 */ /* 0x000fe400078e0a0c */
[----:B------:R-:W-:Y:S01]  /*c2f0*/  @!P5 IMAD.IADD R16, R16, 0x1, -R3 ;  /* 0x000000011010d824 */ /* 0x000fe200078e0a03 */
[----:B------:R-:W-:Y:S01]  /*c300*/  ISETP.GE.AND P5, PT, R0, RZ, PT ;  /* 0x000000ff0000720c */ /* 0x000fe20003fa6270 */
[----:B0-----:R-:W-:Y:S02]  /*c310*/  IMAD.MOV.U32 R2, RZ, RZ, R17 ;  /* 0x000000ffff027224 */ /* 0x001fe400078e0011 */
[----:B------:R-:W-:Y:S01]  /*c320*/  IMAD.MOV.U32 R4, RZ, RZ, R18 ;  /* 0x000000ffff047224 */ /* 0x000fe200078e0012 */
[----:B------:R-:W-:Y:S01]  /*c330*/  ISETP.GT.U32.AND P4, PT, R3, R16, PT ;  /* 0x000000100300720c */ /* 0x000fe20003f84070 */
[----:B------:R-:W-:Y:S01]  /*c340*/  @!P3 IMAD.MOV R2, RZ, RZ, -R2 ;  /* 0x000000ffff02b224 */ /* 0x000fe200078e0a02 */
[----:B------:R-:W-:Y:S01]  /*c350*/  ISETP.GE.AND P3, PT, R7, RZ, PT ;  /* 0x000000ff0700720c */ /* 0x000fe20003f66270 */
[----:B------:R-:W-:Y:S01]  /*c360*/  @!P6 IMAD.MOV R4, RZ, RZ, -R4 ;  /* 0x000000ffff04e224 */ /* 0x000fe200078e0a04 */
[C---:B------:R-:W-:Y:S01]  /*c370*/  ISETP.GT.U32.AND P6, PT, R3.reuse, R13, PT ;  /* 0x0000000d0300720c */ /* 0x040fe20003fc4070 */
[----:B------:R-:W-:-:S02]  /*c380*/  IMAD R7, R3, R12, R9 ;  /* 0x0000000c03077224 */ /* 0x000fc400078e0209 */
[----:B------:R-:W-:Y:S01]  /*c390*/  IMAD.MOV.U32 R0, RZ, RZ, R10 ;  /* 0x000000ffff007224 */ /* 0x000fe200078e000a */
[----:B------:R-:W-:Y:S01]  /*c3a0*/  STL [R1+0x40], R4 ;  /* 0x0000400401007387 */ /* 0x000fe20000100800 */
[----:B------:R-:W-:-:S03]  /*c3b0*/  IMAD.HI.U32 R10, R22, R6, RZ ;  /* 0x00000006160a7227 */ /* 0x000fc600078e00ff */
[----:B------:R0:W-:Y:S01]  /*c3c0*/  STL [R1+0x98], R2 ;  /* 0x0000980201007387 */ /* 0x0001e20000100800 */
[--C-:B------:R-:W-:Y:S01]  /*c3d0*/  @!P4 IMAD.IADD R16, R16, 0x1, -R3.reuse ;  /* 0x000000011010c824 */ /* 0x100fe200078e0a03 */
[----:B------:R-:W-:Y:S01]  /*c3e0*/  ISETP.GT.U32.AND P4, PT, R3, R7, PT ;  /* 0x000000070300720c */ /* 0x000fe20003f84070 */
[----:B------:R-:W-:Y:S02]  /*c3f0*/  IMAD.MOV R10, RZ, RZ, -R10 ;  /* 0x000000ffff0a7224 */ /* 0x000fe400078e0a0a */
[----:B------:R-:W-:Y:S02]  /*c400*/  @!P2 IMAD.IADD R15, R15, 0x1, -R3 ;  /* 0x000000010f0fa824 */ /* 0x000fe400078e0a03 */
[C---:B------:R-:W-:Y:S02]  /*c410*/  IMAD R6, R3.reuse, R10, R6 ;  /* 0x0000000a03067224 */ /* 0x040fe400078e0206 */
[----:B------:R-:W-:Y:S01]  /*c420*/  IMAD.HI.U32 R12, R22, R0, RZ ;  /* 0x00000000160c7227 */ /* 0x000fe200078e00ff */
[----:B------:R-:W-:-:S03]  /*c430*/  ISETP.GT.U32.AND P2, PT, R3, R15, PT ;  /* 0x0000000f0300720c */ /* 0x000fc60003f44070 */
[--C-:B------:R-:W-:Y:S01]  /*c440*/  @!P6 IMAD.IADD R13, R13, 0x1, -R3.reuse ;  /* 0x000000010d0de824 */ /* 0x100fe200078e0a03 */
[----:B------:R-:W-:Y:S01]  /*c450*/  ISETP.GT.U32.AND P6, PT, R3, R6, PT ;  /* 0x000000060300720c */ /* 0x000fe20003fc4070 */
[----:B------:R-:W-:Y:S02]  /*c460*/  VIADD R8, R27, 0x4e ;  /* 0x0000004e1b087836 */ /* 0x000fe40000000000 */
[----:B------:R-:W-:Y:S02]  /*c470*/  IMAD.MOV R12, RZ, RZ, -R12 ;  /* 0x000000ffff0c7224 */ /* 0x000fe400078e0a0c */
[----:B------:R-:W-:Y:S01]  /*c480*/  @!P4 IMAD.IADD R7, R7, 0x1, -R3 ;  /* 0x000000010707c824 */ /* 0x000fe200078e0a03 */
[----:B------:R-:W-:Y:S01]  /*c490*/  IABS R11, R8 ;  /* 0x00000008000b7213 */ /* 0x000fe20000000000 */
[----:B0-----:R-:W-:Y:S02]  /*c4a0*/  IMAD.MOV.U32 R2, RZ, RZ, R16 ;  /* 0x000000ffff027224 */ /* 0x001fe400078e0010 */
[----:B------:R-:W-:-:S02]  /*c4b0*/  IMAD R0, R3, R12, R0 ;  /* 0x0000000c03007224 */ /* 0x000fc400078e0200 */
[----:B------:R-:W-:Y:S01]  /*c4c0*/  @!P1 IMAD.MOV R2, RZ, RZ, -R2 ;  /* 0x000000ffff029224 */ /* 0x000fe200078e0a02 */
[----:B------:R-:W-:Y:S01]  /*c4d0*/  ISETP.GT.U32.AND P1, PT, R3, R7, PT ;  /* 0x000000070300720c */ /* 0x000fe20003f24070 */
[--C-:B------:R-:W-:Y:S01]  /*c4e0*/  @!P2 IMAD.IADD R15, R15, 0x1, -R3.reuse ;  /* 0x000000010f0fa824 */ /* 0x100fe200078e0a03 */
[----:B------:R-:W-:Y:S01]  /*c4f0*/  ISETP.GT.U32.AND P4, PT, R3, R0, PT ;  /* 0x000000000300720c */ /* 0x000fe20003f84070 */
[----:B------:R-:W-:Y:S01]  /*c500*/  IMAD.HI.U32 R9, R22, R11, RZ ;  /* 0x0000000b16097227 */ /* 0x000fe200078e00ff */
[----:B------:R0:W-:Y:S01]  /*c510*/  STL [R1+0x9c], R2 ;  /* 0x00009c0201007387 */ /* 0x0001e20000100800 */
[----:B------:R-:W-:Y:S02]  /*c520*/  ISETP.GE.AND P2, PT, R5, RZ, PT ;  /* 0x000000ff0500720c */ /* 0x000fe40003f46270 */
[----:B------:R-:W-:Y:S02]  /*c530*/  @!P6 IMAD.IADD R6, R6, 0x1, -R3 ;  /* 0x000000010606e824 */ /* 0x000fe400078e0a03 */
[----:B------:R-:W-:-:S02]  /*c540*/  IMAD.MOV.U32 R4, RZ, RZ, R13 ;  /* 0x000000ffff047224 */ /* 0x000fc400078e000d */
[----:B------:R-:W-:Y:S01]  /*c550*/  IMAD.MOV R9, RZ, RZ, -R9 ;  /* 0x000000ffff097224 */ /* 0x000fe200078e0a09 */
[----:B------:R-:W-:Y:S01]  /*c560*/  ISETP.GT.U32.AND P6, PT, R3, R6, PT ;  /* 0x000000060300720c */ /* 0x000fe20003fc4070 */
[----:B------:R-:W-:Y:S02]  /*c570*/  VIADD R5, R27, 0x4a ;  /* 0x0000004a1b057836 */ /* 0x000fe40000000000 */
[----:B0-----:R-:W-:Y:S02]  /*c580*/  IMAD.MOV.U32 R2, RZ, RZ, R15 ;  /* 0x000000ffff027224 */ /* 0x001fe400078e000f */
[----:B------:R-:W-:Y:S02]  /*c590*/  @!P0 IMAD.MOV R4, RZ, RZ, -R4 ;  /* 0x000000ffff048224 */ /* 0x000fe400078e0a04 */
[----:B------:R-:W-:Y:S02]  /*c5a0*/  @!P5 IMAD.MOV R2, RZ, RZ, -R2 ;  /* 0x000000ffff02d224 */ /* 0x000fe400078e0a02 */
[----:B------:R-:W-:Y:S01]  /*c5b0*/  IMAD R11, R3, R9, R11 ;  /* 0x00000009030b7224 */ /* 0x000fe200078e020b */
[----:B------:R-:W-:Y:S01]  /*c5c0*/  IABS R9, R5 ;  /* 0x0000000500097213 */ /* 0x000fe20000000000 */
[--C-:B------:R-:W-:Y:S01]  /*c5d0*/  @!P1 IMAD.IADD R7, R7, 0x1, -R3.reuse ;  /* 0x0000000107079824 */ /* 0x100fe200078e0a03 */
[----:B------:R-:W-:Y:S01]  /*c5e0*/  STL [R1+0xcc], R4 ;  /* 0x0000cc0401007387 */ /* 0x000fe20000100800 */
[----:B------:R-:W-:Y:S01]  /*c5f0*/  VIADD R10, R27, 0x4c ;  /* 0x0000004c1b0a7836 */ /* 0x000fe20000000000 */
[----:B------:R-:W-:Y:S01]  /*c600*/  ISETP.GT.U32.AND P0, PT, R3, R11, PT ;  /* 0x0000000b0300720c */ /* 0x000fe20003f04070 */
[----:B------:R-:W-:Y:S01]  /*c610*/  @!P4 IMAD.IADD R0, R0, 0x1, -R3 ;  /* 0x000000010000c824 */ /* 0x000fe200078e0a03 */
[----:B------:R0:W-:Y:S01]  /*c620*/  STL [R1+0xa0], R2 ;  /* 0x0000a00201007387 */ /* 0x0001e20000100800 */
[----:B------:R-:W-:Y:S01]  /*c630*/  ISETP.GE.AND P4, PT, R14, RZ, PT ;  /* 0x000000ff0e00720c */ /* 0x000fe20003f86270 */
[----:B------:R-:W-:Y:S01]  /*c640*/  IMAD.HI.U32 R14, R22, R9, RZ ;  /* 0x00000009160e7227 */ /* 0x000fe200078e00ff */
[----:B------:R-:W-:-:S02]  /*c650*/  IABS R12, R10 ;  /* 0x0000000a000c7213 */ /* 0x000fc40000000000 */
[----:B------:R-:W-:Y:S01]  /*c660*/  ISETP.GE.AND P1, PT, R8, RZ, PT ;  /* 0x000000ff0800720c */ /* 0x000fe20003f26270 */
[----:B------:R-:W-:Y:S01]  /*c670*/  IMAD.MOV R14, RZ, RZ, -R14 ;  /* 0x000000ffff0e7224 */ /* 0x000fe200078e0a0e */
[----:B------:R-:W-:Y:S01]  /*c680*/  ISETP.GT.U32.AND P5, PT, R3, R0, PT ;  /* 0x000000000300720c */ /* 0x000fe20003fa4070 */
[----:B------:R-:W-:Y:S01]  /*c690*/  @!P6 IMAD.IADD R6, R6, 0x1, -R3 ;  /* 0x000000010606e824 */ /* 0x000fe200078e0a03 */
[----:B------:R-:W-:Y:S01]  /*c6a0*/  ISETP.GE.AND P6, PT, R10, RZ, PT ;  /* 0x000000ff0a00720c */ /* 0x000fe20003fc6270 */
[----:B0-----:R-:W-:Y:S02]  /*c6b0*/  IMAD.MOV.U32 R2, RZ, RZ, R7 ;  /* 0x000000ffff027224 */ /* 0x001fe400078e0007 */
[----:B------:R-:W-:-:S04]  /*c6c0*/  IMAD.HI.U32 R13, R22, R12, RZ ;  /* 0x0000000c160d7227 */ /* 0x000fc800078e00ff */
[----:B------:R-:W-:Y:S02]  /*c6d0*/  @!P3 IMAD.MOV R2, RZ, RZ, -R2 ;  /* 0x000000ffff02b224 */ /* 0x000fe400078e0a02 */
[----:B------:R-:W-:Y:S02]  /*c6e0*/  IMAD R9, R3, R14, R9 ;  /* 0x0000000e03097224 */ /* 0x000fe400078e0209 */
[----:B------:R-:W-:Y:S01]  /*c6f0*/  IMAD.MOV R13, RZ, RZ, -R13 ;  /* 0x000000ffff0d7224 */ /* 0x000fe200078e0a0d */
[----:B------:R0:W-:Y:S01]  /*c700*/  STL [R1+0xa4], R2 ;  /* 0x0000a40201007387 */ /* 0x0001e20000100800 */
[--C-:B------:R-:W-:Y:S02]  /*c710*/  @!P0 IMAD.IADD R11, R11, 0x1, -R3.reuse ;  /* 0x000000010b0b8824 */ /* 0x100fe400078e0a03 */
[----:B------:R-:W-:Y:S02]  /*c720*/  IMAD R8, R3, R13, R12 ;  /* 0x0000000d03087224 */ /* 0x000fe400078e020c */
[----:B------:R-:W-:Y:S01]  /*c730*/  VIADD R7, R27, 0x48 ;  /* 0x000000481b077836 */ /* 0x000fe20000000000 */
[C---:B------:R-:W-:Y:S01]  /*c740*/  ISETP.GT.U32.AND P0, PT, R3.reuse, R11, PT ;  /* 0x0000000b0300720c */ /* 0x040fe20003f04070 */
[----:B------:R-:W-:Y:S01]  /*c750*/  @!P5 IMAD.IADD R0, R0, 0x1, -R3 ;  /* 0x000000010000d824 */ /* 0x000fe200078e0a03 */
[----:B------:R-:W-:Y:S01]  /*c760*/  ISETP.GT.U32.AND P3, PT, R3, R8, PT ;  /* 0x000000080300720c */ /* 0x000fe20003f64070 */
[----:B------:R-:W-:Y:S01]  /*c770*/  VIADD R10, R27, 0x46 ;  /* 0x000000461b0a7836 */ /* 0x000fe20000000000 */
[----:B------:R-:W-:Y:S01]  /*c780*/  ISETP.GE.AND P5, PT, R5, RZ, PT ;  /* 0x000000ff0500720c */ /* 0x000fe20003fa6270 */
[----:B0-----:R-:W-:Y:S01]  /*c790*/  IMAD.MOV.U32 R2, RZ, RZ, R6 ;  /* 0x000000ffff027224 */ /* 0x001fe200078e0006 */
[----:B------:R-:W-:Y:S01]  /*c7a0*/  IABS R6, R7 ;  /* 0x0000000700067213 */ /* 0x000fe20000000000 */
[----:B------:R-:W-:Y:S01]  /*c7b0*/  @!P4 IMAD.MOV R0, RZ, RZ, -R0 ;  /* 0x000000ffff00c224 */ /* 0x000fe200078e0a00 */
[----:B------:R-:W-:Y:S01]  /*c7c0*/  ISETP.GE.AND P4, PT, R7, RZ, PT ;  /* 0x000000ff0700720c */ /* 0x000fe20003f86270 */
[----:B------:R-:W-:Y:S01]  /*c7d0*/  @!P2 IMAD.MOV R2, RZ, RZ, -R2 ;  /* 0x000000ffff02a224 */ /* 0x000fe200078e0a02 */
[----:B------:R-:W-:Y:S01]  /*c7e0*/  ISETP.GT.U32.AND P2, PT, R3, R9, PT ;  /* 0x000000090300720c */ /* 0x000fe20003f44070 */
[----:B------:R-:W-:-:S03]  /*c7f0*/  IMAD.HI.U32 R7, R22, R6, RZ ;  /* 0x0000000616077227 */ /* 0x000fc600078e00ff */
[----:B------:R0:W-:Y:S01]  /*c800*/  STL [R1+0xac], R2 ;  /* 0x0000ac0201007387 */ /* 0x0001e20000100800 */
[--C-:B------:R-:W-:Y:S01]  /*c810*/  @!P0 IMAD.IADD R11, R11, 0x1, -R3.reuse ;  /* 0x000000010b0b8824 */ /* 0x100fe200078e0a03 */
[----:B------:R-:W-:Y:S01]  /*c820*/  ISETP.GE.AND P0, PT, R10, RZ, PT ;  /* 0x000000ff0a00720c */ /* 0x000fe20003f06270 */
[----:B------:R-:W-:Y:S01]  /*c830*/  @!P3 IMAD.IADD R8, R8, 0x1, -R3 ;  /* 0x000000010808b824 */ /* 0x000fe200078e0a03 */
[----:B------:R-:W-:Y:S01]  /*c840*/  IABS R10, R10 ;  /* 0x0000000a000a7213 */ /* 0x000fe20000000000 */
[----:B------:R-:W-:Y:S01]  /*c850*/  VIADD R5, R27, 0x44 ;  /* 0x000000441b057836 */ /* 0x000fe20000000000 */
[----:B------:R2:W-:Y:S01]  /*c860*/  STL [R1+0xc4], R0 ;  /* 0x0000c40001007387 */ /* 0x0005e20000100800 */
[----:B------:R-:W-:Y:S01]  /*c870*/  IMAD.MOV R7, RZ, RZ, -R7 ;  /* 0x000000ffff077224 */ /* 0x000fe200078e0a07 */
[----:B------:R-:W-:Y:S01]  /*c880*/  ISETP.GT.U32.AND P3, PT, R3, R8, PT ;  /* 0x000000080300720c */ /* 0x000fe20003f64070 */
[----:B------:R-:W-:Y:S02]  /*c890*/  @!P2 IMAD.IADD R9, R9, 0x1, -R3 ;  /* 0x000000010909a824 */ /* 0x000fe400078e0a03 */
[----:B0-----:R-:W-:-:S02]  /*c8a0*/  IMAD.MOV.U32 R2, RZ, RZ, R11 ;  /* 0x000000ffff027224 */ /* 0x001fc400078e000b */
[----:B------:R-:W-:Y:S01]  /*c8b0*/  IMAD.HI.U32 R11, R22, R10, RZ ;  /* 0x0000000a160b7227 */ /* 0x000fe200078e00ff */
[----:B------:R-:W-:Y:S02]  /*c8c0*/  ISETP.GT.U32.AND P2, PT, R3, R9, PT ;  /* 0x000000090300720c */ /* 0x000fe40003f44070 */
[----:B--2---:R-:W-:Y:S01]  /*c8d0*/  IABS R0, R5 ;  /* 0x0000000500007213 */ /* 0x004fe20000000000 */
[----:B------:R-:W-:Y:S01]  /*c8e0*/  @!P1 IMAD.MOV R2, RZ, RZ, -R2 ;  /* 0x000000ffff029224 */ /* 0x000fe200078e0a02 */
[----:B------:R-:W-:Y:S01]  /*c8f0*/  ISETP.GE.AND P1, PT, R5, RZ, PT ;  /* 0x000000ff0500720c */ /* 0x000fe20003f26270 */
[----:B------:R-:W-:Y:S02]  /*c900*/  IMAD R5, R3, R7, R6 ;  /* 0x0000000703057224 */ /* 0x000fe400078e0206 */
[----:B------:R-:W-:Y:S01]  /*c910*/  VIADD R7, R27, 0x42 ;  /* 0x000000421b077836 */ /* 0x000fe20000000000 */
[----:B------:R0:W-:Y:S01]  /*c920*/  STL [R1+0xc8], R2 ;  /* 0x0000c80201007387 */ /* 0x0001e20000100800 */
[----:B------:R-:W-:-:S02]  /*c930*/  IMAD.MOV R11, RZ, RZ, -R11 ;  /* 0x000000ffff0b7224 */ /* 0x000fc400078e0a0b */
[--C-:B------:R-:W-:Y:S01]  /*c940*/  @!P3 IMAD.IADD R8, R8, 0x1, -R3.reuse ;  /* 0x000000010808b824 */ /* 0x100fe200078e0a03 */
[----:B------:R-:W-:Y:S01]  /*c950*/  IABS R14, R7 ;  /* 0x00000007000e7213 */ /* 0x000fe20000000000 */
[----:B------:R-:W-:Y:S01]  /*c960*/  @!P2 IMAD.IADD R9, R9, 0x1, -R3 ;  /* 0x000000010909a824 */ /* 0x000fe200078e0a03 */
[----:B------:R-:W-:Y:S01]  /*c970*/  ISETP.GE.AND P2, PT, R7, RZ, PT ;  /* 0x000000ff0700720c */ /* 0x000fe20003f46270 */
[C---:B------:R-:W-:Y:S01]  /*c980*/  IMAD R7, R3.reuse, R11, R10 ;  /* 0x0000000b03077224 */ /* 0x040fe200078e020a */
[----:B------:R-:W-:Y:S01]  /*c990*/  ISETP.GT.U32.AND P3, PT, R3, R5, PT ;  /* 0x000000050300720c */ /* 0x000fe20003f64070 */
[----:B------:R-:W-:-:S04]  /*c9a0*/  IMAD.HI.U32 R6, R22, R0, RZ ;  /* 0x0000000016067227 */ /* 0x000fc800078e00ff */
[----:B0-----:R-:W-:Y:S02]  /*c9b0*/  IMAD.MOV.U32 R2, RZ, RZ, R9 ;  /* 0x000000ffff027224 */ /* 0x001fe400078e0009 */
[----:B------:R-:W-:Y:S02]  /*c9c0*/  IMAD.MOV.U32 R4, RZ, RZ, R8 ;  /* 0x000000ffff047224 */ /* 0x000fe400078e0008 */
[----:B------:R-:W-:Y:S01]  /*c9d0*/  @!P5 IMAD.MOV R2, RZ, RZ, -R2 ;  /* 0x000000ffff02d224 */ /* 0x000fe200078e0a02 */
[----:B------:R-:W-:Y:S01]  /*c9e0*/  ISETP.GT.U32.AND P5, PT, R3, R7, PT ;  /* 0x000000070300720c */ /* 0x000fe20003fa4070 */
[----:B------:R-:W-:Y:S02]  /*c9f0*/  IMAD.MOV R6, RZ, RZ, -R6 ;  /* 0x000000ffff067224 */ /* 0x000fe400078e0a06 */
[----:B------:R-:W-:Y:S02]  /*ca00*/  @!P3 IMAD.IADD R5, R5, 0x1, -R3 ;  /* 0x000000010505b824 */ /* 0x000fe400078e0a03 */
[----:B------:R-:W-:-:S02]  /*ca10*/  @!P6 IMAD.MOV R4, RZ, RZ, -R4 ;  /* 0x000000ffff04e224 */ /* 0x000fc400078e0a04 */
[----:B------:R-:W-:Y:S01]  /*ca20*/  VIADD R16, R27, 0x40 ;  /* 0x000000401b107836 */ /* 0x000fe20000000000 */
[C---:B------:R-:W-:Y:S01]  /*ca30*/  ISETP.GT.U32.AND P6, PT, R3.reuse, R5, PT ;  /* 0x000000050300720c */ /* 0x040fe20003fc4070 */
[----:B------:R-:W-:Y:S01]  /*ca40*/  IMAD R0, R3, R6, R0 ;  /* 0x0000000603007224 */ /* 0x000fe200078e0200 */
[----:B------:R0:W-:Y:S01]  /*ca50*/  STL [R1+0xb4], R4 ;  /* 0x0000b40401007387 */ /* 0x0001e20000100800 */
[----:B------:R-:W-:Y:S01]  /*ca60*/  VIADD R6, R27, 0x3e ;  /* 0x0000003e1b067836 */ /* 0x000fe20000000000 */
[----:B------:R-:W-:Y:S01]  /*ca70*/  ISETP.GE.AND P3, PT, R16, RZ, PT ;  /* 0x000000ff1000720c */ /* 0x000fe20003f66270 */
[----:B------:R-:W-:Y:S01]  /*ca80*/  @!P5 IMAD.IADD R7, R7, 0x1, -R3 ;  /* 0x000000010707d824 */ /* 0x000fe200078e0a03 */
[----:B------:R-:W-:Y:S01]  /*ca90*/  IABS R16, R16 ;  /* 0x0000001000107213 */ /* 0x000fe20000000000 */
[----:B------:R-:W-:Y:S01]  /*caa0*/  IMAD.HI.U32 R8, R22, R14, RZ ;  /* 0x0000000e16087227 */ /* 0x000fe200078e00ff */
[----:B------:R-:W-:Y:S01]  /*cab0*/  IABS R15, R6 ;  /* 0x00000006000f7213 */ /* 0x000fe20000000000 */
[----:B------:R2:W-:Y:S01]  /*cac0*/  STL [R1+0xc0], R2 ;  /* 0x0000c00201007387 */ /* 0x0005e20000100800 */
[----:B------:R-:W-:Y:S01]  /*cad0*/  ISETP.GT.U32.AND P5, PT, R3, R7, PT ;  /* 0x000000070300720c */ /* 0x000fe20003fa4070 */
[----:B------:R-:W-:-:S02]  /*cae0*/  IMAD.MOV R8, RZ, RZ, -R8 ;  /* 0x000000ffff087224 */ /* 0x000fc400078e0a08 */
[----:B------:R-:W-:Y:S02]  /*caf0*/  VIADD R10, R27, 0x3c ;  /* 0x0000003c1b0a7836 */ /* 0x000fe40000000000 */
[----:B------:R-:W-:Y:S02]  /*cb00*/  IMAD R14, R3, R8, R14 ;  /* 0x00000008030e7224 */ /* 0x000fe400078e020e */
[----:B------:R-:W-:Y:S01]  /*cb10*/  IMAD.HI.U32 R8, R22, R16, RZ ;  /* 0x0000001016087227 */ /* 0x000fe200078e00ff */
[----:B------:R-:W-:-:S03]  /*cb20*/  IABS R13, R10 ;  /* 0x0000000a000d7213 */ /* 0x000fc60000000000 */
[----:B------:R-:W-:-:S04]  /*cb30*/  IMAD.HI.U32 R12, R22, R15, RZ ;  /* 0x0000000f160c7227 */ /* 0x000fc800078e00ff */
[--C-:B------:R-:W-:Y:S01]  /*cb40*/  @!P6 IMAD.IADD R5, R5, 0x1, -R3.reuse ;  /* 0x000000010505e824 */ /* 0x100fe200078e0a03 */
[----:B------:R-:W-:Y:S01]  /*cb50*/  ISETP.GT.U32.AND P6, PT, R3, R0, PT ;  /* 0x000000000300720c */ /* 0x000fe20003fc4070 */
[----:B------:R-:W-:Y:S02]  /*cb60*/  IMAD.MOV R8, RZ, RZ, -R8 ;  /* 0x000000ffff087224 */ /* 0x000fe400078e0a08 */
[----:B------:R-:W-:Y:S01]  /*cb70*/  @!P5 IMAD.IADD R7, R7, 0x1, -R3 ;  /* 0x000000010707d824 */ /* 0x000fe200078e0a03 */
[----:B------:R-:W-:Y:S01]  /*cb80*/  ISETP.GT.U32.AND P5, PT, R3, R14, PT ;  /* 0x0000000e0300720c */ /* 0x000fe20003fa4070 */
[----:B------:R-:W-:Y:S02]  /*cb90*/  IMAD.MOV R12, RZ, RZ, -R12 ;  /* 0x000000ffff0c7224 */ /* 0x000fe400078e0a0c */
[----:B------:R-:W-:-:S04]  /*cba0*/  IMAD.HI.U32 R9, R22, R13, RZ ;  /* 0x0000000d16097227 */ /* 0x000fc800078e00ff */
[----:B------:R-:W-:Y:S02]  /*cbb0*/  IMAD R16, R3, R8, R16 ;  /* 0x0000000803107224 */ /* 0x000fe400078e0210 */
[----:B0-----:R-:W-:Y:S02]  /*cbc0*/  IMAD.MOV.U32 R4, RZ, RZ, R5 ;  /* 0x000000ffff047224 */ /* 0x001fe400078e0005 */
[----:B------:R-:W-:Y:S02]  /*cbd0*/  VIADD R17, R27, 0x38 ;  /* 0x000000381b117836 */ /* 0x000fe40000000000 */
[C---:B------:R-:W-:Y:S02]  /*cbe0*/  IMAD R15, R3.reuse, R12, R15 ;  /* 0x0000000c030f7224 */ /* 0x040fe400078e020f */
[----:B------:R-:W-:Y:S01]  /*cbf0*/  IMAD.MOV R12, RZ, RZ, -R9 ;  /* 0x000000ffff0c7224 */ /* 0x000fe200078e0a09 */
[----:B------:R-:W-:Y:S01]  /*cc00*/  IABS R8, R17 ;  /* 0x0000001100087213 */ /* 0x000fe20000000000 */
[----:B------:R-:W-:Y:S01]  /*cc10*/  @!P4 IMAD.MOV R4, RZ, RZ, -R4 ;  /* 0x000000ffff04c224 */ /* 0x000fe200078e0a04 */
[C---:B------:R-:W-:Y:S01]  /*cc20*/  ISETP.GT.U32.AND P4, PT, R3.reuse, R16, PT ;  /* 0x000000100300720c */ /* 0x040fe20003f84070 */
[----:B------:R-:W-:-:S02]  /*cc30*/  IMAD R13, R3, R12, R13 ;  /* 0x0000000c030d7224 */ /* 0x000fc400078e020d */
[--C-:B------:R-:W-:Y:S01]  /*cc40*/  @!P6 IMAD.IADD R0, R0, 0x1, -R3.reuse ;  /* 0x000000010000e824 */ /* 0x100fe200078e0a03 */
[----:B------:R-:W-:Y:S01]  /*cc50*/  STL [R1+0x94], R4 ;  /* 0x0000940401007387 */ /* 0x000fe20000100800 */
[----:B------:R-:W-:Y:S02]  /*cc60*/  VIADD R18, R27, 0x3a ;  /* 0x0000003a1b127836 */ /* 0x000fe40000000000 */
[----:B------:R-:W-:Y:S01]  /*cc70*/  @!P5 IMAD.IADD R14, R14, 0x1, -R3 ;  /* 0x000000010e0ed824 */ /* 0x000fe200078e0a03 */
[C---:B------:R-:W-:Y:S01]  /*cc80*/  ISETP.GT.U32.AND P5, PT, R3.reuse, R13, PT ;  /* 0x0000000d0300720c */ /* 0x040fe20003fa4070 */
[----:B------:R-:W-:Y:S01]  /*cc90*/  IMAD.HI.U32 R5, R22, R8, RZ ;  /* 0x0000000816057227 */ /* 0x000fe200078e00ff */
[----:B------:R-:W-:Y:S02]  /*cca0*/  ISETP.GT.U32.AND P6, PT, R3, R0, PT ;  /* 0x000000000300720c */ /* 0x000fe40003fc4070 */
[----:B------:R-:W-:Y:S01]  /*ccb0*/  IABS R11, R18 ;  /* 0x00000012000b7213 */ /* 0x000fe20000000000 */
[----:B--2---:R-:W-:-:S02]  /*ccc0*/  IMAD.MOV.U32 R2, RZ, RZ, R7 ;  /* 0x000000ffff027224 */ /* 0x004fc400078e0007 */
[----:B------:R-:W-:Y:S02]  /*ccd0*/  IMAD.MOV R5, RZ, RZ, -R5 ;  /* 0x000000ffff057224 */ /* 0x000fe400078e0a05 */
[----:B------:R-:W-:Y:S01]  /*cce0*/  @!P0 IMAD.MOV R2, RZ, RZ, -R2 ;  /* 0x000000ffff028224 */ /* 0x000fe200078e0a02 */
[C---:B------:R-:W-:Y:S01]  /*ccf0*/  ISETP.GT.U32.AND P0, PT, R3.reuse, R15, PT ;  /* 0x0000000f0300720c */ /* 0x040fe20003f04070 */
[----:B------:R-:W-:Y:S01]  /*cd00*/  @!P4 IMAD.IADD R16, R16, 0x1, -R3 ;  /* 0x000000011010c824 */ /* 0x000fe200078e0a03 */
[C---:B------:R-:W-:Y:S01]  /*cd10*/  ISETP.GT.U32.AND P4, PT, R3.reuse, R14, PT ;  /* 0x0000000e0300720c */ /* 0x040fe20003f84070 */
[----:B------:R-:W-:Y:S01]  /*cd20*/  IMAD R8, R3, R5, R8 ;  /* 0x0000000503087224 */ /* 0x000fe200078e0208 */
[----:B------:R0:W-:Y:S01]  /*cd30*/  STL [R1+0x90], R2 ;  /* 0x0000900201007387 */ /* 0x0001e20000100800 */
[----:B------:R-:W-:-:S04]  /*cd40*/  IMAD.HI.U32 R9, R22, R11, RZ ;  /* 0x0000000b16097227 */ /* 0x000fc800078e00ff */
[----:B------:R-:W-:Y:S02]  /*cd50*/  VIADD R5, R27, 0x36 ;  /* 0x000000361b057836 */ /* 0x000fe40000000000 */
[----:B------:R-:W-:Y:S02]  /*cd60*/  IMAD.MOV R9, RZ, RZ, -R9 ;  /* 0x000000ffff097224 */ /* 0x000fe400078e0a09 */
[--C-:B------:R-:W-:Y:S01]  /*cd70*/  @!P5 IMAD.IADD R13, R13, 0x1, -R3.reuse ;  /* 0x000000010d0dd824 */ /* 0x100fe200078e0a03 */
[----:B------:R-:W-:Y:S01]  /*cd80*/  IABS R7, R5 ;  /* 0x0000000500077213 */ /* 0x000fe20000000000 */
[----:B------:R-:W-:Y:S01]  /*cd90*/  @!P6 IMAD.IADD R0, R0, 0x1, -R3 ;  /* 0x000000010000e824 */ /* 0x000fe200078e0a03 */
[----:B------:R-:W-:Y:S01]  /*cda0*/  ISETP.GE.AND P6, PT, R6, RZ, PT ;  /* 0x000000ff0600720c */ /* 0x000fe20003fc6270 */
[C---:B------:R-:W-:Y:S01]  /*cdb0*/  IMAD R11, R3.reuse, R9, R11 ;  /* 0x00000009030b7224 */ /* 0x040fe200078e020b */
[----:B------:R-:W-:Y:S01]  /*cdc0*/  ISETP.GT.U32.AND P5, PT, R3, R13, PT ;  /* 0x0000000d0300720c */ /* 0x000fe20003fa4070 */
[----:B------:R-:W-:Y:S01]  /*cdd0*/  @!P0 IMAD.IADD R15, R15, 0x1, -R3 ;  /* 0x000000010f0f8824 */ /* 0x000fe200078e0a03 */
[----:B------:R-:W-:Y:S01]  /*cde0*/  ISETP.GT.U32.AND P0, PT, R3, R16, PT ;  /* 0x000000100300720c */ /* 0x000fe20003f04070 */
[----:B0-----:R-:W-:-:S02]  /*cdf0*/  IMAD.MOV.U32 R2, RZ, RZ, R0 ;  /* 0x000000ffff027224 */ /* 0x001fc400078e0000 */
[----:B------:R-:W-:-:S04]  /*ce00*/  IMAD.HI.U32 R19, R22, R7, RZ ;  /* 0x0000000716137227 */ /* 0x000fc800078e00ff */
[----:B------:R-:W-:Y:S01]  /*ce10*/  @!P4 IMAD.IADD R14, R14, 0x1, -R3 ;  /* 0x000000010e0ec824 */ /* 0x000fe200078e0a03 */
[C---:B------:R-:W-:Y:S01]  /*ce20*/  ISETP.GT.U32.AND P4, PT, R3.reuse, R11, PT ;  /* 0x0000000b0300720c */ /* 0x040fe20003f84070 */
[----:B------:R-:W-:Y:S01]  /*ce30*/  @!P1 IMAD.MOV R2, RZ, RZ, -R2 ;  /* 0x000000ffff029224 */ /* 0x000fe200078e0a02 */
[----:B------:R-:W-:Y:S01]  /*ce40*/  ISETP.GT.U32.AND P1, PT, R3, R15, PT ;  /* 0x0000000f0300720c */ /* 0x000fe20003f24070 */
[----:B------:R-:W-:Y:S02]  /*ce50*/  IMAD.MOV R19, RZ, RZ, -R19 ;  /* 0x000000ffff137224 */ /* 0x000fe400078e0a13 */
[----:B------:R-:W-:Y:S01]  /*ce60*/  @!P5 IMAD.IADD R13, R13, 0x1, -R3 ;  /* 0x000000010d0dd824 */ /* 0x000fe200078e0a03 */
[----:B------:R0:W-:Y:S01]  /*ce70*/  STL [R1+0x88], R2 ;  /* 0x0000880201007387 */ /* 0x0001e20000100800 */
[C---:B------:R-:W-:Y:S02]  /*ce80*/  IMAD R7, R3.reuse, R19, R7 ;  /* 0x0000001303077224 */ /* 0x040fe400078e0207 */
[--C-:B------:R-:W-:Y:S01]  /*ce90*/  @!P0 IMAD.IADD R16, R16, 0x1, -R3.reuse ;  /* 0x0000000110108824 */ /* 0x100fe200078e0a03 */
[----:B------:R-:W-:Y:S01]  /*cea0*/  ISETP.GT.U32.AND P0, PT, R3, R8, PT ;  /* 0x000000080300720c */ /* 0x000fe20003f04070 */
[----:B------:R-:W-:Y:S01]  /*ceb0*/  VIADD R12, R27, 0x32 ;  /* 0x000000321b0c7836 */ /* 0x000fe20000000000 */
[----:B------:R-:W-:Y:S01]  /*cec0*/  ISETP.GT.U32.AND P5, PT, R3, R7, PT ;  /* 0x000000070300720c */ /* 0x000fe20003fa4070 */
[----:B------:R-:W-:Y:S01]  /*ced0*/  @!P4 IMAD.IADD R11, R11, 0x1, -R3 ;  /* 0x000000010b0bc824 */ /* 0x000fe200078e0a03 */
[----:B------:R-:W-:Y:S01]  /*cee0*/  ISETP.GE.AND P4, PT, R18, RZ, PT ;  /* 0x000000ff1200720c */ /* 0x000fe20003f86270 */
[----:B------:R-:W-:Y:S01]  /*cef0*/  IMAD.MOV.U32 R4, RZ, RZ, R14 ;  /* 0x000000ffff047224 */ /* 0x000fe200078e000e */
[----:B------:R-:W-:Y:S01]  /*cf00*/  IABS R0, R12 ;  /* 0x0000000c00007213 */ /* 0x000fe20000000000 */
[----:B------:R-:W-:-:S02]  /*cf10*/  VIADD R6, R27, 0x34 ;  /* 0x000000341b067836 */ /* 0x000fc40000000000 */
[--C-:B------:R-:W-:Y:S01]  /*cf20*/  @!P1 IMAD.IADD R15, R15, 0x1, -R3.reuse ;  /* 0x000000010f0f9824 */ /* 0x100fe200078e0a03 */
[----:B------:R-:W-:Y:S01]  /*cf30*/  ISETP.GE.AND P1, PT, R10, RZ, PT ;  /* 0x000000ff0a00720c */ /* 0x000fe20003f26270 */
[----:B0-----:R-:W-:Y:S01]  /*cf40*/  IMAD.MOV.U32 R2, RZ, RZ, R16 ;  /* 0x000000ffff027224 */ /* 0x001fe200078e0010 */
[----:B------:R-:W-:Y:S01]  /*cf50*/  IABS R9, R6 ;  /* 0x0000000600097213 */ /* 0x000fe20000000000 */
[----:B------:R-:W-:Y:S01]  /*cf60*/  @!P2 IMAD.MOV R4, RZ, RZ, -R4 ;  /* 0x000000ffff04a224 */ /* 0x000fe200078e0a04 */
[----:B------:R-:W-:Y:S01]  /*cf70*/  ISETP.GT.U32.AND P2, PT, R3, R11, PT ;  /* 0x0000000b0300720c */ /* 0x000fe20003f44070 */
[----:B------:R-:W-:Y:S02]  /*cf80*/  @!P3 IMAD.MOV R2, RZ, RZ, -R2 ;  /* 0x000000ffff02b224 */ /* 0x000fe400078e0a02 */
[C---:B------:R-:W-:Y:S01]  /*cf90*/  IMAD.HI.U32 R10, R22.reuse, R0, RZ ;  /* 0x00000000160a7227 */ /* 0x040fe200078e00ff */
[----:B------:R0:W-:Y:S03]  /*cfa0*/  STL [R1+0x28], R4 ;  /* 0x0000280401007387 */ /* 0x0001e60000100800 */
[----:B------:R-:W-:Y:S01]  /*cfb0*/  @!P5 IMAD.IADD R7, R7, 0x1, -R3 ;  /* 0x000000010707d824 */ /* 0x000fe200078e0a03 */
[----:B------:R2:W-:Y:S01]  /*cfc0*/  STL [R1+0x20], R2 ;  /* 0x0000200201007387 */ /* 0x0005e20000100800 */
[----:B------:R-:W-:-:S03]  /*cfd0*/  IMAD.HI.U32 R19, R22, R9, RZ ;  /* 0x0000000916137227 */ /* 0x000fc600078e00ff */
[----:B------:R-:W-:Y:S01]  /*cfe0*/  ISETP.GT.U32.AND P3, PT, R3, R7, PT ;  /* 0x000000070300720c */ /* 0x000fe20003f64070 */
[----:B------:R-:W-:Y:S02]  /*cff0*/  IMAD.MOV R18, RZ, RZ, -R10 ;  /* 0x000000ffff127224 */ /* 0x000fe400078e0a0a */
[----:B0-----:R-:W-:Y:S02]  /*d000*/  IMAD.MOV.U32 R4, RZ, RZ, R15 ;  /* 0x000000ffff047224 */ /* 0x001fe400078e000f */
[----:B------:R-:W-:Y:S02]  /*d010*/  VIADD R10, R27, 0x30 ;  /* 0x000000301b0a7836 */ /* 0x000fe40000000000 */
[----:B--2---:R-:W-:Y:S02]  /*d020*/  IMAD.MOV.U32 R2, RZ, RZ, R13 ;  /* 0x000000ffff027224 */ /* 0x004fe400078e000d */
[----:B------:R-:W-:Y:S01]  /*d030*/  IMAD.MOV R19, RZ, RZ, -R19 ;  /* 0x000000ffff137224 */ /* 0x000fe200078e0a13 */
[----:B------:R-:W-:Y:S01]  /*d040*/  IABS R14, R10 ;  /* 0x0000000a000e7213 */ /* 0x000fe20000000000 */
[----:B------:R-:W-:-:S02]  /*d050*/  @!P6 IMAD.MOV R4, RZ, RZ, -R4 ;  /* 0x000000ffff04e224 */ /* 0x000fc400078e0a04 */
[----:B------:R-:W-:Y:S01]  /*d060*/  @!P1 IMAD.MOV R2, RZ, RZ, -R2 ;  /* 0x000000ffff029224 */ /* 0x000fe200078e0a02 */
[----:B------:R-:W-:Y:S01]  /*d070*/  ISETP.GE.AND P1, PT, R5, RZ, PT ;  /* 0x000000ff0500720c */ /* 0x000fe20003f26270 */
[----:B------:R-:W-:Y:S01]  /*d080*/  @!P2 IMAD.IADD R11, R11, 0x1, -R3 ;  /* 0x000000010b0ba824 */ /* 0x000fe200078e0a03 */
[----:B------:R-:W-:Y:S01]  /*d090*/  STL [R1+0x1c], R4 ;  /* 0x00001c0401007387 */ /* 0x000fe20000100800 */
[C---:B------:R-:W-:Y:S01]  /*d0a0*/  IMAD R9, R3.reuse, R19, R9 ;  /* 0x0000001303097224 */ /* 0x040fe200078e0209 */
[----:B------:R-:W-:Y:S01]  /*d0b0*/  IABS R19, R27 ;  /* 0x0000001b00137213 */ /* 0x000fe20000000000 */
[----:B------:R-:W-:Y:S01]  /*d0c0*/  @!P0 IMAD.IADD R8, R8, 0x1, -R3 ;  /* 0x0000000108088824 */ /* 0x000fe200078e0a03 */
[----:B------:R0:W-:Y:S01]  /*d0d0*/  STL [R1+0x5c], R2 ;  /* 0x00005c0201007387 */ /* 0x0001e20000100800 */
[C---:B------:R-:W-:Y:S01]  /*d0e0*/  IMAD R0, R3.reuse, R18, R0 ;  /* 0x0000001203007224 */ /* 0x040fe200078e0200 */
[C---:B------:R-:W-:Y:S01]  /*d0f0*/  ISETP.GT.U32.AND P6, PT, R3.reuse, R9, PT ;  /* 0x000000090300720c */ /* 0x040fe20003fc4070 */
[----:B------:R-:W-:Y:S01]  /*d100*/  IMAD.HI.U32 R13, R22, R14, RZ ;  /* 0x0000000e160d7227 */ /* 0x000fe200078e00ff */
[----:B------:R-:W-:-:S02]  /*d110*/  ISETP.GT.U32.AND P5, PT, R3, R8, PT ;  /* 0x000000080300720c */ /* 0x000fc40003fa4070 */
[----:B------:R-:W-:Y:S01]  /*d120*/  ISETP.GT.U32.AND P2, PT, R3, R0, PT ;  /* 0x000000000300720c */ /* 0x000fe20003f44070 */
[----:B------:R-:W-:Y:S01]  /*d130*/  @!P3 IMAD.IADD R7, R7, 0x1, -R3 ;  /* 0x000000010707b824 */ /* 0x000fe200078e0a03 */
[----:B------:R-:W-:Y:S01]  /*d140*/  ISETP.GE.AND P0, PT, R17, RZ, PT ;  /* 0x000000ff1100720c */ /* 0x000fe20003f06270 */
[----:B------:R-:W-:Y:S01]  /*d150*/  IMAD.MOV R13, RZ, RZ, -R13 ;  /* 0x000000ffff0d7224 */ /* 0x000fe200078e0a0d */
[----:B------:R-:W-:Y:S01]  /*d160*/  ISETP.GE.AND P3, PT, R12, RZ, PT ;  /* 0x000000ff0c00720c */ /* 0x000fe20003f66270 */
[----:B0-----:R-:W-:Y:S02]  /*d170*/  IMAD.MOV.U32 R2, RZ, RZ, R11 ;  /* 0x000000ffff027224 */ /* 0x001fe400078e000b */
[----:B------:R-:W-:Y:S02]  /*d180*/  IMAD R14, R3, R13, R14 ;  /* 0x0000000d030e7224 */ /* 0x000fe400078e020e */
[----:B------:R-:W-:Y:S02]  /*d190*/  @!P4 IMAD.MOV R2, RZ, RZ, -R2 ;  /* 0x000000ffff02c224 */ /* 0x000fe400078e0a02 */
[----:B------:R-:W-:-:S02]  /*d1a0*/  VIADD R5, R27, 0x2e ;  /* 0x0000002e1b057836 */ /* 0x000fc40000000000 */
[--C-:B------:R-:W-:Y:S01]  /*d1b0*/  @!P6 IMAD.IADD R9, R9, 0x1, -R3.reuse ;  /* 0x000000010909e824 */ /* 0x100fe200078e0a03 */
[----:B------:R0:W-:Y:S01]  /*d1c0*/  STL [R1+0x64], R2 ;  /* 0x0000640201007387 */ /* 0x0001e20000100800 */
[--C-:B------:R-:W-:Y:S01]  /*d1d0*/  @!P5 IMAD.IADD R8, R8, 0x1, -R3.reuse ;  /* 0x000000010808d824 */ /* 0x100fe200078e0a03 */
[----:B------:R-:W-:Y:S01]  /*d1e0*/  ISETP.GE.AND P5, PT, R6, RZ, PT ;  /* 0x000000ff0600720c */ /* 0x000fe20003fa6270 */
[----:B------:R-:W-:Y:S01]  /*d1f0*/  @!P2 IMAD.IADD R0, R0, 0x1, -R3 ;  /* 0x000000010000a824 */ /* 0x000fe200078e0a03 */
[----:B------:R-:W-:Y:S01]  /*d200*/  IABS R6, R5 ;  /* 0x0000000500067213 */ /* 0x000fe20000000000 */
[----:B------:R-:W-:Y:S01]  /*d210*/  IMAD.MOV.U32 R4, RZ, RZ, R8 ;  /* 0x000000ffff047224 */ /* 0x000fe200078e0008 */
[----:B------:R-:W-:Y:S01]  /*d220*/  ISETP.GT.U32.AND P2, PT, R3, R9, PT ;  /* 0x000000090300720c */ /* 0x000fe20003f44070 */
[C---:B------:R-:W-:Y:S01]  /*d230*/  VIADD R8, R27.reuse, 0x2a ;  /* 0x0000002a1b087836 */ /* 0x040fe20000000000 */
[----:B------:R-:W-:Y:S01]  /*d240*/  ISETP.GE.AND P6, PT, R10, RZ, PT ;  /* 0x000000ff0a00720c */ /* 0x000fe20003fc6270 */
        /* <DEDUP_REMOVED lines=8> */
[----:B------:R-:W-:Y:S02]  /*d2d0*/  IMAD.MOV R11, RZ, RZ, -R11 ;  /* 0x000000ffff0b7224 */ /* 0x000fe400078e0a0b */
[----:B------:R-:W-:Y:S01]  /*d2e0*/  @!P0 IMAD.MOV R4, RZ, RZ, -R4 ;  /* 0x000000ffff048224 */ /* 0x000fe200078e0a04 */
[----:B------:R-:W-:Y:S01]  /*d2f0*/  ISETP.GE.AND P0, PT, R5, RZ, PT ;  /* 0x000000ff0500720c */ /* 0x000fe20003f06270 */
[----:B------:R-:W-:Y:S01]  /*d300*/  IMAD R5, R3, R11, R6 ;  /* 0x0000000b03057224 */ /* 0x000fe200078e0206 */
[----:B------:R-:W-:Y:S01]  /*d310*/  IABS R11, R24 ;  /* 0x00000018000b7213 */ /* 0x000fe20000000000 */
[--C-:B------:R-:W-:Y:S01]  /*d320*/  @!P2 IMAD.IADD R9, R9, 0x1, -R3.reuse ;  /* 0x000000010909a824 */ /* 0x100fe200078e0a03 */
[----:B------:R-:W-:Y:S01]  /*d330*/  STL [R1+0x6c], R4 ;  /* 0x00006c0401007387 */ /* 0x000fe20000100800 */
[----:B------:R-:W-:Y:S01]  /*d340*/  IMAD.HI.U32 R6, R22, R13, RZ ;  /* 0x0000000d16067227 */ /* 0x000fe200078e00ff */
[----:B------:R-:W0:Y:S01]  /*d350*/  I2F.RP R7, R11 ;  /* 0x0000000b00077306 */ /* 0x000e220000209400 */
[----:B------:R-:W-:Y:S01]  /*d360*/  ISETP.GE.AND P2, PT, R10, RZ, PT ;  /* 0x000000ff0a00720c */ /* 0x000fe20003f46270 */
[----:B------:R2:W-:Y:S01]  /*d370*/  STL [R1+0x74], R2 ;  /* 0x0000740201007387 */ /* 0x0005e20000100800 */
[----:B------:R-:W-:-:S02]  /*d380*/  @!P1 IMAD.IADD R14, R14, 0x1, -R3 ;  /* 0x000000010e0e9824 */ /* 0x000fc400078e0a03 */
[----:B------:R-:W-:Y:S01]  /*d390*/  @!P4 IMAD.IADD R0, R0, 0x1, -R3 ;  /* 0x000000010000c824 */ /* 0x000fe200078e0a03 */
[C---:B------:R-:W-:Y:S01]  /*d3a0*/  ISETP.GT.U32.AND P4, PT, R3.reuse, R5, PT ;  /* 0x000000050300720c */ /* 0x040fe20003f84070 */
[----:B------:R-:W-:Y:S01]  /*d3b0*/  IMAD.MOV R6, RZ, RZ, -R6 ;  /* 0x000000ffff067224 */ /* 0x000fe200078e0a06 */
[----:B------:R-:W-:Y:S01]  /*d3c0*/  ISETP.GT.U32.AND P1, PT, R3, R14, PT ;  /* 0x0000000e0300720c */ /* 0x000fe20003f24070 */
[----:B------:R-:W-:Y:S02]  /*d3d0*/  VIADD R12, R27, 0x24 ;  /* 0x000000241b0c7836 */ /* 0x000fe40000000000 */
[----:B------:R-:W-:Y:S02]  /*d3e0*/  IMAD R13, R3, R6, R13 ;  /* 0x00000006030d7224 */ /* 0x000fe400078e020d */
[----:B--2---:R-:W-:Y:S01]  /*d3f0*/  IMAD.MOV.U32 R2, RZ, RZ, R9 ;  /* 0x000000ffff027224 */ /* 0x004fe200078e0009 */
[----:B------:R-:W-:Y:S01]  /*d400*/  IABS R10, R12 ;  /* 0x0000000c000a7213 */ /* 0x000fe20000000000 */
[----:B0-----:R-:W0:Y:S01]  /*d410*/  MUFU.RCP R7, R7 ;  /* 0x0000000700077308 */ /* 0x001e220000001000 */
[----:B------:R-:W-:-:S02]  /*d420*/  VIADD R9, R27, 0x26 ;  /* 0x000000261b097836 */ /* 0x000fc40000000000 */
[----:B------:R-:W-:Y:S01]  /*d430*/  @!P5 IMAD.MOV R2, RZ, RZ, -R2 ;  /* 0x000000ffff02d224 */ /* 0x000fe200078e0a02 */
[----:B------:R-:W-:Y:S01]  /*d440*/  ISETP.GE.AND P5, PT, R8, RZ, PT ;  /* 0x000000ff0800720c */ /* 0x000fe20003fa6270 */
[--C-:B------:R-:W-:Y:S02]  /*d450*/  @!P4 IMAD.IADD R5, R5, 0x1, -R3.reuse ;  /* 0x000000010505c824 */ /* 0x100fe400078e0a03 */
[----:B------:R-:W-:Y:S01]  /*d460*/  @!P1 IMAD.IADD R14, R14, 0x1, -R3 ;  /* 0x000000010e0e9824 */ /* 0x000fe200078e0a03 */
[----:B------:R2:W-:Y:S01]  /*d470*/  STL [R1+0x80], R2 ;  /* 0x0000800201007387 */ /* 0x0005e20000100800 */
[----:B------:R-:W-:Y:S01]  /*d480*/  ISETP.GT.U32.AND P1, PT, R3, R13, PT ;  /* 0x0000000d0300720c */ /* 0x000fe20003f24070 */
[----:B------:R-:W-:Y:S01]  /*d490*/  VIADD R8, R27, 0x28 ;  /* 0x000000281b087836 */ /* 0x000fe20000000000 */
[----:B------:R-:W-:Y:S01]  /*d4a0*/  ISETP.GT.U32.AND P4, PT, R3, R5, PT ;  /* 0x000000050300720c */ /* 0x000fe20003f84070 */
[----:B------:R-:W-:-:S04]  /*d4b0*/  IMAD.HI.U32 R6, R22, R10, RZ ;  /* 0x0000000a16067227 */ /* 0x000fc800078e00ff */
[----:B------:R-:W-:Y:S02]  /*d4c0*/  VIADD R15, R27, 0x22 ;  /* 0x000000221b0f7836 */ /* 0x000fe40000000000 */
[----:B--2---:R-:W-:Y:S02]  /*d4d0*/  IMAD.MOV.U32 R2, RZ, RZ, R0 ;  /* 0x000000ffff027224 */ /* 0x004fe400078e0000 */
[----:B------:R-:W-:Y:S01]  /*d4e0*/  IMAD.HI.U32 R0, R22, R16, RZ ;  /* 0x0000001016007227 */ /* 0x000fe200078e00ff */
[----:B------:R-:W-:-:S03]  /*d4f0*/  IABS R17, R15 ;  /* 0x0000000f00117213 */ /* 0x000fc60000000000 */
[----:B------:R-:W-:Y:S02]  /*d500*/  IMAD.MOV R0, RZ, RZ, -R0 ;  /* 0x000000ffff007224 */ /* 0x000fe400078e0a00 */
[--C-:B------:R-:W-:Y:S02]  /*d510*/  @!P1 IMAD.IADD R13, R13, 0x1, -R3.reuse ;  /* 0x000000010d0d9824 */ /* 0x100fe400078e0a03 */
[----:B------:R-:W-:Y:S02]  /*d520*/  IMAD R16, R3, R0, R16 ;  /* 0x0000000003107224 */ /* 0x000fe400078e0210 */
[----:B------:R-:W-:Y:S01]  /*d530*/  @!P3 IMAD.MOV R2, RZ, RZ, -R2 ;  /* 0x000000ffff02b224 */ /* 0x000fe200078e0a02 */
[----:B------:R-:W-:Y:S01]  /*d540*/  ISETP.GE.AND P3, PT, R8, RZ, PT ;  /* 0x000000ff0800720c */ /* 0x000fe20003f66270 */
[----:B------:R-:W-:Y:S01]  /*d550*/  @!P4 IMAD.IADD R5, R5, 0x1, -R3 ;  /* 0x000000010505c824 */ /* 0x000fe200078e0a03 */
[----:B------:R-:W-:Y:S01]  /*d560*/  ISETP.GT.U32.AND P1, PT, R3, R16, PT ;  /* 0x000000100300720c */ /* 0x000fe20003f24070 */
[----:B0-----:R-:W-:Y:S01]  /*d570*/  VIADD R7, R7, 0xffffffe ;  /* 0x0ffffffe07077836 */ /* 0x001fe20000000000 */
[----:B------:R0:W-:Y:S01]  /*d580*/  STL [R1+0x7c], R2 ;  /* 0x00007c0201007387 */ /* 0x0001e20000100800 */
[----:B------:R-:W-:Y:S01]  /*d590*/  ISETP.GE.AND P4, PT, R9, RZ, PT ;  /* 0x000000ff0900720c */ /* 0x000fe20003f86270 */
[----:B------:R-:W-:Y:S01]  /*d5a0*/  IMAD.MOV R6, RZ, RZ, -R6 ;  /* 0x000000ffff067224 */ /* 0x000fe200078e0a06 */
[----:B------:R-:W-:Y:S01]  /*d5b0*/  IABS R9, R9 ;  /* 0x0000000900097213 */ /* 0x000fe20000000000 */
[----:B------:R-:W-:Y:S01]  /*d5c0*/  @!P0 IMAD.MOV R5, RZ, RZ, -R5 ;  /* 0x000000ffff058224 */ /* 0x000fe200078e0a05 */
[----:B------:R-:W-:Y:S01]  /*d5d0*/  IABS R8, R8 ;  /* 0x0000000800087213 */ /* 0x000fe20000000000 */
[----:B------:R-:W2:Y:S01]  /*d5e0*/  F2I.FTZ.U32.TRUNC.NTZ R7, R7 ;  /* 0x0000000700077305 */ /* 0x000ea2000021f000 */
[----:B------:R-:W-:-:S02]  /*d5f0*/  IMAD R10, R3, R6, R10 ;  /* 0x00000006030a7224 */ /* 0x000fc400078e020a */
        /* <DEDUP_REMOVED lines=9> */
[----:B------:R-:W-:Y:S01]  /*d690*/  IMAD.MOV R0, RZ, RZ, -R0 ;  /* 0x000000ffff007224 */ /* 0x000fe200078e0a00 */
[----:B------:R-:W-:Y:S01]  /*d6a0*/  STL [R1+0x16a4], R5 ;  /* 0x0016a40501007387 */ /* 0x000fe20000100800 */
[C---:B------:R-:W-:Y:S01]  /*d6b0*/  IMAD R9, R3.reuse, R18, R9 ;  /* 0x0000001203097224 */ /* 0x040fe200078e0209 */
[----:B------:R-:W-:Y:S01]  /*d6c0*/  IABS R18, R26 ;  /* 0x0000001a00127213 */ /* 0x000fe20000000000 */
[----:B------:R-:W-:Y:S02]  /*d6d0*/  IMAD R8, R3, R0, R8 ;  /* 0x0000000003087224 */ /* 0x000fe400078e0208 */
[--C-:B------:R-:W-:Y:S01]  /*d6e0*/  @!P6 IMAD.IADD R13, R13, 0x1, -R3.reuse ;  /* 0x000000010d0de824 */ /* 0x100fe200078e0a03 */
[C---:B------:R-:W-:Y:S01]  /*d6f0*/  ISETP.GT.U32.AND P6, PT, R3.reuse, R9, PT ;  /* 0x000000090300720c */ /* 0x040fe20003fc4070 */
[----:B------:R-:W-:Y:S01]  /*d700*/  @!P1 IMAD.IADD R16, R16, 0x1, -R3 ;  /* 0x0000000110109824 */ /* 0x000fe200078e0a03 */
[C---:B------:R-:W-:Y:S01]  /*d710*/  ISETP.GT.U32.AND P0, PT, R3.reuse, R8, PT ;  /* 0x000000080300720c */ /* 0x040fe20003f04070 */
[----:B------:R-:W-:Y:S01]  /*d720*/  IMAD.HI.U32 R0, R22, R17, RZ ;  /* 0x0000001116007227 */ /* 0x000fe200078e00ff */
[----:B------:R-:W-:-:S03]  /*d730*/  ISETP.GT.U32.AND P1, PT, R3, R10, PT ;  /* 0x0000000a0300720c */ /* 0x000fc60003f24070 */
[----:B--2---:R-:W-:Y:S02]  /*d740*/  IMAD.MOV R6, RZ, RZ, -R7 ;  /* 0x000000ffff067224 */ /* 0x004fe400078e0a07 */
[----:B------:R-:W-:Y:S02]  /*d750*/  IMAD.MOV R0, RZ, RZ, -R0 ;  /* 0x000000ffff007224 */ /* 0x000fe400078e0a00 */
[----:B0-----:R-:W-:Y:S02]  /*d760*/  VIADD R2, R27, 0x20 ;  /* 0x000000201b027836 */ /* 0x001fe40000000000 */
[----:B------:R-:W-:Y:S02]  /*d770*/  IMAD R14, R6, R11, RZ ;  /* 0x0000000b060e7224 */ /* 0x000fe400078e02ff */
[----:B------:R-:W-:Y:S01]  /*d780*/  IMAD R17, R3, R0, R17 ;  /* 0x0000000003117224 */ /* 0x000fe200078e0211 */
[----:B------:R-:W-:Y:S01]  /*d790*/  IABS R0, R2 ;  /* 0x0000000200007213 */ /* 0x000fe20000000000 */
[----:B------:R-:W-:Y:S01]  /*d7a0*/  IMAD.MOV.U32 R6, RZ, RZ, RZ ;  /* 0x000000ffff067224 */ /* 0x000fe200078e00ff */
[----:B------:R0:W-:Y:S01]  /*d7b0*/  STL [R1+0x68], R2 ;  /* 0x0000680201007387 */ /* 0x0001e20000100800 */
[----:B------:R-:W-:-:S02]  /*d7c0*/  @!P6 IMAD.IADD R9, R9, 0x1, -R3 ;  /* 0x000000010909e824 */ /* 0x000fc400078e0a03 */
[----:B------:R-:W-:Y:S01]  /*d7d0*/  @!P0 IMAD.IADD R8, R8, 0x1, -R3 ;  /* 0x0000000108088824 */ /* 0x000fe200078e0a03 */
[----:B------:R-:W-:Y:S01]  /*d7e0*/  ISETP.GT.U32.AND P0, PT, R3, R17, PT ;  /* 0x000000110300720c */ /* 0x000fe20003f04070 */
[----:B------:R-:W-:-:S03]  /*d7f0*/  IMAD.HI.U32 R14, R7, R14, R6 ;  /* 0x0000000e070e7227 */ /* 0x000fc600078e0006 */
[C---:B------:R-:W-:Y:S01]  /*d800*/  ISETP.GT.U32.AND P6, PT, R3.reuse, R8, PT ;  /* 0x000000080300720c */ /* 0x040fe20003fc4070 */
[----:B------:R-:W-:Y:S01]  /*d810*/  @!P1 IMAD.IADD R10, R10, 0x1, -R3 ;  /* 0x000000010a0a9824 */ /* 0x000fe200078e0a03 */
[----:B------:R-:W-:Y:S01]  /*d820*/  ISETP.GT.U32.AND P1, PT, R3, R9, PT ;  /* 0x000000090300720c */ /* 0x000fe20003f24070 */
[----:B------:R-:W-:Y:S02]  /*d830*/  IMAD.MOV.U32 R7, RZ, RZ, R18 ;  /* 0x000000ffff077224 */ /* 0x000fe400078e0012 */
[----:B------:R-:W-:-:S04]  /*d840*/  IMAD.HI.U32 R18, R22, R0, RZ ;  /* 0x0000000016127227 */ /* 0x000fc800078e00ff */
[----:B------:R-:W-:Y:S02]  /*d850*/  IMAD.MOV R18, RZ, RZ, -R18 ;  /* 0x000000ffff127224 */ /* 0x000fe400078e0a12 */
[----:B------:R-:W-:-:S04]  /*d860*/  IMAD.HI.U32 R14, R14, R7, RZ ;  /* 0x000000070e0e7227 */ /* 0x000fc800078e00ff */
[----:B------:R-:W-:Y:S01]  /*d870*/  IMAD R0, R3, R18, R0 ;  /* 0x0000001203007224 */ /* 0x000fe200078e0200 */
[----:B------:R-:W-:Y:S01]  /*d880*/  IABS R18, R25 ;  /* 0x0000001900127213 */ /* 0x000fe20000000000 */
[----:B------:R-:W-:Y:S02]  /*d890*/  IMAD.MOV.U32 R6, RZ, RZ, R13 ;  /* 0x000000ffff067224 */ /* 0x000fe400078e000d */
[----:B------:R-:W-:Y:S01]  /*d8a0*/  @!P1 IMAD.IADD R9, R9, 0x1, -R3 ;  /* 0x0000000109099824 */ /* 0x000fe200078e0a03 */
[----:B------:R-:W-:Y:S01]  /*d8b0*/  ISETP.GT.U32.AND P1, PT, R3, R0, PT ;  /* 0x000000000300720c */ /* 0x000fe20003f24070 */
[----:B------:R-:W-:Y:S02]  /*d8c0*/  IMAD.MOV R14, RZ, RZ, -R14 ;  /* 0x000000ffff0e7224 */ /* 0x000fe400078e0a0e */
[----:B------:R-:W-:-:S04]  /*d8d0*/  IMAD.HI.U32 R13, R22, R19, RZ ;  /* 0x00000013160d7227 */ /* 0x000fc800078e00ff */
[----:B------:R-:W-:Y:S01]  /*d8e0*/  @!P6 IMAD.IADD R8, R8, 0x1, -R3 ;  /* 0x000000010808e824 */ /* 0x000fe200078e0a03 */
[----:B------:R-:W-:Y:S01]  /*d8f0*/  ISETP.GE.AND P6, PT, R12, RZ, PT ;  /* 0x000000ff0c00720c */ /* 0x000fe20003fc6270 */
[----:B------:R-:W-:Y:S01]  /*d900*/  @!P2 IMAD.MOV R6, RZ, RZ, -R6 ;  /* 0x000000ffff06a224 */ /* 0x000fe200078e0a06 */
[----:B------:R-:W-:Y:S01]  /*d910*/  ISETP.GT.U32.AND P2, PT, R3, R10, PT ;  /* 0x0000000a0300720c */ /* 0x000fe20003f44070 */
[----:B------:R-:W-:Y:S02]  /*d920*/  IMAD R12, R11, R14, R7 ;  /* 0x0000000e0b0c7224 */ /* 0x000fe400078e0207 */
[----:B------:R-:W-:Y:S01]  /*d930*/  IMAD.MOV R7, RZ, RZ, -R13 ;  /* 0x000000ffff077224 */ /* 0x000fe200078e0a0d */
[----:B------:R-:W-:Y:S01]  /*d940*/  STL [R1+0x16a8], R6 ;  /* 0x0016a80601007387 */ /* 0x000fe20000100800 */
[----:B------:R-:W-:Y:S02]  /*d950*/  @!P0 IMAD.IADD R17, R17, 0x1, -R3 ;  /* 0x0000000111118824 */ /* 0x000fe400078e0a03 */
[----:B------:R-:W-:-:S02]  /*d960*/  IMAD R19, R3, R7, R19 ;  /* 0x0000000703137224 */ /* 0x000fc400078e0213 */
[--C-:B------:R-:W-:Y:S01]  /*d970*/  @!P1 IMAD.IADD R0, R0, 0x1, -R3.reuse ;  /* 0x0000000100009824 */ /* 0x100fe200078e0a03 */
[----:B------:R-:W-:Y:S01]  /*d980*/  ISETP.GT.U32.AND P0, PT, R3, R17, PT ;  /* 0x000000110300720c */ /* 0x000fe20003f04070 */
[----:B------:R-:W-:Y:S01]  /*d990*/  VIADD R13, R27, 0x1c ;  /* 0x0000001c1b0d7836 */ /* 0x000fe20000000000 */
[----:B------:R-:W-:Y:S01]  /*d9a0*/  ISETP.GT.U32.AND P1, PT, R3, R19, PT ;  /* 0x000000130300720c */ /* 0x000fe20003f24070 */
[----:B------:R-:W-:Y:S01]  /*d9b0*/  @!P2 IMAD.IADD R10, R10, 0x1, -R3 ;  /* 0x000000010a0aa824 */ /* 0x000fe200078e0a03 */
[----:B------:R-:W-:Y:S01]  /*d9c0*/  ISETP.GT.U32.AND P2, PT, R11, R12, PT ;  /* 0x0000000c0b00720c */ /* 0x000fe20003f44070 */
[----:B------:R-:W-:Y:S01]  /*d9d0*/  VIADD R14, R27, 0x1e ;  /* 0x0000001e1b0e7836 */ /* 0x000fe20000000000 */
[----:B------:R-:W-:Y:S01]  /*d9e0*/  IABS R7, R13 ;  /* 0x0000000d00077213 */ /* 0x000fe20000000000 */
[----:B------:R-:W-:Y:S02]  /*d9f0*/  @!P4 IMAD.MOV R9, RZ, RZ, -R9 ;  /* 0x000000ffff09c224 */ /* 0x000fe400078e0a09 */
[----:B------:R-:W-:Y:S01]  /*da00*/  @!P3 IMAD.MOV R8, RZ, RZ, -R8 ;  /* 0x000000ffff08b224 */ /* 0x000fe200078e0a08 */
[----:B------:R-:W-:Y:S01]  /*da10*/  IABS R20, R14 ;  /* 0x0000000e00147213 */ /* 0x000fe20000000000 */
[----:B------:R-:W-:-:S02]  /*da20*/  @!P6 IMAD.MOV R10, RZ, RZ, -R10 ;  /* 0x000000ffff0ae224 */ /* 0x000fc400078e0a0a */
[----:B------:R-:W-:Y:S01]  /*da30*/  @!P0 IMAD.IADD R17, R17, 0x1, -R3 ;  /* 0x0000000111118824 */ /* 0x000fe200078e0a03 */
[----:B------:R-:W-:Y:S01]  /*da40*/  ISETP.GE.AND P0, PT, R15, RZ, PT ;  /* 0x000000ff0f00720c */ /* 0x000fe20003f06270 */
[----:B------:R-:W-:Y:S02]  /*da50*/  IMAD.MOV.U32 R15, RZ, RZ, R7 ;  /* 0x000000ffff0f7224 */ /* 0x000fe400078e0007 */
[----:B------:R-:W-:Y:S02]  /*da60*/  IMAD.MOV.U32 R7, RZ, RZ, R16 ;  /* 0x000000ffff077224 */ /* 0x000fe400078e0010 */
[----:B------:R-:W-:Y:S01]  /*da70*/  @!P1 IMAD.IADD R19, R19, 0x1, -R3 ;  /* 0x0000000113139824 */ /* 0x000fe200078e0a03 */
[----:B------:R-:W-:Y:S01]  /*da80*/  ISETP.GE.AND P1, PT, R13, RZ, PT ;  /* 0x000000ff0d00720c */ /* 0x000fe20003f26270 */
[----:B------:R-:W-:Y:S01]  /*da90*/  @!P2 IMAD.IADD R12, R12, 0x1, -R11 ;  /* 0x000000010c0ca824 */ /* 0x000fe200078e0a0b */
[C---:B------:R-:W-:Y:S01]  /*daa0*/  ISETP.GT.U32.AND P2, PT, R3.reuse, R0, PT ;  /* 0x000000000300720c */ /* 0x040fe20003f44070 */
[----:B------:R-:W-:Y:S01]  /*dab0*/  @!P5 IMAD.MOV R7, RZ, RZ, -R7 ;  /* 0x000000ffff07d224 */ /* 0x000fe200078e0a07 */
[----:B------:R-:W-:Y:S01]  /*dac0*/  ISETP.GE.AND P5, PT, R14, RZ, PT ;  /* 0x000000ff0e00720c */ /* 0x000fe20003fa6270 */
[----:B------:R-:W-:Y:S01]  /*dad0*/  IMAD.HI.U32 R14, R22, R15, RZ ;  /* 0x0000000f160e7227 */ /* 0x000fe200078e00ff */
[----:B------:R-:W-:-:S02]  /*dae0*/  ISETP.GT.U32.AND P4, PT, R3, R19, PT ;  /* 0x000000130300720c */ /* 0x000fc40003f84070 */
[----:B------:R-:W-:Y:S01]  /*daf0*/  ISETP.GT.U32.AND P3, PT, R11, R12, PT ;  /* 0x0000000c0b00720c */ /* 0x000fe20003f64070 */
[----:B------:R-:W-:Y:S01]  /*db00*/  IMAD.MOV R14, RZ, RZ, -R14 ;  /* 0x000000ffff0e7224 */ /* 0x000fe200078e0a0e */
[----:B------:R-:W-:Y:S01]  /*db10*/  STL [R1+0x16ac], R7 ;  /* 0x0016ac0701007387 */ /* 0x000fe20000100800 */
[----:B------:R-:W-:-:S03]  /*db20*/  IMAD.HI.U32 R16, R22, R20, RZ ;  /* 0x0000001416107227 */ /* 0x000fc600078e00ff */
[----:B------:R-:W-:Y:S01]  /*db30*/  STL [R1+0x16b0], R8 ;  /* 0x0016b00801007387 */ /* 0x000fe20000100800 */
[----:B------:R-:W-:Y:S02]  /*db40*/  IMAD R15, R3, R14, R15 ;  /* 0x0000000e030f7224 */ /* 0x000fe400078e020f */
[----:B------:R-:W-:Y:S01]  /*db50*/  IMAD.MOV R16, RZ, RZ, -R16 ;  /* 0x000000ffff107224 */ /* 0x000fe200078e0a10 */
[----:B------:R-:W-:Y:S01]  /*db60*/  STL [R1+0x16b4], R9 ;  /* 0x0016b40901007387 */ /* 0x000fe20000100800 */
[--C-:B------:R-:W-:Y:S01]  /*db70*/  @!P2 IMAD.IADD R0, R0, 0x1, -R3.reuse ;  /* 0x000000010000a824 */ /* 0x100fe200078e0a03 */
[----:B------:R-:W-:Y:S01]  /*db80*/  ISETP.GE.AND P2, PT, R26, RZ, PT ;  /* 0x000000ff1a00720c */ /* 0x000fe20003f46270 */
[----:B------:R-:W-:Y:S01]  /*db90*/  @!P4 IMAD.IADD R19, R19, 0x1, -R3 ;  /* 0x000000011313c824 */ /* 0x000fe200078e0a03 */
[C---:B------:R-:W-:Y:S01]  /*dba0*/  ISETP.GT.U32.AND P4, PT, R3.reuse, R15, PT ;  /* 0x0000000f0300720c */ /* 0x040fe20003f84070 */
[----:B------:R-:W-:Y:S01]  /*dbb0*/  IMAD R20, R3, R16, R20 ;  /* 0x0000001003147224 */ /* 0x000fe200078e0214 */
[----:B------:R2:W-:Y:S01]  /*dbc0*/  STL [R1+0x1760], R0 ;  /* 0x0017600001007387 */ /* 0x0005e20000100800 */
[----:B------:R-:W-:-:S02]  /*dbd0*/  VIADD R13, R27, 0x1a ;  /* 0x0000001a1b0d7836 */ /* 0x000fc40000000000 */
[----:B------:R-:W-:Y:S01]  /*dbe0*/  @!P3 IMAD.IADD R12, R12, 0x1, -R11 ;  /* 0x000000010c0cb824 */ /* 0x000fe200078e0a0b */
[----:B------:R-:W-:Y:S01]  /*dbf0*/  ISETP.GT.U32.AND P6, PT, R3, R20, PT ;  /* 0x000000140300720c */ /* 0x000fe20003fc4070 */
[----:B------:R-:W-:Y:S01]  /*dc00*/  STL [R1+0x16b8], R10 ;  /* 0x0016b80a01007387 */ /* 0x000fe20000100800 */
[----:B------:R-:W-:Y:S01]  /*dc10*/  IABS R23, R13 ;  /* 0x0000000d00177213 */ /* 0x000fe20000000000 */
[----:B0-----:R-:W-:Y:S01]  /*dc20*/  IMAD.MOV.U32 R2, RZ, RZ, R12 ;  /* 0x000000ffff027224 */ /* 0x001fe200078e000c */
[----:B------:R-:W-:Y:S01]  /*dc30*/  ISETP.GE.AND P3, PT, R13, RZ, PT ;  /* 0x000000ff0d00720c */ /* 0x000fe20003f66270 */
[----:B------:R-:W-:Y:S01]  /*dc40*/  VIADD R13, R27, 0x18 ;  /* 0x000000181b0d7836 */ /* 0x000fe20000000000 */
[----:B------:R-:W-:Y:S01]  /*dc50*/  IABS R11, R29 ;  /* 0x0000001d000b7213 */ /* 0x000fe20000000000 */
[----:B------:R-:W-:Y:S01]  /*dc60*/  @!P2 IMAD.MOV R2, RZ, RZ, -R2 ;  /* 0x000000ffff02a224 */ /* 0x000fe200078e0a02 */
[----:B------:R-:W-:Y:S01]  /*dc70*/  ISETP.NE.AND P2, PT, R24, RZ, PT ;  /* 0x000000ff1800720c */ /* 0x000fe20003f45270 */
[--C-:B------:R-:W-:Y:S01]  /*dc80*/  @!P4 IMAD.IADD R15, R15, 0x1, -R3.reuse ;  /* 0x000000010f0fc824 */ /* 0x100fe200078e0a03 */
[----:B---3--:R-:W-:Y:S01]  /*dc90*/  IABS R26, R13 ;  /* 0x0000000d001a7213 */ /* 0x008fe20000000000 */
[----:B------:R-:W-:Y:S01]  /*dca0*/  IMAD.HI.U32 R12, R22, R23, RZ ;  /* 0x00000017160c7227 */ /* 0x000fe200078e00ff */
[----:B------:R-:W-:Y:S02]  /*dcb0*/  STL [R1+0x1764], R19 ;  /* 0x0017641301007387 */ /* 0x000fe40000100800 */
[----:B------:R-:W-:Y:S01]  /*dcc0*/  ISETP.GT.U32.AND P4, PT, R3, R15, PT ;  /* 0x0000000f0300720c */ /* 0x000fe20003f84070 */
[----:B------:R-:W-:-:S02]  /*dcd0*/  @!P6 IMAD.IADD R20, R20, 0x1, -R3 ;  /* 0x000000011414e824 */ /* 0x000fc400078e0a03 */
[----:B------:R-:W-:Y:S02]  /*dce0*/  IMAD.MOV R12, RZ, RZ, -R12 ;  /* 0x000000ffff0c7224 */ /* 0x000fe400078e0a0c */
[----:B------:R-:W-:Y:S01]  /*dcf0*/  IMAD.HI.U32 R16, R22, R26, RZ ;  /* 0x0000001a16107227 */ /* 0x000fe200078e00ff */
[C---:B------:R-:W-:Y:S02]  /*dd00*/  ISETP.GT.U32.AND P6, PT, R3.reuse, R20, PT ;  /* 0x000000140300720c */ /* 0x040fe40003fc4070 */
[----:B------:R-:W-:Y:S01]  /*dd10*/  @!P2 LOP3.LUT R2, RZ, R24, RZ, 0x33, !PT ;  /* 0x00000018ff02a212 */ /* 0x000fe200078e33ff */
[----:B------:R-:W-:Y:S02]  /*dd20*/  IMAD R23, R3, R12, R23 ;  /* 0x0000000c03177224 */ /* 0x000fe400078e0217 */
[----:B------:R-:W-:Y:S02]  /*dd30*/  IMAD.MOV R16, RZ, RZ, -R16 ;  /* 0x000000ffff107224 */ /* 0x000fe400078e0a10 */
[----:B--2---:R-:W-:Y:S01]  /*dd40*/  VIADD R0, R27, 0x14 ;  /* 0x000000141b007836 */ /* 0x004fe20000000000 */
[C---:B------:R-:W-:Y:S01]  /*dd50*/  ISETP.GT.U32.AND P2, PT, R3.reuse, R23, PT ;  /* 0x000000170300720c */ /* 0x040fe20003f44070 */
[----:B------:R-:W-:-:S02]  /*dd60*/  IMAD R26, R3, R16, R26 ;  /* 0x00000010031a7224 */ /* 0x000fc400078e021a */
[----:B------:R-:W-:Y:S01]  /*dd70*/  IMAD.HI.U32 R14, R22, R11, RZ ;  /* 0x0000000b160e7227 */ /* 0x000fe200078e00ff */
[----:B------:R0:W-:Y:S01]  /*dd80*/  STL [R1+0x60], R0 ;  /* 0x0000600001007387 */ /* 0x0001e20000100800 */
[----:B------:R-:W-:Y:S02]  /*dd90*/  IABS R12, R0 ;  /* 0x00000000000c7213 */ /* 0x000fe40000000000 */
[--C-:B------:R-:W-:Y:S01]  /*dda0*/  @!P4 IMAD.IADD R15, R15, 0x1, -R3.reuse ;  /* 0x000000010f0fc824 */ /* 0x100fe200078e0a03 */
[----:B------:R-:W-:Y:S01]  /*ddb0*/  ISETP.GT.U32.AND P4, PT, R3, R26, PT ;  /* 0x0000001a0300720c */ /* 0x000fe20003f84070 */
[----:B------:R-:W-:Y:S01]  /*ddc0*/  IMAD.MOV R14, RZ, RZ, -R14 ;  /* 0x000000ffff0e7224 */ /* 0x000fe200078e0a0e */
[----:B------:R-:W-:Y:S01]  /*ddd0*/  STL [R1+0x1658], R2 ;  /* 0x0016580201007387 */ /* 0x000fe20000100800 */
[----:B------:R-:W-:Y:S01]  /*dde0*/  @!P6 IMAD.IADD R20, R20, 0x1, -R3 ;  /* 0x000000011414e824 */ /* 0x000fe200078e0a03 */
[----:B------:R-:W-:Y:S01]  /*ddf0*/  ISETP.GE.AND P6, PT, R13, RZ, PT ;  /* 0x000000ff0d00720c */ /* 0x000fe20003fc6270 */
[----:B------:R-:W-:-:S02]  /*de00*/  IMAD R11, R3, R14, R11 ;  /* 0x0000000e030b7224 */ /* 0x000fc400078e020b */
[----:B0-----:R-:W-:Y:S01]  /*de10*/  VIADD R0, R27, 0x12 ;  /* 0x000000121b007836 */ /* 0x001fe20000000000 */
[----:B------:R-:W-:Y:S01]  /*de20*/  STL [R1+0x1768], R20 ;  /* 0x0017681401007387 */ /* 0x000fe20000100800 */
[----:B------:R-:W-:-:S03]  /*de30*/  IMAD.HI.U32 R13, R22, R12, RZ ;  /* 0x0000000c160d7227 */ /* 0x000fc600078e00ff */
[----:B------:R-:W-:Y:S01]  /*de40*/  IABS R14, R0 ;  /* 0x00000000000e7213 */ /* 0x000fe20000000000 */
[----:B------:R-:W-:Y:S01]  /*de50*/  @!P2 IMAD.IADD R23, R23, 0x1, -R3 ;  /* 0x000000011717a824 */ /* 0x000fe200078e0a03 */
[C---:B------:R-:W-:Y:S01]  /*de60*/  ISETP.GT.U32.AND P2, PT, R3.reuse, R11, PT ;  /* 0x0000000b0300720c */ /* 0x040fe20003f44070 */
[----:B------:R-:W-:Y:S01]  /*de70*/  IMAD.MOV R16, RZ, RZ, -R13 ;  /* 0x000000ffff107224 */ /* 0x000fe200078e0a0d */
[----:B------:R0:W-:Y:S01]  /*de80*/  STL [R1+0x58], R0 ;  /* 0x0000580001007387 */ /* 0x0001e20000100800 */
[----:B------:R-:W-:Y:S02]  /*de90*/  IMAD.MOV.U32 R13, RZ, RZ, R14 ;  /* 0x000000ffff0d7224 */ /* 0x000fe400078e000e */
[----:B------:R-:W-:Y:S01]  /*dea0*/  @!P4 IMAD.IADD R26, R26, 0x1, -R3 ;  /* 0x000000011a1ac824 */ /* 0x000fe200078e0a03 */
[----:B------:R-:W-:Y:S01]  /*deb0*/  ISETP.GT.U32.AND P4, PT, R3, R23, PT ;  /* 0x000000170300720c */ /* 0x000fe20003f84070 */
[----:B------:R-:W-:-:S04]  /*dec0*/  IMAD.HI.U32 R21, R22, R13, RZ ;  /* 0x0000000d16157227 */ /* 0x000fc800078e00ff */
[----:B------:R-:W-:Y:S02]  /*ded0*/  IMAD.MOV R21, RZ, RZ, -R21 ;  /* 0x000000ffff157224 */ /* 0x000fe400078e0a15 */
[----:B0-----:R-:W-:Y:S02]  /*dee0*/  VIADD R0, R27, 0x10 ;  /* 0x000000101b007836 */ /* 0x001fe40000000000 */
[C---:B------:R-:W-:Y:S02]  /*def0*/  IMAD R12, R3.reuse, R16, R12 ;  /* 0x00000010030c7224 */ /* 0x040fe400078e020c */
[----:B------:R-:W-:Y:S01]  /*df00*/  IMAD R13, R3, R21, R13 ;  /* 0x00000015030d7224 */ /* 0x000fe200078e020d */
[----:B------:R-:W-:Y:S01]  /*df10*/  IABS R14, R0 ;  /* 0x00000000000e7213 */ /* 0x000fe20000000000 */
[----:B------:R-:W-:-:S04]  /*df20*/  IMAD.HI.U32 R21, R22, R18, RZ ;  /* 0x0000001216157227 */ /* 0x000fc800078e00ff */
[----:B------:R-:W-:Y:S02]  /*df30*/  VIADD R4, R27, 0xe ;  /* 0x0000000e1b047836 */ /* 0x000fe40000000000 */
[--C-:B------:R-:W-:Y:S01]  /*df40*/  @!P2 IMAD.IADD R11, R11, 0x1, -R3.reuse ;  /* 0x000000010b0ba824 */ /* 0x100fe200078e0a03 */
[----:B------:R-:W-:Y:S01]  /*df50*/  ISETP.GT.U32.AND P2, PT, R3, R26, PT ;  /* 0x0000001a0300720c */ /* 0x000fe20003f44070 */
[----:B------:R-:W-:Y:S01]  /*df60*/  @!P4 IMAD.IADD R23, R23, 0x1, -R3 ;  /* 0x000000011717c824 */ /* 0x000fe200078e0a03 */
[----:B------:R-:W-:Y:S01]  /*df70*/  ISETP.GT.U32.AND P4, PT, R3, R12, PT ;  /* 0x0000000c0300720c */ /* 0x000fe20003f84070 */
[----:B------:R-:W-:Y:S01]  /*df80*/  IMAD.MOV R21, RZ, RZ, -R21 ;  /* 0x000000ffff157224 */ /* 0x000fe200078e0a15 */
[----:B------:R-:W-:Y:S01]  /*df90*/  IABS R16, R4 ;  /* 0x0000000400107213 */ /* 0x000fe20000000000 */
[----:B------:R-:W-:Y:S02]  /*dfa0*/  VIADD R10, R27, 0xa ;  /* 0x0000000a1b0a7836 */ /* 0x000fe40000000000 */
[----:B------:R-:W-:-:S04]  /*dfb0*/  IMAD.HI.U32 R28, R22, R14, RZ ;  /* 0x0000000e161c7227 */ /* 0x000fc800078e00ff */
[----:B------:R-:W-:Y:S01]  /*dfc0*/  @!P0 IMAD.MOV R17, RZ, RZ, -R17 ;  /* 0x000000ffff118224 */ /* 0x000fe200078e0a11 */
[C---:B------:R-:W-:Y:S01]  /*dfd0*/  ISETP.GT.U32.AND P0, PT, R3.reuse, R11, PT ;  /* 0x0000000b0300720c */ /* 0x040fe20003f04070 */
[----:B------:R-:W-:Y:S01]  /*dfe0*/  IMAD R18, R3, R21, R18 ;  /* 0x0000001503127224 */ /* 0x000fe200078e0212 */
[----:B------:R-:W-:Y:S01]  /*dff0*/  IABS R21, R10 ;  /* 0x0000000a00157213 */ /* 0x000fe20000000000 */
[----:B------:R-:W-:Y:S01]  /*e000*/  IMAD.MOV R28, RZ, RZ, -R28 ;  /* 0x000000ffff1c7224 */ /* 0x000fe200078e0a1c */
[----:B------:R0:W-:Y:S01]  /*e010*/  STL [R1+0x16bc], R17 ;  /* 0x0016bc1101007387 */ /* 0x0001e20000100800 */
[----:B------:R-:W-:-:S04]  /*e020*/  IMAD.HI.U32 R24, R22, R16, RZ ;  /* 0x0000001016187227 */ /* 0x000fc800078e00ff */
[----:B------:R-:W-:Y:S02]  /*e030*/  IMAD R14, R3, R28, R14 ;  /* 0x0000001c030e7224 */ /* 0x000fe400078e020e */
[C---:B------:R-:W-:Y:S02]  /*e040*/  VIADD R6, R27.reuse, 0x2 ;  /* 0x000000021b067836 */ /* 0x040fe40000000000 */
[----:B------:R-:W-:Y:S02]  /*e050*/  VIADD R8, R27, 0x6 ;  /* 0x000000061b087836 */ /* 0x000fe40000000000 */
[----:B------:R-:W-:Y:S01]  /*e060*/  IMAD.HI.U32 R28, R22, R21, RZ ;  /* 0x00000015161c7227 */ /* 0x000fe200078e00ff */
[----:B------:R-:W-:-:S03]  /*e070*/  IABS R2, R6 ;  /* 0x0000000600027213 */ /* 0x000fc60000000000 */
[----:B------:R-:W-:Y:S02]  /*e080*/  IMAD.MOV R24, RZ, RZ, -R24 ;  /* 0x000000ffff187224 */ /* 0x000fe400078e0a18 */
[C---:B------:R-:W-:Y:S02]  /*e090*/  VIADD R7, R27.reuse, 0x4 ;  /* 0x000000041b077836 */ /* 0x040fe40000000000 */
[--C-:B------:R-:W-:Y:S01]  /*e0a0*/  @!P4 IMAD.IADD R12, R12, 0x1, -R3.reuse ;  /* 0x000000010c0cc824 */ /* 0x100fe200078e0a03 */
[C---:B------:R-:W-:Y:S01]  /*e0b0*/  ISETP.GE.AND P4, PT, R27.reuse, RZ, PT ;  /* 0x000000ff1b00720c */ /* 0x040fe20003f86270 */
[----:B------:R-:W-:Y:S01]  /*e0c0*/  VIADD R9, R27, 0x8 ;  /* 0x000000081b097836 */ /* 0x000fe20000000000 */
[----:B------:R-:W-:Y:S01]  /*e0d0*/  IABS R27, R8 ;  /* 0x00000008001b7213 */ /* 0x000fe20000000000 */
[----:B------:R-:W-:Y:S02]  /*e0e0*/  IMAD.MOV R28, RZ, RZ, -R28 ;  /* 0x000000ffff1c7224 */ /* 0x000fe400078e0a1c */
[----:B------:R-:W-:Y:S01]  /*e0f0*/  IMAD R16, R3, R24, R16 ;  /* 0x0000001803107224 */ /* 0x000fe200078e0210 */
[----:B------:R-:W-:Y:S01]  /*e100*/  IABS R24, R7 ;  /* 0x0000000700187213 */ /* 0x000fe20000000000 */
[----:B------:R-:W-:Y:S01]  /*e110*/  @!P0 IMAD.IADD R11, R11, 0x1, -R3 ;  /* 0x000000010b0b8824 */ /* 0x000fe200078e0a03 */
[----:B------:R-:W-:Y:S01]  /*e120*/  ISETP.GE.AND P0, PT, R29, RZ, PT ;  /* 0x000000ff1d00720c */ /* 0x000fe20003f06270 */
[----:B------:R-:W-:Y:S01]  /*e130*/  IMAD R21, R3, R28, R21 ;  /* 0x0000001c03157224 */ /* 0x000fe200078e0215 */
[----:B------:R-:W-:Y:S01]  /*e140*/  IABS R29, R9 ;  /* 0x00000009001d7213 */ /* 0x000fe20000000000 */
[----:B------:R-:W-:-:S02]  /*e150*/  IMAD.MOV.U32 R28, RZ, RZ, R2 ;  /* 0x000000ffff1c7224 */ /* 0x000fc400078e0002 */
[----:B------:R-:W-:-:S04]  /*e160*/  IMAD.HI.U32 R19, R22, R27, RZ ;  /* 0x0000001b16137227 */ /* 0x000fc800078e00ff */
[----:B------:R-:W-:-:S04]  /*e170*/  IMAD.HI.U32 R2, R22, R24, RZ ;  /* 0x0000001816027227 */ /* 0x000fc800078e00ff */
[----:B------:R-:W-:-:S04]  /*e180*/  IMAD.HI.U32 R5, R22, R29, RZ ;  /* 0x0000001d16057227 */ /* 0x000fc800078e00ff */
[----:B------:R-:W-:-:S04]  /*e190*/  IMAD.HI.U32 R20, R22, R28, RZ ;  /* 0x0000001c16147227 */ /* 0x000fc800078e00ff */
[----:B------:R-:W-:Y:S02]  /*e1a0*/  IMAD.MOV R22, RZ, RZ, -R19 ;  /* 0x000000ffff167224 */ /* 0x000fe400078e0a13 */
[----:B------:R-:W-:Y:S02]  /*e1b0*/  IMAD.MOV R19, RZ, RZ, -R2 ;  /* 0x000000ffff137224 */ /* 0x000fe400078e0a02 */
[C---:B------:R-:W-:Y:S02]  /*e1c0*/  IMAD R22, R3.reuse, R22, R27 ;  /* 0x0000001603167224 */ /* 0x040fe400078e021b */
[----:B------:R-:W-:Y:S02]  /*e1d0*/  IMAD.MOV R27, RZ, RZ, -R20 ;  /* 0x000000ffff1b7224 */ /* 0x000fe400078e0a14 */
[----:B------:R-:W2:Y:S01]  /*e1e0*/  LDL.LU R20, [R1+0x1768] ;  /* 0x0017680001147983 */ /* 0x000ea20000300800 */
[----:B------:R-:W-:Y:S02]  /*e1f0*/  IMAD R24, R3, R19, R24 ;  /* 0x0000001303187224 */ /* 0x000fe400078e0218 */
[----:B------:R-:W-:Y:S01]  /*e200*/  @!P1 IMAD.MOV R15, RZ, RZ, -R15 ;  /* 0x000000ffff0f9224 */ /* 0x000fe200078e0a0f */
[----:B------:R-:W3:Y:S01]  /*e210*/  LDL.LU R19, [R1+0x1764] ;  /* 0x0017640001137983 */ /* 0x000ee20000300800 */
[----:B------:R-:W-:-:S02]  /*e220*/  @!P3 IMAD.MOV R23, RZ, RZ, -R23 ;  /* 0x000000ffff17b224 */ /* 0x000fc400078e0a17 */
[----:B------:R-:W-:Y:S01]  /*e230*/  @!P2 IMAD.IADD R26, R26, 0x1, -R3 ;  /* 0x000000011a1aa824 */ /* 0x000fe200078e0a03 */
[C---:B------:R-:W-:Y:S01]  /*e240*/  ISETP.GT.U32.AND P2, PT, R3.reuse, R13, PT ;  /* 0x0000000d0300720c */ /* 0x040fe20003f44070 */
[----:B0-----:R-:W-:Y:S02]  /*e250*/  IMAD.MOV R17, RZ, RZ, -R5 ;  /* 0x000000ffff117224 */ /* 0x001fe400078e0a05 */
[----:B------:R-:W0:Y:S02]  /*e260*/  S2R R5, SR_TID.X ;  /* 0x0000000000057919 */ /* 0x000e240000002100 */
[----:B------:R-:W-:-:S08]  /*e270*/  IMAD R29, R3, R17, R29 ;  /* 0x00000011031d7224 */ /* 0x000fd000078e021d */
[----:B------:R-:W-:Y:S01]  /*e280*/  @!P2 IMAD.IADD R13, R13, 0x1, -R3 ;  /* 0x000000010d0da824 */ /* 0x000fe200078e0a03 */
[----:B------:R-:W-:-:S13]  /*e290*/  ISETP.GT.U32.AND P2, PT, R3, R14, PT ;  /* 0x0000000e0300720c */ /* 0x000fda0003f44070 */
[----:B------:R-:W-:Y:S01]  /*e2a0*/  @!P2 IMAD.IADD R14, R14, 0x1, -R3 ;  /* 0x000000010e0ea824 */ /* 0x000fe200078e0a03 */
[----:B------:R-:W-:Y:S01]  /*e2b0*/  ISETP.GT.U32.AND P2, PT, R3, R16, PT ;  /* 0x000000100300720c */ /* 0x000fe20003f44070 */
[----:B--2---:R-:W-:Y:S01]  /*e2c0*/  @!P5 IMAD.MOV R20, RZ, RZ, -R20 ;  /* 0x000000ffff14d224 */ /* 0x004fe200078e0a14 */
[----:B0-----:R-:W-:-:S11]  /*e2d0*/  LOP3.LUT R2, R5, 0x7, RZ, 0xc0, !PT ;  /* 0x0000000705027812 */ /* 0x001fd600078ec0ff */
[----:B------:R-:W-:Y:S01]  /*e2e0*/  @!P2 IMAD.IADD R16, R16, 0x1, -R3 ;  /* 0x000000011010a824 */ /* 0x000fe200078e0a03 */
[C---:B------:R-:W-:Y:S01]  /*e2f0*/  ISETP.GT.U32.AND P2, PT, R3.reuse, R18, PT ;  /* 0x000000120300720c */ /* 0x040fe20003f44070 */
[----:B---3--:R-:W-:Y:S02]  /*e300*/  @!P4 IMAD.MOV R19, RZ, RZ, -R19 ;  /* 0x000000ffff13c224 */ /* 0x008fe400078e0a13 */
[----:B------:R-:W-:Y:S02]  /*e310*/  @!P6 IMAD.MOV R26, RZ, RZ, -R26 ;  /* 0x000000ffff1ae224 */ /* 0x000fe400078e0a1a */
[----:B------:R-:W-:Y:S01]  /*e320*/  @!P0 IMAD.MOV R11, RZ, RZ, -R11 ;  /* 0x000000ffff0b8224 */ /* 0x000fe200078e0a0b */
[----:B------:R0:W-:Y:S01]  /*e330*/  STL [R1+0x16c0], R19 ;  /* 0x0016c01301007387 */ /* 0x0001e20000100800 */
[----:B------:R-:W-:Y:S02]  /*e340*/  IMAD R27, R3, R27, R28 ;  /* 0x0000001b031b7224 */ /* 0x000fe400078e021c */
[----:B------:R-:W-:Y:S01]  /*e350*/  IMAD.SHL.U32 R17, R5, 0x8, RZ ;  /* 0x0000000805117824 */ /* 0x000fe200078e00ff */
[----:B0-----:R-:W2:Y:S01]  /*e360*/  LDL.LU R19, [R1+0x58] ;  /* 0x0000580001137983 */ /* 0x001ea20000300800 */
[----:B------:R-:W-:-:S02]  /*e370*/  ISETP.GT.U32.AND P4, PT, R3, R13, PT ;  /* 0x0000000d0300720c */ /* 0x000fc40003f84070 */
[--C-:B------:R-:W-:Y:S01]  /*e380*/  @!P2 IMAD.IADD R18, R18, 0x1, -R3.reuse ;  /* 0x000000011212a824 */ /* 0x100fe200078e0a03 */
[C---:B------:R-:W-:Y:S01]  /*e390*/  ISETP.GT.U32.AND P3, PT, R3.reuse, R16, PT ;  /* 0x000000100300720c */ /* 0x040fe20003f64070 */
[----:B------:R0:W-:Y:S01]  /*e3a0*/  STL [R1+0x16c4], R20 ;  /* 0x0016c41401007387 */ /* 0x0001e20000100800 */
[C---:B------:R-:W-:Y:S02]  /*e3b0*/  ISETP.GT.U32.AND P6, PT, R3.reuse, R21, PT ;  /* 0x000000150300720c */ /* 0x040fe40003fc4070 */
[C---:B------:R-:W-:Y:S02]  /*e3c0*/  ISETP.GT.U32.AND P0, PT, R3.reuse, R29, PT ;  /* 0x0000001d0300720c */ /* 0x040fe40003f04070 */
[----:B------:R-:W-:Y:S02]  /*e3d0*/  ISETP.GT.U32.AND P1, PT, R3, R14, PT ;  /* 0x0000000e0300720c */ /* 0x000fe40003f24070 */
[----:B------:R-:W-:Y:S01]  /*e3e0*/  LOP3.LUT R17, R17, 0x30, RZ, 0xc0, !PT ;  /* 0x0000003011117812 */ /* 0x000fe200078ec0ff */
[----:B0-----:R-:W3:Y:S04]  /*e3f0*/  LDL.LU R20, [R1+0x60] ;  /* 0x0000600001147983 */ /* 0x001ee80000300800 */
[----:B------:R-:W-:Y:S04]  /*e400*/  STL [R1+0x16c8], R15 ;  /* 0x0016c80f01007387 */ /* 0x000fe80000100800 */
[----:B------:R0:W-:Y:S04]  /*e410*/  STL [R1+0x16cc], R23 ;  /* 0x0016cc1701007387 */ /* 0x0001e80000100800 */
[----:B0-----:R-:W4:Y:S01]  /*e420*/  LDL.LU R23, [R1+0x68] ;  /* 0x0000680001177983 */ /* 0x001f220000300800 */
[----:B------:R-:W-:Y:S01]  /*e430*/  ISETP.GT.U32.AND P2, PT, R3, R12, PT ;  /* 0x0000000c0300720c */ /* 0x000fe20003f44070 */
[----:B------:R-:W-:Y:S01]  /*e440*/  @!P4 IMAD.IADD R13, R13, 0x1, -R3 ;  /* 0x000000010d0dc824 */ /* 0x000fe200078e0a03 */
[----:B------:R-:W-:-:S02]  /*e450*/  ISETP.GT.U32.AND P5, PT, R3, R18, PT ;  /* 0x000000120300720c */ /* 0x000fc40003fa4070 */
[----:B------:R-:W-:Y:S01]  /*e460*/  ISETP.GT.U32.AND P4, PT, R3, R24, PT ;  /* 0x000000180300720c */ /* 0x000fe20003f84070 */
[----:B------:R-:W-:-:S08]  /*e470*/  @!P3 IMAD.IADD R16, R16, 0x1, -R3 ;  /* 0x000000011010b824 */ /* 0x000fd000078e0a03 */
[--C-:B------:R-:W-:Y:S01]  /*e480*/  @!P2 IMAD.IADD R12, R12, 0x1, -R3.reuse ;  /* 0x000000010c0ca824 */ /* 0x100fe200078e0a03 */
[C---:B------:R-:W-:Y:S02]  /*e490*/  ISETP.GT.U32.AND P2, PT, R3.reuse, R22, PT ;  /* 0x000000160300720c */ /* 0x040fe40003f44070 */
[----:B------:R-:W-:Y:S01]  /*e4a0*/  ISETP.GT.U32.AND P3, PT, R3, R27, PT ;  /* 0x0000001b0300720c */ /* 0x000fe20003f64070 */
[--C-:B------:R-:W-:Y:S02]  /*e4b0*/  @!P5 IMAD.IADD R18, R18, 0x1, -R3.reuse ;  /* 0x000000011212d824 */ /* 0x100fe400078e0a03 */
[--C-:B------:R-:W-:Y:S02]  /*e4c0*/  @!P6 IMAD.IADD R21, R21, 0x1, -R3.reuse ;  /* 0x000000011515e824 */ /* 0x100fe400078e0a03 */
[--C-:B------:R-:W-:Y:S01]  /*e4d0*/  @!P4 IMAD.IADD R24, R24, 0x1, -R3.reuse ;  /* 0x000000011818c824 */ /* 0x100fe200078e0a03 */
[----:B------:R-:W-:Y:S01]  /*e4e0*/  ISETP.GE.AND P4, PT, R25, RZ, PT ;  /* 0x000000ff1900720c */ /* 0x000fe20003f86270 */
[----:B------:R-:W-:Y:S01]  /*e4f0*/  @!P0 IMAD.IADD R29, R29, 0x1, -R3 ;  /* 0x000000011d1d8824 */ /* 0x000fe200078e0a03 */
[----:B------:R-:W-:-:S02]  /*e500*/  LOP3.LUT R28, R5, 0x7, RZ, 0xc0, !PT ;  /* 0x00000007051c7812 */ /* 0x000fc400078ec0ff */
[----:B------:R-:W-:Y:S01]  /*e510*/  ISETP.GE.AND P0, PT, R0, RZ, PT ;  /* 0x000000ff0000720c */ /* 0x000fe20003f06270 */
[----:B------:R-:W-:Y:S01]  /*e520*/  @!P2 IMAD.IADD R22, R22, 0x1, -R3 ;  /* 0x000000011616a824 */ /* 0x000fe200078e0a03 */
[----:B------:R-:W-:Y:S01]  /*e530*/  ISETP.GE.AND P2, PT, R4, RZ, PT ;  /* 0x000000ff0400720c */ /* 0x000fe20003f46270 */
[----:B------:R-:W-:Y:S02]  /*e540*/  IMAD R2, R2, 0x40, R17 ;  /* 0x0000004002027824 */ /* 0x000fe400078e0211 */
[----:B------:R-:W-:Y:S02]  /*e550*/  IMAD.SHL.U32 R17, R5, 0x2, RZ ;  /* 0x0000000205117824 */ /* 0x000fe400078e00ff */
[----:B------:R-:W-:Y:S02]  /*e560*/  IMAD R28, R28, 0x90, RZ ;  /* 0x000000901c1c7824 */ /* 0x000fe400078e02ff */
[----:B------:R-:W-:Y:S01]  /*e570*/  @!P3 IMAD.IADD R27, R27, 0x1, -R3 ;  /* 0x000000011b1bb824 */ /* 0x000fe200078e0a03 */
[----:B------:R-:W-:Y:S01]  /*e580*/  ISETP.GT.U32.AND P3, PT, R3, R21, PT ;  /* 0x000000150300720c */ /* 0x000fe20003f64070 */
[----:B------:R-:W-:Y:S01]  /*e590*/  IMAD.SHL.U32 R15, R5, 0x40, RZ ;  /* 0x00000040050f7824 */ /* 0x000fe200078e00ff */
[----:B------:R-:W-:Y:S01]  /*e5a0*/  LOP3.LUT R28, R28, 0x10, R17, 0x78, !PT ;  /* 0x000000101c1c7812 */ /* 0x000fe200078e7811 */
[----:B------:R-:W-:Y:S01]  /*e5b0*/  @!P1 IMAD.IADD R14, R14, 0x1, -R3 ;  /* 0x000000010e0e9824 */ /* 0x000fe200078e0a03 */
[----:B------:R-:W-:Y:S01]  /*e5c0*/  STL [R1+0x16d0], R26 ;  /* 0x0016d01a01007387 */ /* 0x000fe20000100800 */
[----:B------:R-:W-:Y:S01]  /*e5d0*/  @!P4 IMAD.MOV R18, RZ, RZ, -R18 ;  /* 0x000000ffff12c224 */ /* 0x000fe200078e0a12 */
[----:B------:R-:W-:Y:S01]  /*e5e0*/  ISETP.GE.AND P4, PT, R10, RZ, PT ;  /* 0x000000ff0a00720c */ /* 0x000fe20003f86270 */
[----:B------:R-:W-:Y:S01]  /*e5f0*/  @!P0 IMAD.MOV R14, RZ, RZ, -R14 ;  /* 0x000000ffff0e8224 */ /* 0x000fe200078e0a0e */
[----:B------:R0:W-:Y:S01]  /*e600*/  STL [R1+0x16d4], R11 ;  /* 0x0016d40b01007387 */ /* 0x0001e20000100800 */
[----:B------:R-:W-:-:S03]  /*e610*/  @!P2 IMAD.MOV R16, RZ, RZ, -R16 ;  /* 0x000000ffff10a224 */ /* 0x000fc600078e0a10 */
[----:B------:R-:W4:Y:S04]  /*e620*/  LDL.LU R0, [R1+0x1760] ;  /* 0x0017600001007983 */ /* 0x000f280000300800 */
[----:B------:R-:W4:Y:S01]  /*e630*/  LDL.LU R4, [R1+0x175c] ;  /* 0x00175c0001047983 */ /* 0x000f220000300800 */
[----:B0-----:R-:W-:-:S03]  /*e640*/  LOP3.LUT R11, R28, 0x400, R15, 0xf8, !PT ;  /* 0x000004001c0b7812 */ /* 0x001fc600078ef80f */
[----:B------:R-:W4:Y:S01]  /*e650*/  LDL.LU R25, [R1+0x1758] ;  /* 0x0017580001197983 */ /* 0x000f220000300800 */
[----:B------:R-:W-:Y:S01]  /*e660*/  LOP3.LUT R28, R2, 0x30, R17, 0x78, !PT ;  /* 0x00000030021c7812 */ /* 0x000fe200078e7811 */
[----:B------:R-:W-:Y:S01]  /*e670*/  @!P3 IMAD.IADD R21, R21, 0x1, -R3 ;  /* 0x000000011515b824 */ /* 0x000fe200078e0a03 */
[C---:B------:R-:W-:Y:S02]  /*e680*/  ISETP.GT.U32.AND P0, PT, R3.reuse, R22, PT ;  /* 0x000000160300720c */ /* 0x040fe40003f04070 */
[----:B------:R-:W-:Y:S01]  /*e690*/  ISETP.GT.U32.AND P2, PT, R3, R27, PT ;  /* 0x0000001b0300720c */ /* 0x000fe20003f44070 */
[----:B------:R-:W-:Y:S01]  /*e6a0*/  @!P4 IMAD.MOV R21, RZ, RZ, -R21 ;  /* 0x000000ffff15c224 */ /* 0x000fe200078e0a15 */
[----:B------:R-:W-:-:S05]  /*e6b0*/  LOP3.LUT R5, R5, 0x1f, RZ, 0xc0, !PT ;  /* 0x0000001f05057812 */ /* 0x000fca00078ec0ff */
[----:B-1----:R-:W-:-:S04]  /*e6c0*/  IMAD R2, R5, UR7, RZ ;  /* 0x0000000705027c24 */ /* 0x002fc8000f8e02ff */
[--C-:B------:R-:W-:Y:S02]  /*e6d0*/  @!P0 IMAD.IADD R22, R22, 0x1, -R3.reuse ;  /* 0x0000000116168824 */ /* 0x100fe400078e0a03 */
[----:B------:R-:W-:Y:S01]  /*e6e0*/  @!P2 IMAD.IADD R27, R27, 0x1, -R3 ;  /* 0x000000011b1ba824 */ /* 0x000fe200078e0a03 */
[----:B------:R-:W-:Y:S02]  /*e6f0*/  ISETP.GE.AND P3, PT, R9, RZ, PT ;  /* 0x000000ff0900720c */ /* 0x000fe40003f66270 */
[----:B------:R-:W-:Y:S02]  /*e700*/  ISETP.GE.AND P0, PT, R7, RZ, PT ;  /* 0x000000ff0700720c */ /* 0x000fe40003f06270 */
[----:B--2---:R-:W-:Y:S02]  /*e710*/  ISETP.GE.AND P6, PT, R19, RZ, PT ;  /* 0x000000ff1300720c */ /* 0x004fe40003fc6270 */
[----:B---3--:R-:W-:-:S11]  /*e720*/  ISETP.GE.AND P5, PT, R20, RZ, PT ;  /* 0x000000ff1400720c */ /* 0x008fd60003fa6270 */
[----:B------:R-:W-:Y:S02]  /*e730*/  @!P6 IMAD.MOV R13, RZ, RZ, -R13 ;  /* 0x000000ffff0de224 */ /* 0x000fe400078e0a0d */
[----:B------:R-:W-:-:S05]  /*e740*/  @!P5 IMAD.MOV R12, RZ, RZ, -R12 ;  /* 0x000000ffff0cd224 */ /* 0x000fca00078e0a0c */
[----:B------:R-:W-:Y:S04]  /*e750*/  STL [R1+0x16d8], R12 ;  /* 0x0016d80c01007387 */ /* 0x000fe80000100800 */
[----:B------:R-:W-:Y:S04]  /*e760*/  STL [R1+0x16dc], R13 ;  /* 0x0016dc0d01007387 */ /* 0x000fe80000100800 */
[----:B------:R-:W-:Y:S04]  /*e770*/  STL [R1+0x16e0], R14 ;  /* 0x0016e00e01007387 */ /* 0x000fe80000100800 */
[----:B------:R-:W-:Y:S04]  /*e780*/  STL [R1+0x16e4], R16 ;  /* 0x0016e41001007387 */ /* 0x000fe80000100800 */
[----:B------:R-:W-:Y:S01]  /*e790*/  STL [R1+0x162c], R28 ;  /* 0x00162c1c01007387 */ /* 0x000fe20000100800 */
[----:B------:R-:W-:-:S03]  /*e7a0*/  ISETP.GT.U32.AND P5, PT, R3, R29, PT ;  /* 0x0000001d0300720c */ /* 0x000fc60003fa4070 */
[----:B------:R-:W-:Y:S01]  /*e7b0*/  STL [R1+0x16e8], R18 ;  /* 0x0016e81201007387 */ /* 0x000fe20000100800 */
[----:B------:R-:W-:-:S03]  /*e7c0*/  ISETP.GT.U32.AND P6, PT, R3, R24, PT ;  /* 0x000000180300720c */ /* 0x000fc60003fc4070 */
[----:B------:R-:W2:Y:S01]  /*e7d0*/  LDL.LU R11, [R1+0x10] ;  /* 0x00001000010b7983 */ /* 0x000ea20000300800 */
[----:B----4-:R-:W-:-:S03]  /*e7e0*/  ISETP.GE.AND P1, PT, R23, RZ, PT ;  /* 0x000000ff1700720c */ /* 0x010fc60003f26270 */
[----:B------:R-:W3:Y:S04]  /*e7f0*/  LDL.LU R26, [R1+0xc] ;  /* 0x00000c00011a7983 */ /* 0x000ee80000300800 */
[----:B------:R-:W4:Y:S04]  /*e800*/  LDL.LU R23, [R1] ;  /* 0x0000000001177983 */ /* 0x000f280000300800 */
[----:B------:R-:W-:Y:S04]  /*e810*/  STL [R1+0x16ec], R21 ;  /* 0x0016ec1501007387 */ /* 0x000fe80000100800 */
[----:B------:R-:W4:Y:S04]  /*e820*/  LDL.LU R15, [R1+0x70] ;  /* 0x00007000010f7983 */ /* 0x000f280000300800 */
[----:B------:R-:W4:Y:S01]  /*e830*/  LDL.LU R20, [R1+0x78] ;  /* 0x0000780001147983 */ /* 0x000f220000300800 */
[----:B------:R-:W-:-:S03]  /*e840*/  @!P5 IMAD.IADD R29, R29, 0x1, -R3 ;  /* 0x000000011d1dd824 */ /* 0x000fc600078e0a03 */
[----:B------:R-:W4:Y:S01]  /*e850*/  LDL.LU R19, [R1+0xa8] ;  /* 0x0000a80001137983 */ /* 0x000f220000300800 */
[----:B------:R-:W-:Y:S01]  /*e860*/  @!P6 IMAD.IADD R24, R24, 0x1, -R3 ;  /* 0x000000011818e824 */ /* 0x000fe200078e0a03 */
[----:B------:R-:W-:Y:S02]  /*e870*/  LEA R3, P4, R2, UR8, 0x1 ;  /* 0x0000000802037c11 */ /* 0x000fe4000f8808ff */
[----:B------:R-:W4:Y:S04]  /*e880*/  LDL.LU R17, [R1+0xb0] ;  /* 0x0000b00001117983 */ /* 0x000f280000300800 */
[----:B------:R-:W4:Y:S04]  /*e890*/  LDL.LU R2, [R1+0xb8] ;  /* 0x0000b80001027983 */ /* 0x000f280000300800 */
[----:B------:R-:W4:Y:S01]  /*e8a0*/  LDL.LU R10, [R1+0xbc] ;  /* 0x0000bc00010a7983 */ /* 0x000f220000300800 */
[----:B------:R-:W-:-:S03]  /*e8b0*/  ISETP.GE.AND P5, PT, R8, RZ, PT ;  /* 0x000000ff0800720c */ /* 0x000fc60003fa6270 */
[----:B------:R-:W4:Y:S04]  /*e8c0*/  LDL.LU R9, [R1+0xf8] ;  /* 0x0000f80001097983 */ /* 0x000f280000300800 */
[----:B------:R-:W4:Y:S04]  /*e8d0*/  LDL.LU R8, [R1+0x3d4] ;  /* 0x0003d40001087983 */ /* 0x000f280000300800 */
[----:B------:R-:W4:Y:S01]  /*e8e0*/  LDL.LU R7, [R1+0xfc] ;  /* 0x0000fc0001077983 */ /* 0x000f220000300800 */
[----:B------:R-:W-:Y:S01]  /*e8f0*/  ISETP.GE.AND P6, PT, R6, RZ, PT ;  /* 0x000000ff0600720c */ /* 0x000fe20003fc6270 */
[----:B------:R-:W-:Y:S01]  /*e900*/  @!P3 IMAD.MOV R29, RZ, RZ, -R29 ;  /* 0x000000ffff1db224 */ /* 0x000fe200078e0a1d */
[----:B------:R-:W-:Y:S01]  /*e910*/  ISETP.NE.AND P2, PT, R25, RZ, PT ;  /* 0x000000ff1900720c */ /* 0x000fe20003f45270 */
[----:B------:R-:W-:Y:S01]  /*e920*/  @!P5 IMAD.MOV R22, RZ, RZ, -R22 ;  /* 0x000000ffff16d224 */ /* 0x000fe200078e0a16 */
[----:B------:R-:W-:Y:S01]  /*e930*/  LOP3.LUT R25, RZ, R25, RZ, 0x33, !PT ;  /* 0x00000019ff197212 */ /* 0x000fe200078e33ff */
[----:B------:R-:W4:Y:S01]  /*e940*/  LDL.LU R6, [R1+0x3cc] ;  /* 0x0003cc0001067983 */ /* 0x000f220000300800 */
[----:B------:R-:W-:-:S02]  /*e950*/  @!P0 IMAD.MOV R24, RZ, RZ, -R24 ;  /* 0x000000ffff188224 */ /* 0x000fc400078e0a18 */
[----:B------:R-:W-:Y:S01]  /*e960*/  @!P1 IMAD.MOV R0, RZ, RZ, -R0 ;  /* 0x000000ffff009224 */ /* 0x000fe200078e0a00 */
[----:B------:R-:W4:Y:S04]  /*e970*/  LDL.LU R5, [R1+0x3d0] ;  /* 0x0003d00001057983 */ /* 0x000f280000300800 */
[----:B------:R-:W-:Y:S01]  /*e980*/  @!P6 IMAD.MOV R27, RZ, RZ, -R27 ;  /* 0x000000ffff1be224 */ /* 0x000fe200078e0a1b */
[----:B------:R2:W-:Y:S04]  /*e990*/  STL [R1+0x1638], R3 ;  /* 0x0016380301007387 */ /* 0x0005e80000100800 */
[----:B------:R-:W-:Y:S04]  /*e9a0*/  STL [R1+0x16f0], R29 ;  /* 0x0016f01d01007387 */ /* 0x000fe80000100800 */
[----:B------:R-:W-:Y:S04]  /*e9b0*/  STL [R1+0x16f4], R22 ;  /* 0x0016f41601007387 */ /* 0x000fe80000100800 */
[----:B------:R-:W-:Y:S04]  /*e9c0*/  STL [R1+0x16f8], R24 ;  /* 0x0016f81801007387 */ /* 0x000fe80000100800 */
[----:B------:R-:W-:Y:S04]  /*e9d0*/  STL [R1+0x16fc], R27 ;  /* 0x0016fc1b01007387 */ /* 0x000fe80000100800 */
[----:B------:R4:W-:Y:S01]  /*e9e0*/  STL [R1+0x1700], R0 ;  /* 0x0017000001007387 */ /* 0x0009e20000100800 */
[----:B--2---:R-:W-:-:S02]  /*e9f0*/  SEL R3, R25, R11, !P2 ;  /* 0x0000000b19037207 */ /* 0x004fc40005000000 */
[----:B---3--:R-:W-:-:S03]  /*ea00*/  SEL R11, R25, R26, !P2 ;  /* 0x0000001a190b7207 */ /* 0x008fc60005000000 */
[----:B------:R0:W-:Y:S01]  /*ea10*/  STL [R1+0x18], R3 ;  /* 0x0000180301007387 */ /* 0x0001e20000100800 */
[----:B----4-:R-:W-:-:S03]  /*ea20*/  SEL R0, R25, R23, !P2 ;  /* 0x0000001719007207 */ /* 0x010fc60005000000 */
[----:B------:R-:W-:Y:S01]  /*ea30*/  STL [R1+0x14], R11 ;  /* 0x0000140b01007387 */ /* 0x000fe20000100800 */
[----:B0-----:R-:W-:-:S03]  /*ea40*/  SEL R3, R25, R4, !P2 ;  /* 0x0000000419037207 */ /* 0x001fc60005000000 */
[----:B------:R0:W-:Y:S01]  /*ea50*/  STL [R1+0x10], R0 ;  /* 0x0000100001007387 */ /* 0x0001e20000100800 */
[----:B------:R-:W-:-:S03]  /*ea60*/  SEL R4, R25, R15, !P2 ;  /* 0x0000000f19047207 */ /* 0x000fc60005000000 */
[----:B------:R1:W-:Y:S01]  /*ea70*/  STL [R1+0xc], R3 ;  /* 0x00000c0301007387 */ /* 0x0003e20000100800 */
[----:B0-----:R-:W-:-:S03]  /*ea80*/  SEL R0, R25, R20, !P2 ;  /* 0x0000001419007207 */ /* 0x001fc60005000000 */
[----:B------:R0:W-:Y:S01]  /*ea90*/  STL [R1+0x24], R4 ;  /* 0x0000240401007387 */ /* 0x0001e20000100800 */
[----:B-1----:R-:W-:-:S03]  /*eaa0*/  SEL R3, R25, R19, !P2 ;  /* 0x0000001319037207 */ /* 0x002fc60005000000 */
[----:B------:R1:W-:Y:S04]  /*eab0*/  STL [R1+0x2c], R0 ;  /* 0x00002c0001007387 */ /* 0x0003e80000100800 */
[----:B------:R2:W-:Y:S01]  /*eac0*/  STL [R1+0x38], R3 ;  /* 0x0000380301007387 */ /* 0x0005e20000100800 */
[C---:B0-----:R-:W-:Y:S02]  /*ead0*/  SEL R4, R25.reuse, R17, !P2 ;  /* 0x0000001119047207 */ /* 0x041fe40005000000 */
[----:B-1----:R-:W-:-:S03]  /*eae0*/  SEL R0, R25, R2, !P2 ;  /* 0x0000000219007207 */ /* 0x002fc60005000000 */
[----:B------:R-:W-:Y:S01]  /*eaf0*/  STL [R1+0x44], R4 ;  /* 0x0000440401007387 */ /* 0x000fe20000100800 */
[----:B--2---:R-:W-:-:S03]  /*eb00*/  SEL R3, R25, R10, !P2 ;  /* 0x0000000a19037207 */ /* 0x004fc60005000000 */
[----:B------:R0:W-:Y:S01]  /*eb10*/  STL [R1+0x4c], R0 ;  /* 0x00004c0001007387 */ /* 0x0001e20000100800 */
[----:B------:R-:W-:-:S03]  /*eb20*/  SEL R2, R25, R9, !P2 ;  /* 0x0000000919027207 */ /* 0x000fc60005000000 */
[----:B------:R1:W-:Y:S01]  /*eb30*/  STL [R1+0x58], R3 ;  /* 0x0000580301007387 */ /* 0x0003e20000100800 */
[----:B0-----:R-:W-:-:S03]  /*eb40*/  SEL R0, R25, R8, !P2 ;  /* 0x0000000819007207 */ /* 0x001fc60005000000 */
[----:B------:R0:W-:Y:S01]  /*eb50*/  STL [R1+0x60], R2 ;  /* 0x0000600201007387 */ /* 0x0001e20000100800 */
[----:B-1----:R-:W-:-:S03]  /*eb60*/  SEL R3, R25, R7, !P2 ;  /* 0x0000000719037207 */ /* 0x002fc60005000000 */
[----:B------:R1:W-:Y:S04]  /*eb70*/  STL [R1+0x68], R0 ;  /* 0x0000680001007387 */ /* 0x0003e80000100800 */
[----:B------:R-:W-:Y:S04]  /*eb80*/  STL [R1+0x70], R3 ;  /* 0x0000700301007387 */ /* 0x000fe80000100800 */
[----:B------:R-:W2:Y:S01]  /*eb90*/  LDL.LU R4, [R1+0x3c0] ;  /* 0x0003c00001047983 */ /* 0x000ea20000300800 */
[C---:B0-----:R-:W-:Y:S02]  /*eba0*/  SEL R2, R25.reuse, R6, !P2 ;  /* 0x0000000619027207 */ /* 0x041fe40005000000 */
[----:B-1----:R-:W-:-:S03]  /*ebb0*/  SEL R0, R25, R5, !P2 ;  /* 0x0000000519007207 */ /* 0x002fc60005000000 */
[----:B------:R-:W-:Y:S04]  /*ebc0*/  STL [R1+0x78], R2 ;  /* 0x0000780201007387 */ /* 0x000fe80000100800 */
[----:B--2---:R0:W-:Y:S04]  /*ebd0*/  STL [R1+0x174c], R4 ;  /* 0x00174c0401007387 */ /* 0x0041e80000100800 */
[----:B------:R-:W-:Y:S04]  /*ebe0*/  STL [R1+0xa8], R0 ;  /* 0x0000a80001007387 */ /* 0x000fe80000100800 */
[----:B0-----:R-:W2:Y:S04]  /*ebf0*/  LDL.LU R4, [R1+0x3ac] ;  /* 0x0003ac0001047983 */ /* 0x001ea80000300800 */
[----:B--2---:R0:W-:Y:S04]  /*ec00*/  STL [R1+0x1750], R4 ;  /* 0x0017500401007387 */ /* 0x0041e80000100800 */
[----:B0-----:R-:W2:Y:S04]  /*ec10*/  LDL.LU R4, [R1+0x3c8] ;  /* 0x0003c80001047983 */ /* 0x001ea80000300800 */
[----:B--2---:R0:W-:Y:S04]  /*ec20*/  STL [R1+0x1754], R4 ;  /* 0x0017540401007387 */ /* 0x0041e80000100800 */
[----:B0-----:R-:W2:Y:S04]  /*ec30*/  LDL.LU R4, [R1+0x3c4] ;  /* 0x0003c40001047983 */ /* 0x001ea80000300800 */
[----:B------:R-:W3:Y:S04]  /*ec40*/  LDL.LU R0, [R1+0x3a8] ;  /* 0x0003a80001007983 */ /* 0x000ee80000300800 */
[----:B------:R-:W4:Y:S04]  /*ec50*/  LDL.LU R27, [R1+0x100] ;  /* 0x00010000011b7983 */ /* 0x000f280000300800 */
[----:B------:R-:W3:Y:S04]  /*ec60*/  LDL.LU R24, [R1+0x104] ;  /* 0x0001040001187983 */ /* 0x000ee80000300800 */
        /* <DEDUP_REMOVED lines=23> */
[----:B------:R-:W3:Y:S01]  /*ede0*/  LDL.LU R5, [R1+0x1bc] ;  /* 0x0001bc0001057983 */ /* 0x000ee20000300800 */
[----:B--2---:R-:W-:-:S05]  /*edf0*/  SEL R4, R25, R4, !P2 ;  /* 0x0000000419047207 */ /* 0x004fca0005000000 */
[----:B------:R0:W-:Y:S04]  /*ee00*/  STL [R1+0xb0], R4 ;  /* 0x0000b00401007387 */ /* 0x0001e80000100800 */
[----:B0-----:R-:W2:Y:S02]  /*ee10*/  LDL.LU R4, [R1+0x1754] ;  /* 0x0017540001047983 */ /* 0x001ea40000300800 */
[----:B--2---:R-:W-:-:S05]  /*ee20*/  SEL R4, R25, R4, !P2 ;  /* 0x0000000419047207 */ /* 0x004fca0005000000 */
[----:B------:R0:W-:Y:S04]  /*ee30*/  STL [R1+0xb8], R4 ;  /* 0x0000b80401007387 */ /* 0x0001e80000100800 */
[----:B0-----:R-:W2:Y:S02]  /*ee40*/  LDL.LU R4, [R1+0x1750] ;  /* 0x0017500001047983 */ /* 0x001ea40000300800 */
[----:B--2---:R-:W-:-:S05]  /*ee50*/  SEL R4, R25, R4, !P2 ;  /* 0x0000000419047207 */ /* 0x004fca0005000000 */
[----:B------:R0:W-:Y:S04]  /*ee60*/  STL [R1+0xbc], R4 ;  /* 0x0000bc0401007387 */ /* 0x0001e80000100800 */
[----:B0-----:R-:W2:Y:S01]  /*ee70*/  LDL.LU R4, [R1+0x174c] ;  /* 0x00174c0001047983 */ /* 0x001ea20000300800 */
[C---:B---3--:R-:W-:Y:S02]  /*ee80*/  SEL R0, R25.reuse, R0, !P2 ;  /* 0x0000000019007207 */ /* 0x048fe40005000000 */
[C---:B------:R-:W-:Y:S02]  /*ee90*/  SEL R22, R25.reuse, R22, !P2 ;  /* 0x0000001619167207 */ /* 0x040fe40005000000 */
[----:B--2---:R-:W-:-:S05]  /*eea0*/  SEL R4, R25, R4, !P2 ;  /* 0x0000000419047207 */ /* 0x004fca0005000000 */
[----:B------:R4:W-:Y:S04]  /*eeb0*/  STL [R1+0xf8], R4 ;  /* 0x0000f80401007387 */ /* 0x0009e80000100800 */
[----:B------:R0:W-:Y:S01]  /*eec0*/  STL [R1+0xfc], R0 ;  /* 0x0000fc0001007387 */ /* 0x0001e20000100800 */
[C---:B----4-:R-:W-:Y:S02]  /*eed0*/  SEL R4, R25.reuse, R27, !P2 ;  /* 0x0000001b19047207 */ /* 0x050fe40005000000 */
[----:B0-----:R-:W-:-:S03]  /*eee0*/  SEL R0, R25, R24, !P2 ;  /* 0x0000001819007207 */ /* 0x001fc60005000000 */
[----:B------:R0:W-:Y:S04]  /*eef0*/  STL [R1+0x100], R4 ;  /* 0x0001000401007387 */ /* 0x0001e80000100800 */
[----:B------:R1:W-:Y:S01]  /*ef00*/  STL [R1+0x104], R0 ;  /* 0x0001040001007387 */ /* 0x0003e20000100800 */
[----:B0-----:R-:W-:-:S03]  /*ef10*/  SEL R4, R25, R29, !P2 ;  /* 0x0000001d19047207 */ /* 0x001fc60005000000 */
[----:B------:R-:W-:Y:S01]  /*ef20*/  STL [R1+0x108], R22 ;  /* 0x0001081601007387 */ /* 0x000fe20000100800 */
[C---:B-1----:R-:W-:Y:S02]  /*ef30*/  SEL R0, R25.reuse, R3, !P2 ;  /* 0x0000000319007207 */ /* 0x042fe40005000000 */
[C---:B------:R-:W-:Y:S01]  /*ef40*/  SEL R3, R25.reuse, R21, !P2 ;  /* 0x0000001519037207 */ /* 0x040fe20005000000 */
[----:B------:R0:W-:Y:S04]  /*ef50*/  STL [R1+0x10c], R4 ;  /* 0x00010c0401007387 */ /* 0x0001e80000100800 */
[----:B------:R1:W-:Y:S04]  /*ef60*/  STL [R1+0x110], R0 ;  /* 0x0001100001007387 */ /* 0x0003e80000100800 */
[----:B------:R2:W-:Y:S01]  /*ef70*/  STL [R1+0x114], R3 ;  /* 0x0001140301007387 */ /* 0x0005e20000100800 */
[----:B0-----:R-:W-:-:S02]  /*ef80*/  SEL R4, R25, R18, !P2 ;  /* 0x0000001219047207 */ /* 0x001fc40005000000 */
[----:B-1----:R-:W-:-:S03]  /*ef90*/  SEL R0, R25, R28, !P2 ;  /* 0x0000001c19007207 */ /* 0x002fc60005000000 */
[----:B------:R0:W-:Y:S01]  /*efa0*/  STL [R1+0x118], R4 ;  /* 0x0001180401007387 */ /* 0x0001e20000100800 */
[----:B--2---:R-:W-:-:S03]  /*efb0*/  SEL R3, R25, R16, !P2 ;  /* 0x0000001019037207 */ /* 0x004fc60005000000 */
[----:B------:R1:W-:Y:S04]  /*efc0*/  STL [R1+0x13c], R0 ;  /* 0x00013c0001007387 */ /* 0x0003e80000100800 */
[----:B------:R2:W-:Y:S01]  /*efd0*/  STL [R1+0x170], R3 ;  /* 0x0001700301007387 */ /* 0x0005e20000100800 */
[C---:B0-----:R-:W-:Y:S02]  /*efe0*/  SEL R4, R25.reuse, R14, !P2 ;  /* 0x0000000e19047207 */ /* 0x041fe40005000000 */
        /* <DEDUP_REMOVED lines=473> */
[C---:B----4-:R-:W-:Y:S02]  /*10d80*/  SEL R27, R25.reuse, R27, !P2 ;  /* 0x0000001b191b7207 */ /* 0x050fe40005000000 */
[C---:B------:R-:W-:Y:S02]  /*10d90*/  SEL R2, R25.reuse, R2, !P2 ;  /* 0x0000000219027207 */ /* 0x040fe40005000000 */
[----:B--2---:R-:W-:-:S05]  /*10da0*/  SEL R4, R25, R4, !P2 ;  /* 0x0000000419047207 */ /* 0x004fca0005000000 */
[----:B------:R0:W-:Y:S04]  /*10db0*/  STL [R1+0x21c], R4 ;  /* 0x00021c0401007387 */ /* 0x0001e80000100800 */
[----:B------:R1:W-:Y:S01]  /*10dc0*/  STL [R1+0x218], R0 ;  /* 0x0002180001007387 */ /* 0x0003e20000100800 */
[----:B0-----:R-:W-:-:S03]  /*10dd0*/  SEL R4, R25, R24, !P2 ;  /* 0x0000001819047207 */ /* 0x001fc60005000000 */
[----:B------:R-:W-:Y:S01]  /*10de0*/  STL [R1+0x214], R27 ;  /* 0x0002141b01007387 */ /* 0x000fe20000100800 */
[----:B-1----:R-:W-:-:S03]  /*10df0*/  SEL R0, R25, R22, !P2 ;  /* 0x0000001619007207 */ /* 0x002fc60005000000 */
[----:B------:R0:W-:Y:S01]  /*10e00*/  STL [R1+0x210], R4 ;  /* 0x0002100401007387 */ /* 0x0001e20000100800 */
[----:B------:R-:W-:-:S03]  /*10e10*/  SEL R22, R25, R29, !P2 ;  /* 0x0000001d19167207 */ /* 0x000fc60005000000 */
        /* <DEDUP_REMOVED lines=28> */
[----:B------:R-:W-:Y:S04]  /*10fe0*/  STL [R1+0x160], R4 ;  /* 0x0001600401007387 */ /* 0x000fe80000100800 */
[----:B------:R1:W-:Y:S01]  /*10ff0*/  STL [R1+0x15c], R0 ;  /* 0x00015c0001007387 */ /* 0x0003e20000100800 */
[----:B0-----:R-:W-:-:S05]  /*11000*/  SEL R3, R25, R17, !P2 ;  /* 0x0000001119037207 */ /* 0x001fca0005000000 */
        /* <DEDUP_REMOVED lines=8> */
[----:B------:R-:W-:Y:S04]  /*11090*/  STL [R1+0x148], R2 ;  /* 0x0001480201007387 */ /* 0x000fe80000100800 */
[----:B------:R0:W-:Y:S04]  /*110a0*/  STL [R1+0x144], R0 ;  /* 0x0001440001007387 */ /* 0x0001e80000100800 */
[----:B0-----:R-:W2:Y:S01]  /*110b0*/  LDL.LU R0, [R1+0xe0] ;  /* 0x0000e00001007983 */ /* 0x001ea20000300800 */
[C---:B------:R-:W-:Y:S02]  /*110c0*/  SEL R3, R25.reuse, R6, !P2 ;  /* 0x0000000619037207 */ /* 0x040fe40005000000 */
[----:B------:R-:W-:-:S03]  /*110d0*/  SEL R2, R25, R5, !P2 ;  /* 0x0000000519027207 */ /* 0x000fc60005000000 */
        /* <DEDUP_REMOVED lines=47> */
[----:B------:R-:W-:-:S02]  /*113d0*/  SEL R29, R25, R29, !P2 ;  /* 0x0000001d191d7207 */ /* 0x000fc40005000000 */
[C---:B------:R-:W-:Y:S02]  /*113e0*/  SEL R21, R25.reuse, R21, !P2 ;  /* 0x0000001519157207 */ /* 0x040fe40005000000 */
[C---:B------:R-:W-:Y:S02]  /*113f0*/  SEL R18, R25.reuse, R18, !P2 ;  /* 0x0000001219127207 */ /* 0x040fe40005000000 */
[C---:B------:R-:W-:Y:S02]  /*11400*/  SEL R16, R25.reuse, R16, !P2 ;  /* 0x0000001019107207 */ /* 0x040fe40005000000 */
[C---:B------:R-:W-:Y:S02]  /*11410*/  SEL R14, R25.reuse, R14, !P2 ;  /* 0x0000000e190e7207 */ /* 0x040fe40005000000 */
        /* <DEDUP_REMOVED lines=15> */
[----:B--2---:R-:W-:-:S05]  /*11510*/  SEL R0, R25, R0, !P2 ;  /* 0x0000000019007207 */ /* 0x004fca0005000000 */
[----:B------:R0:W-:Y:S04]  /*11520*/  STL [R1+0x128], R0 ;  /* 0x0001280001007387 */ /* 0x0001e80000100800 */
[----:B0-----:R-:W2:Y:S04]  /*11530*/  LDL.LU R0, [R1+0x1700] ;  /* 0x0017000001007983 */ /* 0x001ea80000300800 */
[----:B------:R0:W-:Y:S04]  /*11540*/  STL [R1+0x124], R27 ;  /* 0x0001241b01007387 */ /* 0x0001e80000100800 */
[----:B0-----:R-:W3:Y:S04]  /*11550*/  LDL.LU R27, [R1+0x16fc] ;  /* 0x0016fc00011b7983 */ /* 0x001ee80000300800 */
[----:B------:R0:W-:Y:S04]  /*11560*/  STL [R1+0x120], R24 ;  /* 0x0001201801007387 */ /* 0x0001e80000100800 */
[----:B0-----:R-:W4:Y:S04]  /*11570*/  LDL.LU R24, [R1+0x16f8] ;  /* 0x0016f80001187983 */ /* 0x001f280000300800 */
[----:B------:R0:W-:Y:S04]  /*11580*/  STL [R1+0x11c], R22 ;  /* 0x00011c1601007387 */ /* 0x0001e80000100800 */
[----:B0-----:R-:W2:Y:S04]  /*11590*/  LDL.LU R22, [R1+0x16f4] ;  /* 0x0016f40001167983 */ /* 0x001ea80000300800 */
        /* <DEDUP_REMOVED lines=37> */
[----:B0-----:R-:W3:Y:S04]  /*117f0*/  LDL.LU R6, [R1+0x16a8] ;  /* 0x0016a80001067983 */ /* 0x001ee80000300800 */
[----:B------:R0:W-:Y:S04]  /*11800*/  STL [R1+0x98], R5 ;  /* 0x0000980501007387 */ /* 0x0001e80000100800 */
[----:B0-----:R-:W4:Y:S01]  /*11810*/  LDL.LU R5, [R1+0x16a4] ;  /* 0x0016a40001057983 */ /* 0x001f220000300800 */
[----:B------:R-:W-:-:S02]  /*11820*/  SEL R4, R25, R4, !P2 ;  /* 0x0000000419047207 */ /* 0x000fc40005000000 */
[C---:B------:R-:W-:Y:S02]  /*11830*/  SEL R3, R25.reuse, R3, !P2 ;  /* 0x0000000319037207 */ /* 0x040fe40005000000 */
[C---:B------:R-:W-:Y:S01]  /*11840*/  SEL R28, R25.reuse, R28, !P2 ;  /* 0x0000001c191c7207 */ /* 0x040fe20005000000 */
[----:B------:R0:W-:Y:S04]  /*11850*/  STL [R1+0x94], R4 ;  /* 0x0000940401007387 */ /* 0x0001e80000100800 */
[----:B------:R-:W-:Y:S01]  /*11860*/  STL [R1+0x90], R3 ;  /* 0x0000900301007387 */ /* 0x000fe20000100800 */
[----:B0-----:R-:W-:-:S03]  /*11870*/  SEL R4, R25, R2, !P2 ;  /* 0x0000000219047207 */ /* 0x001fc60005000000 */
[----:B------:R-:W-:Y:S04]  /*11880*/  STL [R1+0x8c], R28 ;  /* 0x00008c1c01007387 */ /* 0x000fe80000100800 */
[----:B------:R2:W-:Y:S02]  /*11890*/  STL [R1+0x88], R4 ;  /* 0x0000880401007387 */ /* 0x0005e40000100800 */
[C---:B--2---:R-:W-:Y:S02]  /*118a0*/  SEL R4, R25.reuse, R7, !P2 ;  /* 0x0000000719047207 */ /* 0x044fe40005000000 */
[C---:B---3--:R-:W-:Y:S02]  /*118b0*/  SEL R2, R25.reuse, R6, !P2 ;  /* 0x0000000619027207 */ /* 0x048fe40005000000 */
[----:B----4-:R-:W-:-:S05]  /*118c0*/  SEL R3, R25, R5, !P2 ;  /* 0x0000000519037207 */ /* 0x010fca0005000000 */
[----:B------:R0:W-:Y:S04]  /*118d0*/  STL [R1+0x84], R3 ;  /* 0x0000840301007387 */ /* 0x0001e80000100800 */
[----:B------:R1:W-:Y:S01]  /*118e0*/  STL [R1+0x80], R2 ;  /* 0x0000800201007387 */ /* 0x0003e20000100800 */
[----:B0-----:R-:W-:-:S03]  /*118f0*/  SEL R3, R25, R8, !P2 ;  /* 0x0000000819037207 */ /* 0x001fc60005000000 */
[----:B------:R0:W-:Y:S01]  /*11900*/  STL [R1+0x7c], R4 ;  /* 0x00007c0401007387 */ /* 0x0001e20000100800 */
[----:B-1----:R-:W-:-:S03]  /*11910*/  SEL R2, R25, R9, !P2 ;  /* 0x0000000919027207 */ /* 0x002fc60005000000 */
[----:B------:R-:W-:Y:S04]  /*11920*/  STL [R1+0x74], R3 ;  /* 0x0000740301007387 */ /* 0x000fe80000100800 */
[----:B------:R1:W-:Y:S01]  /*11930*/  STL [R1+0x6c], R2 ;  /* 0x00006c0201007387 */ /* 0x0003e20000100800 */
[C---:B0-----:R-:W-:Y:S02]  /*11940*/  SEL R4, R25.reuse, R10, !P2 ;  /* 0x0000000a19047207 */ /* 0x041fe40005000000 */
[----:B-1----:R-:W-:-:S03]  /*11950*/  SEL R2, R25, R19, !P2 ;  /* 0x0000001319027207 */ /* 0x002fc60005000000 */
[----:B------:R0:W-:Y:S01]  /*11960*/  STL [R1+0x64], R4 ;  /* 0x0000640401007387 */ /* 0x0001e20000100800 */
[----:B------:R-:W-:-:S03]  /*11970*/  SEL R3, R25, R17, !P2 ;  /* 0x0000001119037207 */ /* 0x000fc60005000000 */
[----:B------:R1:W-:Y:S04]  /*11980*/  STL [R1+0x165c], R2 ;  /* 0x00165c0201007387 */ /* 0x0003e80000100800 */
[----:B------:R2:W-:Y:S01]  /*11990*/  STL [R1+0x5c], R3 ;  /* 0x00005c0301007387 */ /* 0x0005e20000100800 */
[C---:B0-----:R-:W-:Y:S02]  /*119a0*/  SEL R4, R25.reuse, R15, !P2 ;  /* 0x0000000f19047207 */ /* 0x041fe40005000000 */
[C---:B-1----:R-:W-:Y:S02]  /*119b0*/  SEL R2, R25.reuse, R20, !P2 ;  /* 0x0000001419027207 */ /* 0x042fe40005000000 */
[----:B--2---:R-:W-:-:S03]  /*119c0*/  SEL R3, R25, R23, !P2 ;  /* 0x0000001719037207 */ /* 0x004fc60005000000 */
[----:B------:R0:W-:Y:S04]  /*119d0*/  STL [R1+0x50], R2 ;  /* 0x0000500201007387 */ /* 0x0001e80000100800 */
[----:B------:R-:W-:Y:S04]  /*119e0*/  STL [R1+0x48], R4 ;  /* 0x0000480401007387 */ /* 0x000fe80000100800 */
[----:B------:R-:W2:Y:S01]  /*119f0*/  LDL.LU R5, [R1+0x18] ;  /* 0x0000180001057983 */ /* 0x000ea20000300800 */
[----:B0-----:R-:W-:-:S03]  /*11a00*/  SEL R2, R25, R26, !P2 ;  /* 0x0000001a19027207 */ /* 0x001fc60005000000 */
[----:B------:R0:W-:Y:S04]  /*11a10*/  STL [R1+0x40], R3 ;  /* 0x0000400301007387 */ /* 0x0001e80000100800 */
[----:B------:R1:W-:Y:S04]  /*11a20*/  STL [R1+0x34], R2 ;  /* 0x0000340201007387 */ /* 0x0003e80000100800 */
[----:B------:R-:W3:Y:S01]  /*11a30*/  LDL.LU R6, [R1+0x14] ;  /* 0x0000140001067983 */ /* 0x000ee20000300800 */
[C---:B0-----:R-:W-:Y:S01]  /*11a40*/  SEL R3, R25.reuse, R11, !P2 ;  /* 0x0000000b19037207 */ /* 0x041fe20005000000 */
[----:B------:R-:W0:Y:S01]  /*11a50*/  S2R R4, SR_TID.X ;  /* 0x0000000000047919 */ /* 0x000e220000002100 */
[----:B-1----:R-:W-:-:S03]  /*11a60*/  SEL R2, R25, R12, !P2 ;  /* 0x0000000c19027207 */ /* 0x002fc60005000000 */
[----:B------:R1:W-:Y:S04]  /*11a70*/  STL [R1+0x30], R3 ;  /* 0x0000300301007387 */ /* 0x0003e80000100800 */
[----:B------:R-:W4:Y:S01]  /*11a80*/  LDL.LU R7, [R1+0x10] ;  /* 0x0000100001077983 */ /* 0x000f220000300800 */
[----:B-1----:R-:W-:-:S03]  /*11a90*/  SEL R3, R25, R13, !P2 ;  /* 0x0000000d19037207 */ /* 0x002fc60005000000 */
[----:B------:R1:W-:Y:S04]  /*11aa0*/  STL [R1+0x28], R2 ;  /* 0x0000280201007387 */ /* 0x0003e80000100800 */
[----:B------:R-:W4:Y:S04]  /*11ab0*/  LDL.LU R8, [R1+0xc] ;  /* 0x00000c0001087983 */ /* 0x000f280000300800 */
[----:B------:R0:W-:Y:S01]  /*11ac0*/  STL [R1+0x20], R3 ;  /* 0x0000200301007387 */ /* 0x0001e20000100800 */
[----:B-1----:R-:W-:-:S03]  /*11ad0*/  SEL R2, R25, R14, !P2 ;  /* 0x0000000e19027207 */ /* 0x002fc60005000000 */
[----:B------:R-:W4:Y:S01]  /*11ae0*/  LDL.LU R9, [R1+0x24] ;  /* 0x0000240001097983 */ /* 0x000f220000300800 */
[----:B0-----:R-:W-:-:S03]  /*11af0*/  SEL R3, R25, R16, !P2 ;  /* 0x0000001019037207 */ /* 0x001fc60005000000 */
[----:B------:R0:W-:Y:S04]  /*11b00*/  STL [R1+0x1c], R2 ;  /* 0x00001c0201007387 */ /* 0x0001e80000100800 */
[----:B------:R-:W-:Y:S04]  /*11b10*/  STL [R1+0x163c], R3 ;  /* 0x00163c0301007387 */ /* 0x000fe80000100800 */
[----:B------:R-:W4:Y:S01]  /*11b20*/  LDL.LU R10, [R1+0x2c] ;  /* 0x00002c00010a7983 */ /* 0x000f220000300800 */
[C---:B------:R-:W-:Y:S02]  /*11b30*/  SEL R28, R25.reuse, R21, !P2 ;  /* 0x00000015191c7207 */ /* 0x040fe40005000000 */
[C---:B0-----:R-:W-:Y:S01]  /*11b40*/  SEL R2, R25.reuse, R18, !P2 ;  /* 0x0000001219027207 */ /* 0x041fe20005000000 */
[----:B------:R-:W4:Y:S01]  /*11b50*/  LDL.LU R20, [R1+0x38] ;  /* 0x0000380001147983 */ /* 0x000f220000300800 */
[----:B------:R-:W-:-:S02]  /*11b60*/  SEL R29, R25, R29, !P2 ;  /* 0x0000001d191d7207 */ /* 0x000fc40005000000 */
[C---:B------:R-:W-:Y:S01]  /*11b70*/  SEL R22, R25.reuse, R22, !P2 ;  /* 0x0000001619167207 */ /* 0x040fe20005000000 */
[----:B------:R0:W-:Y:S01]  /*11b80*/  STL [R1+0x4], R2 ;  /* 0x0000040201007387 */ /* 0x0001e20000100800 */
[C---:B------:R-:W-:Y:S02]  /*11b90*/  SEL R24, R25.reuse, R24, !P2 ;  /* 0x0000001819187207 */ /* 0x040fe40005000000 */
[C---:B------:R-:W-:Y:S01]  /*11ba0*/  SEL R27, R25.reuse, R27, !P2 ;  /* 0x0000001b191b7207 */ /* 0x040fe20005000000 */
[----:B------:R-:W-:Y:S01]  /*11bb0*/  STL [R1+0x1640], R28 ;  /* 0x0016401c01007387 */ /* 0x000fe20000100800 */
[----:B------:R-:W-:-:S03]  /*11bc0*/  SEL R0, R25, R0, !P2 ;  /* 0x0000000019007207 */ /* 0x000fc60005000000 */
[----:B------:R-:W-:Y:S04]  /*11bd0*/  STL [R1+0x1644], R29 ;  /* 0x0016441d01007387 */ /* 0x000fe80000100800 */
[----:B------:R-:W-:Y:S04]  /*11be0*/  STL [R1+0x1648], R22 ;  /* 0x0016481601007387 */ /* 0x000fe80000100800 */
[----:B------:R-:W-:Y:S04]  /*11bf0*/  STL [R1+0x164c], R24 ;  /* 0x00164c1801007387 */ /* 0x000fe80000100800 */
[----:B------:R1:W-:Y:S01]  /*11c00*/  STL [R1+0x1650], R27 ;  /* 0x0016501b01007387 */ /* 0x0003e20000100800 */
[----:B------:R-:W-:-:S03]  /*11c10*/  LOP3.LUT R4, R4, 0x1f, RZ, 0xc0, !PT ;  /* 0x0000001f04047812 */ /* 0x000fc600078ec0ff */
[----:B------:R-:W-:Y:S04]  /*11c20*/  STL [R1+0x1654], R0 ;  /* 0x0016540001007387 */ /* 0x000fe80000100800 */
[----:B------:R-:W4:Y:S01]  /*11c30*/  LDL.LU R12, [R1+0x44] ;  /* 0x00004400010c7983 */ /* 0x000f220000300800 */
[----:B------:R-:W-:-:S03]  /*11c40*/  IMAD R4, R4, UR7, RZ ;  /* 0x0000000704047c24 */ /* 0x000fc6000f8e02ff */
[----:B------:R-:W4:Y:S02]  /*11c50*/  LDL.LU R13, [R1+0x4c] ;  /* 0x00004c00010d7983 */ /* 0x000f240000300800 */
[----:B------:R-:W-:Y:S01]  /*11c60*/  LEA.HI.X.SX32 R4, R4, UR9, 0x1, P4 ;  /* 0x0000000904047c11 */ /* 0x000fe2000a0f0eff */
[----:B------:R-:W0:Y:S04]  /*11c70*/  LDCU.64 UR8, c[0x0][0x380] ;  /* 0x00007000ff0877ac */ /* 0x000e280008000a00 */
[----:B------:R-:W-:Y:S01]  /*11c80*/  STL [R1+0x1660], R4 ;  /* 0x0016600401007387 */ /* 0x000fe20000100800 */
[----:B--2---:R-:W-:-:S05]  /*11c90*/  IMAD R5, R5, UR12, RZ ;  /* 0x0000000c05057c24 */ /* 0x004fca000f8e02ff */
[----:B------:R-:W-:Y:S01]  /*11ca0*/  STL [R1+0x1664], R5 ;  /* 0x0016640501007387 */ /* 0x000fe20000100800 */
[----:B---3--:R-:W-:-:S05]  /*11cb0*/  IMAD R6, R6, UR12, RZ ;  /* 0x0000000c06067c24 */ /* 0x008fca000f8e02ff */
[----:B------:R2:W-:Y:S04]  /*11cc0*/  STL [R1+0x1668], R6 ;  /* 0x0016680601007387 */ /* 0x0005e80000100800 */
[----:B0-----:R-:W3:Y:S01]  /*11cd0*/  LDL.LU R2, [R1+0x58] ;  /* 0x0000580001027983 */ /* 0x001ee20000300800 */
[----:B----4-:R-:W-:-:S05]  /*11ce0*/  IMAD R7, R7, UR12, RZ ;  /* 0x0000000c07077c24 */ /* 0x010fca000f8e02ff */
[----:B------:R-:W-:Y:S04]  /*11cf0*/  STL [R1+0x166c], R7 ;  /* 0x00166c0701007387 */ /* 0x000fe80000100800 */
[----:B------:R-:W4:Y:S01]  /*11d00*/  LDL.LU R15, [R1+0x60] ;  /* 0x00006000010f7983 */ /* 0x000f220000300800 */
[----:B------:R-:W-:-:S05]  /*11d10*/  IMAD R8, R8, UR12, RZ ;  /* 0x0000000c08087c24 */ /* 0x000fca000f8e02ff */
[----:B------:R0:W-:Y:S01]  /*11d20*/  STL [R1+0x1670], R8 ;  /* 0x0016700801007387 */ /* 0x0001e20000100800 */
[----:B------:R-:W-:-:S03]  /*11d30*/  IMAD R9, R9, UR12, RZ ;  /* 0x0000000c09097c24 */ /* 0x000fc6000f8e02ff */
[----:B------:R-:W4:Y:S04]  /*11d40*/  LDL.LU R16, [R1+0x68] ;  /* 0x0000680001107983 */ /* 0x000f280000300800 */
[----:B------:R-:W4:Y:S04]  /*11d50*/  LDL.LU R17, [R1+0x70] ;  /* 0x0000700001117983 */ /* 0x000f280000300800 */
[----:B------:R-:W-:Y:S04]  /*11d60*/  STL [R1+0x1674], R9 ;  /* 0x0016740901007387 */ /* 0x000fe80000100800 */
[----:B------:R-:W4:Y:S01]  /*11d70*/  LDL.LU R18, [R1+0x78] ;  /* 0x0000780001127983 */ /* 0x000f220000300800 */
[----:B------:R-:W-:-:S03]  /*11d80*/  IMAD R10, R10, UR12, RZ ;  /* 0x0000000c0a0a7c24 */ /* 0x000fc6000f8e02ff */
[----:B------:R-:W4:Y:S01]  /*11d90*/  LDL.LU R19, [R1+0xa8] ;  /* 0x0000a80001137983 */ /* 0x000f220000300800 */
[----:B------:R-:W-:-:S03]  /*11da0*/  IMAD R11, R20, UR12, RZ ;  /* 0x0000000c140b7c24 */ /* 0x000fc6000f8e02ff */
[----:B------:R-:W-:Y:S04]  /*11db0*/  STL [R1+0x1678], R10 ;  /* 0x0016780a01007387 */ /* 0x000fe80000100800 */
[----:B------:R-:W4:Y:S04]  /*11dc0*/  LDL.LU R20, [R1+0xb0] ;  /* 0x0000b00001147983 */ /* 0x000f280000300800 */
[----:B------:R-:W4:Y:S04]  /*11dd0*/  LDL.LU R21, [R1+0xb8] ;  /* 0x0000b80001157983 */ /* 0x000f280000300800 */
[----:B------:R-:W4:Y:S04]  /*11de0*/  LDL.LU R23, [R1+0xbc] ;  /* 0x0000bc0001177983 */ /* 0x000f280000300800 */
[----:B-1----:R-:W4:Y:S04]  /*11df0*/  LDL.LU R27, [R1+0xf8] ;  /* 0x0000f800011b7983 */ /* 0x002f280000300800 */
[----:B------:R-:W4:Y:S04]  /*11e00*/  LDL.LU R26, [R1+0xfc] ;  /* 0x0000fc00011a7983 */ /* 0x000f280000300800 */
[----:B------:R-:W0:Y:S04]  /*11e10*/  LDL.LU R22, [R1+0x100] ;  /* 0x0001000001167983 */ /* 0x000e280000300800 */
[----:B------:R-:W4:Y:S01]  /*11e20*/  LDL.LU R29, [R1+0x104] ;  /* 0x00010400011d7983 */ /* 0x000f220000300800 */
[----:B------:R-:W-:-:S03]  /*11e30*/  IMAD R12, R12, UR12, RZ ;  /* 0x0000000c0c0c7c24 */ /* 0x000fc6000f8e02ff */
[----:B------:R-:W-:Y:S04]  /*11e40*/  STL [R1+0x167c], R11 ;  /* 0x00167c0b01007387 */ /* 0x000fe80000100800 */
[----:B------:R-:W-:Y:S04]  /*11e50*/  STL [R1+0x1680], R12 ;  /* 0x0016800c01007387 */ /* 0x000fe80000100800 */
[----:B--2---:R-:W2:Y:S04]  /*11e60*/  LDL.LU R6, [R1+0x108] ;  /* 0x0001080001067983 */ /* 0x004ea80000300800 */
[----:B------:R-:W2:Y:S04]  /*11e70*/  LDL.LU R5, [R1+0x10c] ;  /* 0x00010c0001057983 */ /* 0x000ea80000300800 */
[----:B------:R-:W2:Y:S01]  /*11e80*/  LDL.LU R4, [R1+0x110] ;  /* 0x0001100001047983 */ /* 0x000ea20000300800 */
[----:B------:R-:W-:-:S03]  /*11e90*/  IMAD R13, R13, UR12, RZ ;  /* 0x0000000c0d0d7c24 */ /* 0x000fc6000f8e02ff */
[----:B------:R-:W2:Y:S04]  /*11ea0*/  LDL.LU R28, [R1+0x114] ;  /* 0x00011400011c7983 */ /* 0x000ea80000300800 */
[----:B------:R-:W2:Y:S04]  /*11eb0*/  LDL.LU R3, [R1+0x118] ;  /* 0x0001180001037983 */ /* 0x000ea80000300800 */
[----:B------:R-:W-:Y:S04]  /*11ec0*/  STL [R1+0x1684], R13 ;  /* 0x0016840d01007387 */ /* 0x000fe80000100800 */
[----:B------:R-:W2:Y:S01]  /*11ed0*/  LDL.LU R24, [R1+0x13c] ;  /* 0x00013c0001187983 */ /* 0x000ea20000300800 */
[----:B---3--:R-:W-:-:S03]  /*11ee0*/  IMAD R14, R2, UR12, RZ ;  /* 0x0000000c020e7c24 */ /* 0x008fc6000f8e02ff */
[----:B------:R-:W3:Y:S04]  /*11ef0*/  LDL.LU R2, [R1+0x170] ;  /* 0x0001700001027983 */ /* 0x000ee80000300800 */
[----:B------:R-:W-:Y:S01]  /*11f00*/  STL [R1+0x1688], R14 ;  /* 0x0016880e01007387 */ /* 0x000fe20000100800 */
[----:B----4-:R-:W-:-:S05]  /*11f10*/  IMAD R15, R15, UR12, RZ ;  /* 0x0000000c0f0f7c24 */ /* 0x010fca000f8e02ff */
[----:B------:R-:W-:Y:S01]  /*11f20*/  STL [R1+0x168c], R15 ;  /* 0x00168c0f01007387 */ /* 0x000fe20000100800 */
[----:B------:R-:W-:Y:S02]  /*11f30*/  IMAD R16, R16, UR12, RZ ;  /* 0x0000000c10107c24 */ /* 0x000fe4000f8e02ff */
[----:B------:R-:W-:-:S03]  /*11f40*/  IMAD R17, R17, UR12, RZ ;  /* 0x0000000c11117c24 */ /* 0x000fc6000f8e02ff */
[----:B------:R-:W-:Y:S01]  /*11f50*/  STL [R1+0x1690], R16 ;  /* 0x0016901001007387 */ /* 0x000fe20000100800 */
[----:B------:R-:W-:-:S03]  /*11f60*/  IMAD R18, R18, UR12, RZ ;  /* 0x0000000c12127c24 */ /* 0x000fc6000f8e02ff */
[----:B------:R-:W-:Y:S01]  /*11f70*/  STL [R1+0x1694], R17 ;  /* 0x0016941101007387 */ /* 0x000fe20000100800 */
[----:B------:R-:W-:-:S03]  /*11f80*/  IMAD R19, R19, UR12, RZ ;  /* 0x0000000c13137c24 */ /* 0x000fc6000f8e02ff */
[----:B------:R-:W-:Y:S01]  /*11f90*/  STL [R1+0x1698], R18 ;  /* 0x0016981201007387 */ /* 0x000fe20000100800 */
[----:B------:R-:W-:-:S03]  /*11fa0*/  IMAD R20, R20, UR12, RZ ;  /* 0x0000000c14147c24 */ /* 0x000fc6000f8e02ff */
[----:B------:R-:W-:Y:S04]  /*11fb0*/  STL [R1+0x169c], R19 ;  /* 0x00169c1301007387 */ /* 0x000fe80000100800 */
[----:B------:R-:W-:Y:S04]  /*11fc0*/  STL [R1+0x16a0], R20 ;  /* 0x0016a01401007387 */ /* 0x000fe80000100800 */
[----:B------:R-:W4:Y:S01]  /*11fd0*/  LDL.LU R0, [R1+0x174] ;  /* 0x0001740001007983 */ /* 0x000f220000300800 */
[----:B------:R-:W-:Y:S02]  /*11fe0*/  IMAD R25, R27, UR12, RZ ;  /* 0x0000000c1b197c24 */ /* 0x000fe4000f8e02ff */
[----:B0-----:R-:W-:-:S02]  /*11ff0*/  IMAD R8, R22, UR12, RZ ;  /* 0x0000000c16087c24 */ /* 0x001fc4000f8e02ff */
[----:B------:R-:W-:-:S03]  /*12000*/  IMAD R7, R29, UR12, RZ ;  /* 0x0000000c1d077c24 */ /* 0x000fc6000f8e02ff */
[----:B------:R2:W-:Y:S04]  /*12010*/  STL [R1+0xc], R8 ;  /* 0x00000c0801007387 */ /* 0x0005e80000100800 */
[----:B------:R-:W4:Y:S04]  /*12020*/  LDL.LU R27, [R1+0x178] ;  /* 0x00017800011b7983 */ /* 0x000f280000300800 */
[----:B------:R0:W-:Y:S04]  /*12030*/  STL [R1+0x10], R7 ;  /* 0x0000100701007387 */ /* 0x0001e80000100800 */
[----:B------:R-:W4:Y:S01]  /*12040*/  LDL.LU R22, [R1+0x17c] ;  /* 0x00017c0001167983 */ /* 0x000f220000300800 */
[----:B--2---:R-:W-:-:S03]  /*12050*/  IMAD R8, R6, UR12, RZ ;  /* 0x0000000c06087c24 */ /* 0x004fc6000f8e02ff */
[----:B------:R-:W2:Y:S01]  /*12060*/  LDL.LU R29, [R1+0x180] ;  /* 0x00018000011d7983 */ /* 0x000ea20000300800 */
[----:B0-----:R-:W-:Y:S02]  /*12070*/  IMAD R7, R5, UR12, RZ ;  /* 0x0000000c05077c24 */ /* 0x001fe4000f8e02ff */
[----:B------:R-:W-:Y:S01]  /*12080*/  IMAD R6, R4, UR12, RZ ;  /* 0x0000000c04067c24 */ /* 0x000fe2000f8e02ff */
[----:B------:R-:W-:Y:S01]  /*12090*/  STL [R1+0x14], R8 ;  /* 0x0000140801007387 */ /* 0x000fe20000100800 */
[----:B------:R-:W-:-:S03]  /*120a0*/  IMAD R5, R28, UR12, RZ ;  /* 0x0000000c1c057c24 */ /* 0x000fc6000f8e02ff */
[----:B------:R-:W-:Y:S01]  /*120b0*/  STL [R1+0x18], R7 ;  /* 0x0000180701007387 */ /* 0x000fe20000100800 */
[----:B------:R-:W-:-:S03]  /*120c0*/  IMAD R4, R3, UR12, RZ ;  /* 0x0000000c03047c24 */ /* 0x000fc6000f8e02ff */
[----:B------:R-:W-:Y:S04]  /*120d0*/  STL [R1+0x24], R6 ;  /* 0x0000240601007387 */ /* 0x000fe80000100800 */
[----:B------:R-:W2:Y:S04]  /*120e0*/  LDL.LU R28, [R1+0x184] ;  /* 0x00018400011c7983 */ /* 0x000ea80000300800 */
[----:B------:R-:W-:Y:S04]  /*120f0*/  STL [R1+0x2c], R5 ;  /* 0x00002c0501007387 */ /* 0x000fe80000100800 */
[----:B------:R-:W2:Y:S04]  /*12100*/  LDL.LU R3, [R1+0x188] ;  /* 0x0001880001037983 */ /* 0x000ea80000300800 */
[----:B------:R0:W-:Y:S04]  /*12110*/  STL [R1+0x38], R4 ;  /* 0x0000380401007387 */ /* 0x0001e80000100800 */
[----:B------:R-:W2:Y:S01]  /*12120*/  LDL.LU R20, [R1+0x18c] ;  /* 0x00018c0001147983 */ /* 0x000ea20000300800 */
[----:B0-----:R-:W-:-:S05]  /*12130*/  IMAD R4, R24, UR12, RZ ;  /* 0x0000000c18047c24 */ /* 0x001fca000f8e02ff */
[----:B------:R0:W-:Y:S04]  /*12140*/  STL [R1+0x44], R4 ;  /* 0x0000440401007387 */ /* 0x0001e80000100800 */
[----:B------:R-:W2:Y:S01]  /*12150*/  LDL.LU R19, [R1+0x194] ;  /* 0x0001940001137983 */ /* 0x000ea20000300800 */
[----:B---3--:R-:W-:-:S05]  /*12160*/  IMAD R2, R2, UR12, RZ ;  /* 0x0000000c02027c24 */ /* 0x008fca000f8e02ff */
[----:B------:R1:W-:Y:S04]  /*12170*/  STL [R1+0x4c], R2 ;  /* 0x00004c0201007387 */ /* 0x0003e80000100800 */
        /* <DEDUP_REMOVED lines=13> */
[----:B0-----:R-:W3:Y:S04]  /*12250*/  LDL.LU R4, [R1+0x1d0] ;  /* 0x0001d00001047983 */ /* 0x001ee80000300800 */
[----:B------:R-:W3:Y:S04]  /*12260*/  LDL.LU R24, [R1+0x1d4] ;  /* 0x0001d40001187983 */ /* 0x000ee80000300800 */
[----:B-1----:R-:W3:Y:S01]  /*12270*/  LDL.LU R2, [R1+0x1d8] ;  /* 0x0001d80001027983 */ /* 0x002ee20000300800 */
[----:B----4-:R-:W-:-:S02]  /*12280*/  IMAD R0, R0, UR12, RZ ;  /* 0x0000000c00007c24 */ /* 0x010fc4000f8e02ff */
[----:B------:R-:W-:-:S03]  /*12290*/  IMAD R6, R27, UR12, RZ ;  /* 0x0000000c1b067c24 */ /* 0x000fc6000f8e02ff */
[----:B------:R0:W-:Y:S04]  /*122a0*/  STL [R1+0x58], R0 ;  /* 0x0000580001007387 */ /* 0x0001e80000100800 */
[----:B------:R1:W-:Y:S01]  /*122b0*/  STL [R1+0x60], R6 ;  /* 0x0000600601007387 */ /* 0x0003e20000100800 */
[----:B0-----:R-:W-:Y:S02]  /*122c0*/  IMAD R0, R22, UR12, RZ ;  /* 0x0000000c16007c24 */ /* 0x001fe4000f8e02ff */
[----:B--2---:R-:W-:Y:S01]  /*122d0*/  IMAD R22, R29, UR12, RZ ;  /* 0x0000000c1d167c24 */ /* 0x004fe2000f8e02ff */
[----:B-1----:R-:W2:Y:S04]  /*122e0*/  LDL.LU R6, [R1+0x1e0] ;  /* 0x0001e00001067983 */ /* 0x002ea80000300800 */
[----:B------:R0:W-:Y:S04]  /*122f0*/  STL [R1+0x68], R0 ;  /* 0x0000680001007387 */ /* 0x0001e80000100800 */
[----:B0-----:R-:W4:Y:S04]  /*12300*/  LDL.LU R0, [R1+0x1e4] ;  /* 0x0001e40001007983 */ /* 0x001f280000300800 */
[----:B------:R0:W-:Y:S01]  /*12310*/  STL [R1+0x70], R22 ;  /* 0x0000701601007387 */ /* 0x0001e20000100800 */
[----:B------:R-:W-:-:S03]  /*12320*/  IMAD R28, R28, UR12, RZ ;  /* 0x0000000c1c1c7c24 */ /* 0x000fc6000f8e02ff */
[----:B------:R-:W4:Y:S01]  /*12330*/  LDL.LU R27, [R1+0x1f8] ;  /* 0x0001f800011b7983 */ /* 0x000f220000300800 */
[----:B------:R-:W-:-:S03]  /*12340*/  IMAD R3, R3, UR12, RZ ;  /* 0x0000000c03037c24 */ /* 0x000fc6000f8e02ff */
[----:B0-----:R-:W4:Y:S04]  /*12350*/  LDL.LU R22, [R1+0x208] ;  /* 0x0002080001167983 */ /* 0x001f280000300800 */
[----:B------:R-:W4:Y:S01]  /*12360*/  LDL.LU R29, [R1+0x264] ;  /* 0x00026400011d7983 */ /* 0x000f220000300800 */
[----:B------:R-:W-:-:S03]  /*12370*/  IMAD R20, R20, UR12, RZ ;  /* 0x0000000c14147c24 */ /* 0x000fc6000f8e02ff */
[----:B------:R0:W-:Y:S04]  /*12380*/  STL [R1+0x78], R28 ;  /* 0x0000781c01007387 */ /* 0x0001e80000100800 */
[----:B0-----:R-:W4:Y:S04]  /*12390*/  LDL.LU R28, [R1+0x268] ;  /* 0x00026800011c7983 */ /* 0x001f280000300800 */
[----:B------:R0:W-:Y:S04]  /*123a0*/  STL [R1+0xa8], R3 ;  /* 0x0000a80301007387 */ /* 0x0001e80000100800 */
[----:B0-----:R-:W4:Y:S04]  /*123b0*/  LDL.LU R3, [R1+0x26c] ;  /* 0x00026c0001037983 */ /* 0x001f280000300800 */
[----:B------:R0:W-:Y:S02]  /*123c0*/  STL [R1+0xb0], R20 ;  /* 0x0000b01401007387 */ /* 0x0001e40000100800 */
[----:B0-----:R-:W-:-:S05]  /*123d0*/  IMAD R20, R19, UR12, RZ ;  /* 0x0000000c13147c24 */ /* 0x001fca000f8e02ff */
[----:B------:R-:W-:Y:S01]  /*123e0*/  STL [R1+0xb8], R20 ;  /* 0x0000b81401007387 */ /* 0x000fe20000100800 */
[----:B---3--:R-:W-:Y:S02]  /*123f0*/  IMAD R19, R18, UR12, RZ ;  /* 0x0000000c12137c24 */ /* 0x008fe4000f8e02ff */
[----:B------:R-:W-:-:S03]  /*12400*/  IMAD R18, R17, UR12, RZ ;  /* 0x0000000c11127c24 */ /* 0x000fc6000f8e02ff */
[----:B------:R-:W-:Y:S01]  /*12410*/  STL [R1+0xbc], R19 ;  /* 0x0000bc1301007387 */ /* 0x000fe20000100800 */
        /* <DEDUP_REMOVED lines=25> */
[----:B------:R0:W-:Y:S01]  /*125b0*/  STL [R1+0x178], R5 ;  /* 0x0001780501007387 */ /* 0x0001e20000100800 */
[----:B------:R-:W-:-:S03]  /*125c0*/  IMAD R2, R2, UR12, RZ ;  /* 0x0000000c02027c24 */ /* 0x000fc6000f8e02ff */
[----:B0-----:R-:W3:Y:S04]  /*125d0*/  LDL.LU R5, [R1+0x270] ;  /* 0x0002700001057983 */ /* 0x001ee80000300800 */
[----:B------:R0:W-:Y:S04]  /*125e0*/  STL [R1+0x17c], R4 ;  /* 0x00017c0401007387 */ /* 0x0001e80000100800 */
[----:B0-----:R-:W3:Y:S04]  /*125f0*/  LDL.LU R4, [R1+0x278] ;  /* 0x0002780001047983 */ /* 0x001ee80000300800 */
[----:B------:R0:W-:Y:S04]  /*12600*/  STL [R1+0x180], R2 ;  /* 0x0001800201007387 */ /* 0x0001e80000100800 */
[----:B------:R-:W3:Y:S04]  /*12610*/  LDL.LU R24, [R1+0x27c] ;  /* 0x00027c0001187983 */ /* 0x000ee80000300800 */
[----:B0-----:R-:W3:Y:S01]  /*12620*/  LDL.LU R2, [R1+0x280] ;  /* 0x0002800001027983 */ /* 0x001ee20000300800 */
[----:B--2---:R-:W-:-:S02]  /*12630*/  IMAD R6, R6, UR12, RZ ;  /* 0x0000000c06067c24 */ /* 0x004fc4000f8e02ff */
[----:B----4-:R-:W-:-:S03]  /*12640*/  IMAD R0, R0, UR12, RZ ;  /* 0x0000000c00007c24 */ /* 0x010fc6000f8e02ff */
[----:B------:R0:W-:Y:S01]  /*12650*/  STL [R1+0x184], R6 ;  /* 0x0001840601007387 */ /* 0x0001e20000100800 */
[----:B------:R-:W-:-:S03]  /*12660*/  IMAD R7, R27, UR12, RZ ;  /* 0x0000000c1b077c24 */ /* 0x000fc6000f8e02ff */
[----:B------:R1:W-:Y:S01]  /*12670*/  STL [R1+0x188], R0 ;  /* 0x0001880001007387 */ /* 0x0003e20000100800 */
[----:B0-----:R-:W-:-:S03]  /*12680*/  IMAD R6, R22, UR12, RZ ;  /* 0x0000000c16067c24 */ /* 0x001fc6000f8e02ff */
[----:B------:R-:W-:Y:S01]  /*12690*/  STL [R1+0x18c], R7 ;  /* 0x00018c0701007387 */ /* 0x000fe20000100800 */
[----:B-1----:R-:W-:-:S03]  /*126a0*/  IMAD R0, R29, UR12, RZ ;  /* 0x0000000c1d007c24 */ /* 0x002fc6000f8e02ff */
[----:B------:R-:W2:Y:S04]  /*126b0*/  LDL.LU R22, [R1+0x284] ;  /* 0x0002840001167983 */ /* 0x000ea80000300800 */
[----:B------:R0:W-:Y:S04]  /*126c0*/  STL [R1+0x194], R6 ;  /* 0x0001940601007387 */ /* 0x0001e80000100800 */
[----:B------:R-:W4:Y:S04]  /*126d0*/  LDL.LU R29, [R1+0x288] ;  /* 0x00028800011d7983 */ /* 0x000f280000300800 */
[----:B------:R1:W-:Y:S01]  /*126e0*/  STL [R1+0x198], R0 ;  /* 0x0001980001007387 */ /* 0x0003e20000100800 */
[----:B0-----:R-:W-:-:S03]  /*126f0*/  IMAD R6, R28, UR12, RZ ;  /* 0x0000000c1c067c24 */ /* 0x001fc6000f8e02ff */
[----:B------:R-:W4:Y:S04]  /*12700*/  LDL.LU R20, [R1+0x28c] ;  /* 0x00028c0001147983 */ /* 0x000f280000300800 */
[----:B------:R-:W-:Y:S01]  /*12710*/  STL [R1+0x19c], R6 ;  /* 0x00019c0601007387 */ /* 0x000fe20000100800 */
[----:B-1----:R-:W-:-:S03]  /*12720*/  IMAD R0, R3, UR12, RZ ;  /* 0x0000000c03007c24 */ /* 0x002fc6000f8e02ff */
[----:B------:R-:W4:Y:S04]  /*12730*/  LDL.LU R19, [R1+0x290] ;  /* 0x0002900001137983 */ /* 0x000f280000300800 */
[----:B------:R0:W-:Y:S04]  /*12740*/  STL [R1+0x1a0], R0 ;  /* 0x0001a00001007387 */ /* 0x0001e80000100800 */
[----:B------:R-:W4:Y:S04]  /*12750*/  LDL.LU R18, [R1+0x294] ;  /* 0x0002940001127983 */ /* 0x000f280000300800 */
        /* <DEDUP_REMOVED lines=11> */
[----:B0-----:R-:W4:Y:S04]  /*12810*/  LDL.LU R0, [R1+0x310] ;  /* 0x0003100001007983 */ /* 0x001f280000300800 */
[----:B------:R-:W4:Y:S04]  /*12820*/  LDL.LU R27, [R1+0x30c] ;  /* 0x00030c00011b7983 */ /* 0x000f280000300800 */
[----:B------:R-:W4:Y:S04]  /*12830*/  LDL.LU R28, [R1+0x308] ;  /* 0x00030800011c7983 */ /* 0x000f280000300800 */
[----:B------:R-:W4:Y:S01]  /*12840*/  LDL.LU R3, [R1+0x318] ;  /* 0x0003180001037983 */ /* 0x000f220000300800 */
[----:B---3--:R-:W-:-:S05]  /*12850*/  IMAD R6, R5, UR12, RZ ;  /* 0x0000000c05067c24 */ /* 0x008fca000f8e02ff */
[----:B------:R0:W-:Y:S01]  /*12860*/  STL [R1+0x1a4], R6 ;  /* 0x0001a40601007387 */ /* 0x0001e20000100800 */
[----:B------:R-:W-:-:S05]  /*12870*/  IMAD R5, R4, UR12, RZ ;  /* 0x0000000c04057c24 */ /* 0x000fca000f8e02ff */
[----:B------:R1:W-:Y:S01]  /*12880*/  STL [R1+0x1a8], R5 ;  /* 0x0001a80501007387 */ /* 0x0003e20000100800 */
[----:B------:R-:W-:-:S03]  /*12890*/  IMAD R4, R24, UR12, RZ ;  /* 0x0000000c18047c24 */ /* 0x000fc6000f8e02ff */
[----:B0-----:R-:W3:Y:S01]  /*128a0*/  LDL.LU R6, [R1+0x34c] ;  /* 0x00034c0001067983 */ /* 0x001ee20000300800 */
[----:B------:R-:W-:-:S03]  /*128b0*/  IMAD R2, R2, UR12, RZ ;  /* 0x0000000c02027c24 */ /* 0x000fc6000f8e02ff */
[----:B------:R0:W-:Y:S04]  /*128c0*/  STL [R1+0x1ac], R4 ;  /* 0x0001ac0401007387 */ /* 0x0001e80000100800 */
[----:B-1----:R-:W3:Y:S04]  /*128d0*/  LDL.LU R5, [R1+0x35c] ;  /* 0x00035c0001057983 */ /* 0x002ee80000300800 */
[----:B------:R1:W-:Y:S04]  /*128e0*/  STL [R1+0x1b4], R2 ;  /* 0x0001b40201007387 */ /* 0x0003e80000100800 */
[----:B0-----:R-:W3:Y:S04]  /*128f0*/  LDL.LU R4, [R1+0x358] ;  /* 0x0003580001047983 */ /* 0x001ee80000300800 */
[----:B------:R-:W3:Y:S04]  /*12900*/  LDL.LU R24, [R1+0x37c] ;  /* 0x00037c0001187983 */ /* 0x000ee80000300800 */
[----:B-1----:R-:W3:Y:S01]  /*12910*/  LDL.LU R2, [R1+0x384] ;  /* 0x0003840001027983 */ /* 0x002ee20000300800 */
[----:B--2---:R-:W-:-:S02]  /*12920*/  IMAD R22, R22, UR12, RZ ;  /* 0x0000000c16167c24 */ /* 0x004fc4000f8e02ff */
[----:B----4-:R-:W-:-:S03]  /*12930*/  IMAD R29, R29, UR12, RZ ;  /* 0x0000000c1d1d7c24 */ /* 0x010fc6000f8e02ff */
[----:B------:R0:W-:Y:S01]  /*12940*/  STL [R1+0x1b8], R22 ;  /* 0x0001b81601007387 */ /* 0x0001e20000100800 */
[----:B------:R-:W-:-:S03]  /*12950*/  IMAD R20, R20, UR12, RZ ;  /* 0x0000000c14147c24 */ /* 0x000fc6000f8e02ff */
[----:B0-----:R-:W2:Y:S04]  /*12960*/  LDL.LU R22, [R1+0x380] ;  /* 0x0003800001167983 */ /* 0x001ea80000300800 */
[----:B------:R0:W-:Y:S04]  /*12970*/  STL [R1+0x1bc], R29 ;  /* 0x0001bc1d01007387 */ /* 0x0001e80000100800 */
[----:B0-----:R-:W4:Y:S04]  /*12980*/  LDL.LU R29, [R1+0x378] ;  /* 0x00037800011d7983 */ /* 0x001f280000300800 */
[----:B------:R0:W-:Y:S02]  /*12990*/  STL [R1+0x1c0], R20 ;  /* 0x0001c01401007387 */ /* 0x0001e40000100800 */
[----:B0-----:R-:W-:-:S02]  /*129a0*/  IMAD R20, R19, UR12, RZ ;  /* 0x0000000c13147c24 */ /* 0x001fc4000f8e02ff */
[----:B------:R-:W-:Y:S02]  /*129b0*/  IMAD R19, R18, UR12, RZ ;  /* 0x0000000c12137c24 */ /* 0x000fe4000f8e02ff */
[----:B------:R-:W-:Y:S02]  /*129c0*/  IMAD R18, R17, UR12, RZ ;  /* 0x0000000c11127c24 */ /* 0x000fe4000f8e02ff */
[----:B------:R-:W-:Y:S01]  /*129d0*/  IMAD R17, R16, UR12, RZ ;  /* 0x0000000c10117c24 */ /* 0x000fe2000f8e02ff */
[----:B------:R-:W-:Y:S01]  /*129e0*/  STL [R1+0x1c4], R20 ;  /* 0x0001c41401007387 */ /* 0x000fe20000100800 */
[----:B------:R-:W-:Y:S02]  /*129f0*/  IMAD R16, R15, UR12, RZ ;  /* 0x0000000c0f107c24 */ /* 0x000fe4000f8e02ff */
[----:B------:R-:W-:Y:S01]  /*12a00*/  IMAD R15, R14, UR12, RZ ;  /* 0x0000000c0e0f7c24 */ /* 0x000fe2000f8e02ff */
[----:B------:R-:W-:Y:S01]  /*12a10*/  STL [R1+0x1c8], R19 ;  /* 0x0001c81301007387 */ /* 0x000fe20000100800 */
[----:B------:R-:W-:-:S02]  /*12a20*/  IMAD R14, R13, UR12, RZ ;  /* 0x0000000c0d0e7c24 */ /* 0x000fc4000f8e02ff */
[----:B------:R-:W-:Y:S01]  /*12a30*/  IMAD R13, R12, UR12, RZ ;  /* 0x0000000c0c0d7c24 */ /* 0x000fe2000f8e02ff */
[----:B------:R-:W-:Y:S01]  /*12a40*/  STL [R1+0x1cc], R18 ;  /* 0x0001cc1201007387 */ /* 0x000fe20000100800 */
[----:B------:R-:W-:Y:S02]  /*12a50*/  IMAD R12, R11, UR12, RZ ;  /* 0x0000000c0b0c7c24 */ /* 0x000fe4000f8e02ff */
[----:B------:R-:W-:Y:S01]  /*12a60*/  IMAD R11, R10, UR12, RZ ;  /* 0x0000000c0a0b7c24 */ /* 0x000fe2000f8e02ff */
        /* <DEDUP_REMOVED lines=12> */
[----:B------:R-:W-:Y:S04]  /*12b30*/  STL [R1+0x264], R10 ;  /* 0x0002640a01007387 */ /* 0x000fe80000100800 */
[----:B------:R-:W-:Y:S01]  /*12b40*/  STL [R1+0x268], R9 ;  /* 0x0002680901007387 */ /* 0x000fe20000100800 */
[----:B------:R-:W-:-:S03]  /*12b50*/  IMAD R3, R3, UR12, RZ ;  /* 0x0000000c03037c24 */ /* 0x000fc6000f8e02ff */
[----:B------:R0:W-:Y:S04]  /*12b60*/  STL [R1+0x26c], R7 ;  /* 0x00026c0701007387 */ /* 0x0001e80000100800 */
[----:B------:R-:W-:Y:S04]  /*12b70*/  STL [R1+0x270], R8 ;  /* 0x0002700801007387 */ /* 0x000fe80000100800 */
[----:B------:R1:W-:Y:S01]  /*12b80*/  STL [R1+0x278], R0 ;  /* 0x0002780001007387 */ /* 0x0003e20000100800 */
[----:B0-----:R-:W-:-:S03]  /*12b90*/  IMAD R7, R28, UR12, RZ ;  /* 0x0000000c1c077c24 */ /* 0x001fc6000f8e02ff */
[----:B-1----:R-:W4:Y:S04]  /*12ba0*/  LDL.LU R0, [R1+0x374] ;  /* 0x0003740001007983 */ /* 0x002f280000300800 */
[----:B------:R-:W-:Y:S04]  /*12bb0*/  STL [R1+0x27c], R7 ;  /* 0x00027c0701007387 */ /* 0x000fe80000100800 */
[----:B------:R-:W4:Y:S04]  /*12bc0*/  LDL.LU R27, [R1+0x39c] ;  /* 0x00039c00011b7983 */ /* 0x000f280000300800 */
[----:B------:R0:W-:Y:S04]  /*12bd0*/  STL [R1+0x280], R3 ;  /* 0x0002800301007387 */ /* 0x0001e80000100800 */
[----:B------:R-:W4:Y:S04]  /*12be0*/  LDL.LU R28, [R1+0x3ac] ;  /* 0x0003ac00011c7983 */ /* 0x000f280000300800 */
[----:B0-----:R-:W4:Y:S01]  /*12bf0*/  LDL.LU R3, [R1+0x3a8] ;  /* 0x0003a80001037983 */ /* 0x001f220000300800 */
[----:B---3--:R-:W-:-:S05]  /*12c00*/  IMAD R8, R6, UR12, RZ ;  /* 0x0000000c06087c24 */ /* 0x008fca000f8e02ff */
[----:B------:R-:W-:Y:S01]  /*12c10*/  STL [R1+0x284], R8 ;  /* 0x0002840801007387 */ /* 0x000fe20000100800 */
[----:B------:R-:W-:Y:S02]  /*12c20*/  IMAD R7, R5, UR12, RZ ;  /* 0x0000000c05077c24 */ /* 0x000fe4000f8e02ff */
[----:B------:R-:W-:-:S03]  /*12c30*/  IMAD R6, R4, UR12, RZ ;  /* 0x0000000c04067c24 */ /* 0x000fc6000f8e02ff */
[----:B------:R-:W-:Y:S01]  /*12c40*/  STL [R1+0x288], R7 ;  /* 0x0002880701007387 */ /* 0x000fe20000100800 */
[----:B------:R-:W-:-:S03]  /*12c50*/  IMAD R5, R24, UR12, RZ ;  /* 0x0000000c18057c24 */ /* 0x000fc6000f8e02ff */
[----:B------:R-:W-:Y:S01]  /*12c60*/  STL [R1+0x28c], R6 ;  /* 0x00028c0601007387 */ /* 0x000fe20000100800 */
[----:B------:R-:W-:-:S03]  /*12c70*/  IMAD R4, R2, UR12, RZ ;  /* 0x0000000c02047c24 */ /* 0x000fc6000f8e02ff */
[----:B------:R-:W3:Y:S04]  /*12c80*/  LDL.LU R24, [R1+0x3c8] ;  /* 0x0003c80001187983 */ /* 0x000ee80000300800 */
[----:B------:R2:W-:Y:S04]  /*12c90*/  STL [R1+0x290], R5 ;  /* 0x0002900501007387 */ /* 0x0005e80000100800 */
[----:B------:R-:W3:Y:S04]  /*12ca0*/  LDL.LU R2, [R1+0x3ec] ;  /* 0x0003ec0001027983 */ /* 0x000ee80000300800 */
[----:B------:R4:W-:Y:S04]  /*12cb0*/  STL [R1+0x294], R4 ;  /* 0x0002940401007387 */ /* 0x0009e80000100800 */
[----:B------:R-:W3:Y:S01]  /*12cc0*/  LDL.LU R20, [R1+0x3e8] ;  /* 0x0003e80001147983 */ /* 0x000ee20000300800 */
[----:B--2---:R-:W-:-:S05]  /*12cd0*/  IMAD R5, R22, UR12, RZ ;  /* 0x0000000c16057c24 */ /* 0x004fca000f8e02ff */
[----:B------:R0:W-:Y:S04]  /*12ce0*/  STL [R1+0x298], R5 ;  /* 0x0002980501007387 */ /* 0x0001e80000100800 */
[----:B------:R-:W2:Y:S01]  /*12cf0*/  LDL.LU R19, [R1+0x3e4] ;  /* 0x0003e40001137983 */ /* 0x000ea20000300800 */
[----:B----4-:R-:W-:-:S05]  /*12d00*/  IMAD R4, R29, UR12, RZ ;  /* 0x0000000c1d047c24 */ /* 0x010fca000f8e02ff */
[----:B------:R1:W-:Y:S04]  /*12d10*/  STL [R1+0x2b4], R4 ;  /* 0x0002b40401007387 */ /* 0x0003e80000100800 */
[----:B------:R-:W4:Y:S04]  /*12d20*/  LDL.LU R18, [R1+0x3e0] ;  /* 0x0003e00001127983 */ /* 0x000f280000300800 */
[----:B------:R-:W2:Y:S04]  /*12d30*/  LDL.LU R17, [R1+0x3dc] ;  /* 0x0003dc0001117983 */ /* 0x000ea80000300800 */
        /* <DEDUP_REMOVED lines=11> */
[----:B-1----:R-:W4:Y:S04]  /*12df0*/  LDL.LU R4, [R1+0x3a0] ;  /* 0x0003a00001047983 */ /* 0x002f280000300800 */
[----:B------:R-:W4:Y:S04]  /*12e00*/  LDL.LU R22, [R1+0x398] ;  /* 0x0003980001167983 */ /* 0x000f280000300800 */
[----:B------:R-:W4:Y:S01]  /*12e10*/  LDL.LU R29, [R1+0x394] ;  /* 0x00039400011d7983 */ /* 0x000f220000300800 */
[----:B------:R-:W-:-:S05]  /*12e20*/  IMAD R0, R0, UR12, RZ ;  /* 0x0000000c00007c24 */ /* 0x000fca000f8e02ff */
[----:B------:R0:W-:Y:S01]  /*12e30*/  STL [R1+0x2b8], R0 ;  /* 0x0002b80001007387 */ /* 0x0001e20000100800 */
[----:B------:R-:W-:-:S05]  /*12e40*/  IMAD R6, R27, UR12, RZ ;  /* 0x0000000c1b067c24 */ /* 0x000fca000f8e02ff */
[----:B------:R1:W-:Y:S01]  /*12e50*/  STL [R1+0x2d4], R6 ;  /* 0x0002d40601007387 */ /* 0x0003e20000100800 */
[----:B0-----:R-:W-:Y:S02]  /*12e60*/  IMAD R0, R28, UR12, RZ ;  /* 0x0000000c1c007c24 */ /* 0x001fe4000f8e02ff */
[----:B------:R-:W-:Y:S01]  /*12e70*/  IMAD R3, R3, UR12, RZ ;  /* 0x0000000c03037c24 */ /* 0x000fe2000f8e02ff */
[----:B-1----:R-:W4:Y:S04]  /*12e80*/  LDL.LU R6, [R1+0x390] ;  /* 0x0003900001067983 */ /* 0x002f280000300800 */
[----:B------:R0:W-:Y:S04]  /*12e90*/  STL [R1+0x2d8], R0 ;  /* 0x0002d80001007387 */ /* 0x0001e80000100800 */
[----:B0-----:R-:W4:Y:S04]  /*12ea0*/  LDL.LU R0, [R1+0x38c] ;  /* 0x00038c0001007983 */ /* 0x001f280000300800 */
[----:B------:R0:W-:Y:S04]  /*12eb0*/  STL [R1+0x2dc], R3 ;  /* 0x0002dc0301007387 */ /* 0x0001e80000100800 */
[----:B------:R-:W4:Y:S04]  /*12ec0*/  LDL.LU R27, [R1+0x388] ;  /* 0x00038800011b7983 */ /* 0x000f280000300800 */
[----:B------:R-:W4:Y:S04]  /*12ed0*/  LDL.LU R28, [R1+0x370] ;  /* 0x00037000011c7983 */ /* 0x000f280000300800 */
[----:B0-----:R-:W4:Y:S01]  /*12ee0*/  LDL.LU R3, [R1+0x36c] ;  /* 0x00036c0001037983 */ /* 0x001f220000300800 */
[----:B---3--:R-:W-:-:S05]  /*12ef0*/  IMAD R24, R24, UR12, RZ ;  /* 0x0000000c18187c24 */ /* 0x008fca000f8e02ff */
[----:B------:R0:W-:Y:S01]  /*12f00*/  STL [R1+0x2e0], R24 ;  /* 0x0002e01801007387 */ /* 0x0001e20000100800 */
[----:B------:R-:W-:-:S03]  /*12f10*/  IMAD R2, R2, UR12, RZ ;  /* 0x0000000c02027c24 */ /* 0x000fc6000f8e02ff */
[----:B0-----:R-:W3:Y:S04]  /*12f20*/  LDL.LU R24, [R1+0x368] ;  /* 0x0003680001187983 */ /* 0x001ee80000300800 */
[----:B------:R0:W-:Y:S04]  /*12f30*/  STL [R1+0x2e4], R2 ;  /* 0x0002e40201007387 */ /* 0x0001e80000100800 */
[----:B0-----:R-:W3:Y:S01]  /*12f40*/  LDL.LU R2, [R1+0x364] ;  /* 0x0003640001027983 */ /* 0x001ee20000300800 */
[----:B------:R-:W-:-:S05]  /*12f50*/  IMAD R20, R20, UR12, RZ ;  /* 0x0000000c14147c24 */ /* 0x000fca000f8e02ff */
[----:B------:R2:W-:Y:S02]  /*12f60*/  STL [R1+0x2e8], R20 ;  /* 0x0002e81401007387 */ /* 0x0005e40000100800 */
[----:B--2---:R-:W-:Y:S02]  /*12f70*/  IMAD R20, R19, UR12, RZ ;  /* 0x0000000c13147c24 */ /* 0x004fe4000f8e02ff */
[----:B----4-:R-:W-:Y:S02]  /*12f80*/  IMAD R19, R18, UR12, RZ ;  /* 0x0000000c12137c24 */ /* 0x010fe4000f8e02ff */
        /* <DEDUP_REMOVED lines=27> */
[----:B------:R0:W-:Y:S04]  /*13140*/  STL [R1+0x384], R7 ;  /* 0x0003840701007387 */ /* 0x0001e80000100800 */
[----:B------:R1:W-:Y:S01]  /*13150*/  STL [R1+0x39c], R5 ;  /* 0x00039c0501007387 */ /* 0x0003e20000100800 */
[----:B0-----:R-:W-:-:S03]  /*13160*/  IMAD R7, R29, UR12, RZ ;  /* 0x0000000c1d077c24 */ /* 0x001fc6000f8e02ff */
[----:B-1----:R-:W2:Y:S04]  /*13170*/  LDL.LU R5, [R1+0x360] ;  /* 0x0003600001057983 */ /* 0x002ea80000300800 */
[----:B------:R0:W-:Y:S04]  /*13180*/  STL [R1+0x398], R4 ;  /* 0x0003980401007387 */ /* 0x0001e80000100800 */
[----:B0-----:R-:W4:Y:S04]  /*13190*/  LDL.LU R4, [R1+0x354] ;  /* 0x0003540001047983 */ /* 0x001f280000300800 */
[----:B------:R0:W-:Y:S04]  /*131a0*/  STL [R1+0x394], R7 ;  /* 0x0003940701007387 */ /* 0x0001e80000100800 */
[----:B------:R-:W4:Y:S01]  /*131b0*/  LDL.LU R22, [R1+0x350] ;  /* 0x0003500001167983 */ /* 0x000f220000300800 */
[----:B------:R-:W-:-:S03]  /*131c0*/  IMAD R6, R6, UR12, RZ ;  /* 0x0000000c06067c24 */ /* 0x000fc6000f8e02ff */
[----:B------:R-:W4:Y:S04]  /*131d0*/  LDL.LU R29, [R1+0x348] ;  /* 0x00034800011d7983 */ /* 0x000f280000300800 */
[----:B------:R1:W-:Y:S01]  /*131e0*/  STL [R1+0x390], R6 ;  /* 0x0003900601007387 */ /* 0x0003e20000100800 */
[----:B------:R-:W-:-:S05]  /*131f0*/  IMAD R0, R0, UR12, RZ ;  /* 0x0000000c00007c24 */ /* 0x000fca000f8e02ff */
[----:B------:R1:W-:Y:S01]  /*13200*/  STL [R1+0x38c], R0 ;  /* 0x00038c0001007387 */ /* 0x0003e20000100800 */
[----:B0-----:R-:W-:Y:S02]  /*13210*/  IMAD R7, R27, UR12, RZ ;  /* 0x0000000c1b077c24 */ /* 0x001fe4000f8e02ff */
[----:B-1----:R-:W-:-:S03]  /*13220*/  IMAD R6, R28, UR12, RZ ;  /* 0x0000000c1c067c24 */ /* 0x002fc6000f8e02ff */
[----:B------:R-:W-:Y:S01]  /*13230*/  STL [R1+0x388], R7 ;  /* 0x0003880701007387 */ /* 0x000fe20000100800 */
[----:B------:R-:W-:-:S03]  /*13240*/  IMAD R0, R3, UR12, RZ ;  /* 0x0000000c03007c24 */ /* 0x000fc6000f8e02ff */
[----:B------:R-:W4:Y:S04]  /*13250*/  LDL.LU R28, [R1+0x344] ;  /* 0x00034400011c7983 */ /* 0x000f280000300800 */
[----:B------:R3:W-:Y:S04]  /*13260*/  STL [R1+0x370], R6 ;  /* 0x0003700601007387 */ /* 0x0007e80000100800 */
[----:B------:R-:W4:Y:S04]  /*13270*/  LDL.LU R3, [R1+0x340] ;  /* 0x0003400001037983 */ /* 0x000f280000300800 */
[----:B------:R0:W-:Y:S04]  /*13280*/  STL [R1+0x36c], R0 ;  /* 0x00036c0001007387 */ /* 0x0001e80000100800 */
[----:B------:R-:W4:Y:S01]  /*13290*/  LDL.LU R20, [R1+0x33c] ;  /* 0x00033c0001147983 */ /* 0x000f220000300800 */
[----:B---3--:R-:W-:-:S05]  /*132a0*/  IMAD R6, R24, UR12, RZ ;  /* 0x0000000c18067c24 */ /* 0x008fca000f8e02ff */
[----:B------:R-:W-:Y:S04]  /*132b0*/  STL [R1+0x368], R6 ;  /* 0x0003680601007387 */ /* 0x000fe80000100800 */
[----:B------:R-:W3:Y:S01]  /*132c0*/  LDL.LU R19, [R1+0x338] ;  /* 0x0003380001137983 */ /* 0x000ee20000300800 */
[----:B0-----:R-:W-:-:S05]  /*132d0*/  IMAD R0, R2, UR12, RZ ;  /* 0x0000000c02007c24 */ /* 0x001fca000f8e02ff */
        /* <DEDUP_REMOVED lines=15> */
[----:B------:R-:W3:Y:S04]  /*133d0*/  LDL.LU R24, [R1+0x2cc] ;  /* 0x0002cc0001187983 */ /* 0x000ee80000300800 */
[----:B------:R-:W3:Y:S01]  /*133e0*/  LDL.LU R2, [R1+0x2c8] ;  /* 0x0002c80001027983 */ /* 0x000ee20000300800 */
[----:B--2---:R-:W-:-:S05]  /*133f0*/  IMAD R5, R5, UR12, RZ ;  /* 0x0000000c05057c24 */ /* 0x004fca000f8e02ff */
[----:B------:R0:W-:Y:S01]  /*13400*/  STL [R1+0x360], R5 ;  /* 0x0003600501007387 */ /* 0x0001e20000100800 */
[----:B----4-:R-:W-:-:S05]  /*13410*/  IMAD R6, R4, UR12, RZ ;  /* 0x0000000c04067c24 */ /* 0x010fca000f8e02ff */
[----:B------:R1:W-:Y:S01]  /*13420*/  STL [R1+0x354], R6 ;  /* 0x0003540601007387 */ /* 0x0003e20000100800 */
[----:B0-----:R-:W-:Y:S02]  /*13430*/  IMAD R5, R22, UR12, RZ ;  /* 0x0000000c16057c24 */ /* 0x001fe4000f8e02ff */
[----:B------:R-:W-:Y:S01]  /*13440*/  IMAD R4, R29, UR12, RZ ;  /* 0x0000000c1d047c24 */ /* 0x000fe2000f8e02ff */
[----:B-1----:R-:W2:Y:S04]  /*13450*/  LDL.LU R6, [R1+0x2c4] ;  /* 0x0002c40001067983 */ /* 0x002ea80000300800 */
[----:B------:R0:W-:Y:S04]  /*13460*/  STL [R1+0x350], R5 ;  /* 0x0003500501007387 */ /* 0x0001e80000100800 */
[----:B0-----:R-:W4:Y:S04]  /*13470*/  LDL.LU R5, [R1+0x2c0] ;  /* 0x0002c00001057983 */ /* 0x001f280000300800 */
[----:B------:R0:W-:Y:S04]  /*13480*/  STL [R1+0x348], R4 ;  /* 0x0003480401007387 */ /* 0x0001e80000100800 */
[----:B0-----:R-:W4:Y:S01]  /*13490*/  LDL.LU R4, [R1+0x2bc] ;  /* 0x0002bc0001047983 */ /* 0x001f220000300800 */
[----:B------:R-:W-:-:S03]  /*134a0*/  IMAD R28, R28, UR12, RZ ;  /* 0x0000000c1c1c7c24 */ /* 0x000fc6000f8e02ff */
[----:B------:R-:W4:Y:S01]  /*134b0*/  LDL.LU R22, [R1+0x2b0] ;  /* 0x0002b00001167983 */ /* 0x000f220000300800 */
[----:B------:R-:W-:-:S03]  /*134c0*/  IMAD R3, R3, UR12, RZ ;  /* 0x0000000c03037c24 */ /* 0x000fc6000f8e02ff */
[----:B------:R-:W4:Y:S04]  /*134d0*/  LDL.LU R29, [R1+0x2ac] ;  /* 0x0002ac00011d7983 */ /* 0x000f280000300800 */
[----:B------:R0:W-:Y:S01]  /*134e0*/  STL [R1+0x344], R28 ;  /* 0x0003441c01007387 */ /* 0x0001e20000100800 */
[----:B------:R-:W-:-:S03]  /*134f0*/  IMAD R20, R20, UR12, RZ ;  /* 0x0000000c14147c24 */ /* 0x000fc6000f8e02ff */
[----:B0-----:R-:W4:Y:S04]  /*13500*/  LDL.LU R28, [R1+0x2a8] ;  /* 0x0002a800011c7983 */ /* 0x001f280000300800 */
[----:B------:R0:W-:Y:S04]  /*13510*/  STL [R1+0x340], R3 ;  /* 0x0003400301007387 */ /* 0x0001e80000100800 */
[----:B0-----:R-:W4:Y:S04]  /*13520*/  LDL.LU R3, [R1+0x2a4] ;  /* 0x0002a40001037983 */ /* 0x001f280000300800 */
[----:B------:R3:W-:Y:S02]  /*13530*/  STL [R1+0x33c], R20 ;  /* 0x00033c1401007387 */ /* 0x0007e40000100800 */
        /* <DEDUP_REMOVED lines=28> */
[----:B------:R-:W-:Y:S04]  /*13700*/  STL [R1+0x2f0], R8 ;  /* 0x0002f00801007387 */ /* 0x000fe80000100800 */
[----:B------:R1:W-:Y:S01]  /*13710*/  STL [R1+0x2d0], R0 ;  /* 0x0002d00001007387 */ /* 0x0003e20000100800 */
[----:B0-----:R-:W-:Y:S02]  /*13720*/  IMAD R7, R24, UR12, RZ ;  /* 0x0000000c18077c24 */ /* 0x001fe4000f8e02ff */
[----:B------:R-:W-:Y:S01]  /*13730*/  IMAD R2, R2, UR12, RZ ;  /* 0x0000000c02027c24 */ /* 0x000fe2000f8e02ff */
[----:B-1----:R-:W3:Y:S04]  /*13740*/  LDL.LU R0, [R1+0x2a0] ;  /* 0x0002a00001007983 */ /* 0x002ee80000300800 */
[----:B------:R-:W-:Y:S04]  /*13750*/  STL [R1+0x2cc], R7 ;  /* 0x0002cc0701007387 */ /* 0x000fe80000100800 */
[----:B------:R-:W3:Y:S04]  /*13760*/  LDL.LU R27, [R1+0x29c] ;  /* 0x00029c00011b7983 */ /* 0x000ee80000300800 */
[----:B------:R0:W-:Y:S04]  /*13770*/  STL [R1+0x2c8], R2 ;  /* 0x0002c80201007387 */ /* 0x0001e80000100800 */
[----:B------:R-:W3:Y:S04]  /*13780*/  LDL.LU R24, [R1+0x274] ;  /* 0x0002740001187983 */ /* 0x000ee80000300800 */
[----:B0-----:R-:W3:Y:S01]  /*13790*/  LDL.LU R2, [R1+0x260] ;  /* 0x0002600001027983 */ /* 0x001ee20000300800 */
[----:B--2---:R-:W-:-:S05]  /*137a0*/  IMAD R8, R6, UR12, RZ ;  /* 0x0000000c06087c24 */ /* 0x004fca000f8e02ff */
[----:B------:R-:W-:Y:S01]  /*137b0*/  STL [R1+0x2c4], R8 ;  /* 0x0002c40801007387 */ /* 0x000fe20000100800 */
[----:B----4-:R-:W-:-:S05]  /*137c0*/  IMAD R7, R5, UR12, RZ ;  /* 0x0000000c05077c24 */ /* 0x010fca000f8e02ff */
[----:B------:R-:W-:Y:S01]  /*137d0*/  STL [R1+0x2c0], R7 ;  /* 0x0002c00701007387 */ /* 0x000fe20000100800 */
[----:B------:R-:W-:Y:S02]  /*137e0*/  IMAD R6, R4, UR12, RZ ;  /* 0x0000000c04067c24 */ /* 0x000fe4000f8e02ff */
[----:B------:R-:W-:-:S03]  /*137f0*/  IMAD R5, R22, UR12, RZ ;  /* 0x0000000c16057c24 */ /* 0x000fc6000f8e02ff */
[----:B------:R-:W-:Y:S01]  /*13800*/  STL [R1+0x2bc], R6 ;  /* 0x0002bc0601007387 */ /* 0x000fe20000100800 */
[----:B------:R-:W-:-:S03]  /*13810*/  IMAD R4, R29, UR12, RZ ;  /* 0x0000000c1d047c24 */ /* 0x000fc6000f8e02ff */
[----:B------:R-:W2:Y:S04]  /*13820*/  LDL.LU R22, [R1+0x25c] ;  /* 0x00025c0001167983 */ /* 0x000ea80000300800 */
[----:B------:R-:W-:Y:S04]  /*13830*/  STL [R1+0x2b0], R5 ;  /* 0x0002b00501007387 */ /* 0x000fe80000100800 */
[----:B------:R-:W4:Y:S04]  /*13840*/  LDL.LU R29, [R1+0x258] ;  /* 0x00025800011d7983 */ /* 0x000f280000300800 */
[----:B------:R0:W-:Y:S04]  /*13850*/  STL [R1+0x2ac], R4 ;  /* 0x0002ac0401007387 */ /* 0x0001e80000100800 */
[----:B------:R-:W4:Y:S01]  /*13860*/  LDL.LU R20, [R1+0x254] ;  /* 0x0002540001147983 */ /* 0x000f220000300800 */
[----:B0-----:R-:W-:-:S02]  /*13870*/  IMAD R4, R28, UR12, RZ ;  /* 0x0000000c1c047c24 */ /* 0x001fc4000f8e02ff */
[----:B------:R-:W-:-:S03]  /*13880*/  IMAD R3, R3, UR12, RZ ;  /* 0x0000000c03037c24 */ /* 0x000fc6000f8e02ff */
[----:B------:R0:W-:Y:S04]  /*13890*/  STL [R1+0x2a8], R4 ;  /* 0x0002a80401007387 */ /* 0x0001e80000100800 */
        /* <DEDUP_REMOVED lines=17> */
[----:B-1----:R-:W4:Y:S01]  /*139b0*/  LDL.LU R3, [R1+0x210] ;  /* 0x0002100001037983 */ /* 0x002f220000300800 */
[----:B---3--:R-:W-:-:S05]  /*139c0*/  IMAD R0, R0, UR12, RZ ;  /* 0x0000000c00007c24 */ /* 0x008fca000f8e02ff */
[----:B------:R0:W-:Y:S01]  /*139d0*/  STL [R1+0x2a0], R0 ;  /* 0x0002a00001007387 */ /* 0x0001e20000100800 */
[----:B------:R-:W-:-:S05]  /*139e0*/  IMAD R6, R27, UR12, RZ ;  /* 0x0000000c1b067c24 */ /* 0x000fca000f8e02ff */
[----:B------:R1:W-:Y:S01]  /*139f0*/  STL [R1+0x29c], R6 ;  /* 0x00029c0601007387 */ /* 0x0003e20000100800 */
[----:B0-----:R-:W-:Y:S02]  /*13a00*/  IMAD R0, R24, UR12, RZ ;  /* 0x0000000c18007c24 */ /* 0x001fe4000f8e02ff */
[----:B------:R-:W-:Y:S01]  /*13a10*/  IMAD R2, R2, UR12, RZ ;  /* 0x0000000c02027c24 */ /* 0x000fe2000f8e02ff */
[----:B-1----:R-:W3:Y:S04]  /*13a20*/  LDL.LU R6, [R1+0x20c] ;  /* 0x00020c0001067983 */ /* 0x002ee80000300800 */
[----:B------:R0:W-:Y:S04]  /*13a30*/  STL [R1+0x274], R0 ;  /* 0x0002740001007387 */ /* 0x0001e80000100800 */
[----:B0-----:R-:W3:Y:S04]  /*13a40*/  LDL.LU R0, [R1+0x204] ;  /* 0x0002040001007983 */ /* 0x001ee80000300800 */
[----:B------:R0:W-:Y:S04]  /*13a50*/  STL [R1+0x260], R2 ;  /* 0x0002600201007387 */ /* 0x0001e80000100800 */
[----:B------:R-:W3:Y:S04]  /*13a60*/  LDL.LU R27, [R1+0x200] ;  /* 0x00020000011b7983 */ /* 0x000ee80000300800 */
[----:B------:R-:W3:Y:S04]  /*13a70*/  LDL.LU R24, [R1+0x1fc] ;  /* 0x0001fc0001187983 */ /* 0x000ee80000300800 */
[----:B0-----:R-:W3:Y:S01]  /*13a80*/  LDL.LU R2, [R1+0x1f4] ;  /* 0x0001f40001027983 */ /* 0x001ee20000300800 */
[----:B--2---:R-:W-:-:S05]  /*13a90*/  IMAD R22, R22, UR12, RZ ;  /* 0x0000000c16167c24 */ /* 0x004fca000f8e02ff */
[----:B------:R0:W-:Y:S01]  /*13aa0*/  STL [R1+0x25c], R22 ;  /* 0x00025c1601007387 */ /* 0x0001e20000100800 */
[----:B----4-:R-:W-:-:S03]  /*13ab0*/  IMAD R29, R29, UR12, RZ ;  /* 0x0000000c1d1d7c24 */ /* 0x010fc6000f8e02ff */
[----:B0-----:R-:W2:Y:S01]  /*13ac0*/  LDL.LU R22, [R1+0x1f0] ;  /* 0x0001f00001167983 */ /* 0x001ea20000300800 */
[----:B------:R-:W-:-:S03]  /*13ad0*/  IMAD R20, R20, UR12, RZ ;  /* 0x0000000c14147c24 */ /* 0x000fc6000f8e02ff */
        /* <DEDUP_REMOVED lines=35> */
[----:B0-----:R-:W4:Y:S04]  /*13d10*/  LDL.LU R5, [R1+0x1e8] ;  /* 0x0001e80001057983 */ /* 0x001f280000300800 */
[----:B------:R0:W-:Y:S04]  /*13d20*/  STL [R1+0x214], R4 ;  /* 0x0002140401007387 */ /* 0x0001e80000100800 */
[----:B0-----:R-:W4:Y:S04]  /*13d30*/  LDL.LU R4, [R1+0x1dc] ;  /* 0x0001dc0001047983 */ /* 0x001f280000300800 */
[----:B------:R0:W-:Y:S04]  /*13d40*/  STL [R1+0x210], R3 ;  /* 0x0002100301007387 */ /* 0x0001e80000100800 */
[----:B------:R-:W4:Y:S04]  /*13d50*/  LDL.LU R28, [R1+0x1b0] ;  /* 0x0001b000011c7983 */ /* 0x000f280000300800 */
[----:B0-----:R-:W4:Y:S01]  /*13d60*/  LDL.LU R3, [R1+0x190] ;  /* 0x0001900001037983 */ /* 0x001f220000300800 */
[----:B---3--:R-:W-:-:S05]  /*13d70*/  IMAD R7, R6, UR12, RZ ;  /* 0x0000000c06077c24 */ /* 0x008fca000f8e02ff */
[----:B------:R0:W-:Y:S01]  /*13d80*/  STL [R1+0x20c], R7 ;  /* 0x00020c0701007387 */ /* 0x0001e20000100800 */
[----:B------:R-:W-:Y:S02]  /*13d90*/  IMAD R6, R0, UR12, RZ ;  /* 0x0000000c00067c24 */ /* 0x000fe4000f8e02ff */
[----:B------:R-:W-:-:S03]  /*13da0*/  IMAD R0, R27, UR12, RZ ;  /* 0x0000000c1b007c24 */ /* 0x000fc6000f8e02ff */
[----:B------:R1:W-:Y:S01]  /*13db0*/  STL [R1+0x204], R6 ;  /* 0x0002040601007387 */ /* 0x0003e20000100800 */
[----:B0-----:R-:W-:-:S03]  /*13dc0*/  IMAD R7, R24, UR12, RZ ;  /* 0x0000000c18077c24 */ /* 0x001fc6000f8e02ff */
[----:B------:R0:W-:Y:S01]  /*13dd0*/  STL [R1+0x200], R0 ;  /* 0x0002000001007387 */ /* 0x0001e20000100800 */
[----:B-1----:R-:W-:-:S03]  /*13de0*/  IMAD R6, R2, UR12, RZ ;  /* 0x0000000c02067c24 */ /* 0x002fc6000f8e02ff */
[----:B0-----:R-:W3:Y:S04]  /*13df0*/  LDL.LU R0, [R1+0x16c] ;  /* 0x00016c0001007983 */ /* 0x001ee80000300800 */
        /* <DEDUP_REMOVED lines=23> */
[----:B------:R-:W4:Y:S04]  /*13f70*/  LDL.LU R22, [R1+0x120] ;  /* 0x0001200001167983 */ /* 0x000f280000300800 */
[----:B------:R-:W4:Y:S01]  /*13f80*/  LDL.LU R29, [R1+0x11c] ;  /* 0x00011c00011d7983 */ /* 0x000f220000300800 */
[----:B-1----:R-:W-:-:S05]  /*13f90*/  IMAD R6, R5, UR12, RZ ;  /* 0x0000000c05067c24 */ /* 0x002fca000f8e02ff */
[----:B------:R0:W-:Y:S01]  /*13fa0*/  STL [R1+0x1e8], R6 ;  /* 0x0001e80601007387 */ /* 0x0001e20000100800 */
[----:B------:R-:W-:-:S05]  /*13fb0*/  IMAD R5, R4, UR12, RZ ;  /* 0x0000000c04057c24 */ /* 0x000fca000f8e02ff */
[----:B------:R1:W-:Y:S01]  /*13fc0*/  STL [R1+0x1dc], R5 ;  /* 0x0001dc0501007387 */ /* 0x0003e20000100800 */
[----:B------:R-:W-:-:S03]  /*13fd0*/  IMAD R4, R28, UR12, RZ ;  /* 0x0000000c1c047c24 */ /* 0x000fc6000f8e02ff */
[----:B0-----:R-:W4:Y:S01]  /*13fe0*/  LDL.LU R6, [R1+0xf4] ;  /* 0x0000f40001067983 */ /* 0x001f220000300800 */
[----:B------:R-:W-:-:S03]  /*13ff0*/  IMAD R3, R3, UR12, RZ ;  /* 0x0000000c03037c24 */ /* 0x000fc6000f8e02ff */
[----:B------:R0:W-:Y:S04]  /*14000*/  STL [R1+0x1b0], R4 ;  /* 0x0001b00401007387 */ /* 0x0001e80000100800 */
[----:B-1----:R-:W4:Y:S04]  /*14010*/  LDL.LU R5, [R1+0xf0] ;  /* 0x0000f00001057983 */ /* 0x002f280000300800 */
[----:B------:R1:W-:Y:S04]  /*14020*/  STL [R1+0x190], R3 ;  /* 0x0001900301007387 */ /* 0x0003e80000100800 */
[----:B0-----:R-:W4:Y:S04]  /*14030*/  LDL.LU R4, [R1+0xec] ;  /* 0x0000ec0001047983 */ /* 0x001f280000300800 */
[----:B------:R-:W4:Y:S04]  /*14040*/  LDL.LU R28, [R1+0xe8] ;  /* 0x0000e800011c7983 */ /* 0x000f280000300800 */
[----:B-1----:R-:W4:Y:S01]  /*14050*/  LDL.LU R3, [R1+0xe4] ;  /* 0x0000e40001037983 */ /* 0x002f220000300800 */
        /* <DEDUP_REMOVED lines=8> */
[----:B--2---:R-:W-:-:S05]  /*140e0*/  IMAD R20, R19, UR12, RZ ;  /* 0x0000000c13147c24 */ /* 0x004fca000f8e02ff */
[----:B------:R-:W-:Y:S01]  /*140f0*/  STL [R1+0x160], R20 ;  /* 0x0001601401007387 */ /* 0x000fe20000100800 */
[----:B----4-:R-:W-:Y:S02]  /*14100*/  IMAD R19, R18, UR12, RZ ;  /* 0x0000000c12137c24 */ /* 0x010fe4000f8e02ff */
        /* <DEDUP_REMOVED lines=23> */
[----:B------:R1:W-:Y:S01]  /*14280*/  STL [R1+0x12c], R8 ;  /* 0x00012c0801007387 */ /* 0x0003e20000100800 */
[----:B0-----:R-:W-:-:S03]  /*14290*/  IMAD R9, R24, UR12, RZ ;  /* 0x0000000c18097c24 */ /* 0x001fc6000f8e02ff */
[----:B------:R0:W-:Y:S01]  /*142a0*/  STL [R1+0x128], R7 ;  /* 0x0001280701007387 */ /* 0x0001e20000100800 */
[----:B-1----:R-:W-:-:S03]  /*142b0*/  IMAD R8, R22, UR12, RZ ;  /* 0x0000000c16087c24 */ /* 0x002fc6000f8e02ff */
[----:B------:R-:W-:Y:S04]  /*142c0*/  STL [R1+0x124], R9 ;  /* 0x0001240901007387 */ /* 0x000fe80000100800 */
[----:B------:R-:W2:Y:S01]  /*142d0*/  LDL.LU R27, [R1+0xd8] ;  /* 0x0000d800011b7983 */ /* 0x000ea20000300800 */
[----:B0-----:R-:W-:-:S03]  /*142e0*/  IMAD R7, R29, UR12, RZ ;  /* 0x0000000c1d077c24 */ /* 0x001fc6000f8e02ff */
[----:B------:R0:W-:Y:S04]  /*142f0*/  STL [R1+0x120], R8 ;  /* 0x0001200801007387 */ /* 0x0001e80000100800 */
[----:B------:R-:W4:Y:S04]  /*14300*/  LDL.LU R24, [R1+0xd4] ;  /* 0x0000d40001187983 */ /* 0x000f280000300800 */
[----:B------:R1:W-:Y:S04]  /*14310*/  STL [R1+0x11c], R7 ;  /* 0x00011c0701007387 */ /* 0x0003e80000100800 */
[----:B------:R-:W4:Y:S04]  /*14320*/  LDL.LU R22, [R1+0xd0] ;  /* 0x0000d00001167983 */ /* 0x000f280000300800 */
[----:B------:R-:W4:Y:S01]  /*14330*/  LDL.LU R29, [R1+0xcc] ;  /* 0x0000cc00011d7983 */ /* 0x000f220000300800 */
[----:B0-----:R-:W-:-:S05]  /*14340*/  IMAD R8, R6, UR12, RZ ;  /* 0x0000000c06087c24 */ /* 0x001fca000f8e02ff */
[----:B------:R-:W-:Y:S01]  /*14350*/  STL [R1+0xf4], R8 ;  /* 0x0000f40801007387 */ /* 0x000fe20000100800 */
[----:B-1----:R-:W-:Y:S02]  /*14360*/  IMAD R7, R5, UR12, RZ ;  /* 0x0000000c05077c24 */ /* 0x002fe4000f8e02ff */
[----:B------:R-:W-:-:S03]  /*14370*/  IMAD R6, R4, UR12, RZ ;  /* 0x0000000c04067c24 */ /* 0x000fc6000f8e02ff */
[----:B------:R-:W-:Y:S01]  /*14380*/  STL [R1+0xf0], R7 ;  /* 0x0000f00701007387 */ /* 0x000fe20000100800 */
[----:B------:R-:W-:-:S03]  /*14390*/  IMAD R5, R28, UR12, RZ ;  /* 0x0000000c1c057c24 */ /* 0x000fc6000f8e02ff */
[----:B------:R-:W-:Y:S01]  /*143a0*/  STL [R1+0xec], R6 ;  /* 0x0000ec0601007387 */ /* 0x000fe20000100800 */
[----:B------:R-:W-:-:S03]  /*143b0*/  IMAD R4, R3, UR12, RZ ;  /* 0x0000000c03047c24 */ /* 0x000fc6000f8e02ff */
[----:B------:R-:W4:Y:S04]  /*143c0*/  LDL.LU R28, [R1+0xc8] ;  /* 0x0000c800011c7983 */ /* 0x000f280000300800 */
[----:B------:R-:W-:Y:S04]  /*143d0*/  STL [R1+0xe8], R5 ;  /* 0x0000e80501007387 */ /* 0x000fe80000100800 */
[----:B------:R-:W4:Y:S04]  /*143e0*/  LDL.LU R3, [R1+0xc4] ;  /* 0x0000c40001037983 */ /* 0x000f280000300800 */
[----:B------:R3:W-:Y:S04]  /*143f0*/  STL [R1+0xe4], R4 ;  /* 0x0000e40401007387 */ /* 0x0007e80000100800 */
[----:B------:R-:W4:Y:S01]  /*14400*/  LDL.LU R20, [R1+0xc0] ;  /* 0x0000c00001147983 */ /* 0x000f220000300800 */
[----:B---3--:R-:W-:-:S05]  /*14410*/  IMAD R4, R0, UR12, RZ ;  /* 0x0000000c00047c24 */ /* 0x008fca000f8e02ff */
[----:B------:R0:W-:Y:S04]  /*14420*/  STL [R1+0xe0], R4 ;  /* 0x0000e00401007387 */ /* 0x0001e80000100800 */
[----:B------:R-:W3:Y:S01]  /*14430*/  LDL.LU R19, [R1+0xb4] ;  /* 0x0000b40001137983 */ /* 0x000ee20000300800 */
[----:B------:R-:W-:-:S05]  /*14440*/  IMAD R0, R2, UR12, RZ ;  /* 0x0000000c02007c24 */ /* 0x000fca000f8e02ff */
        /* <DEDUP_REMOVED lines=16> */
[----:B------:R-:W3:Y:S01]  /*14550*/  LDL.LU R2, [R1+0x5c] ;  /* 0x00005c0001027983 */ /* 0x000ee20000300800 */
[----:B--2---:R-:W-:-:S02]  /*14560*/  IMAD R27, R27, UR12, RZ ;  /* 0x0000000c1b1b7c24 */ /* 0x004fc4000f8e02ff */
[----:B----4-:R-:W-:-:S03]  /*14570*/  IMAD R0, R24, UR12, RZ ;  /* 0x0000000c18007c24 */ /* 0x010fc6000f8e02ff */
[----:B------:R-:W-:Y:S04]  /*14580*/  STL [R1+0xd8], R27 ;  /* 0x0000d81b01007387 */ /* 0x000fe80000100800 */
[----:B------:R0:W-:Y:S01]  /*14590*/  STL [R1+0xd4], R0 ;  /* 0x0000d40001007387 */ /* 0x0001e20000100800 */
[----:B------:R-:W-:Y:S02]  /*145a0*/  IMAD R24, R22, UR12, RZ ;  /* 0x0000000c16187c24 */ /* 0x000fe4000f8e02ff */
[----:B------:R-:W-:Y:S01]  /*145b0*/  IMAD R22, R29, UR12, RZ ;  /* 0x0000000c1d167c24 */ /* 0x000fe2000f8e02ff */
[----:B0-----:R-:W2:Y:S04]  /*145c0*/  LDL.LU R0, [R1+0x50] ;  /* 0x0000500001007983 */ /* 0x001ea80000300800 */
[----:B------:R0:W-:Y:S04]  /*145d0*/  STL [R1+0xd0], R24 ;  /* 0x0000d01801007387 */ /* 0x0001e80000100800 */
[----:B------:R-:W4:Y:S04]  /*145e0*/  LDL.LU R27, [R1+0x48] ;  /* 0x00004800011b7983 */ /* 0x000f280000300800 */
[----:B------:R1:W-:Y:S04]  /*145f0*/  STL [R1+0xcc], R22 ;  /* 0x0000cc1601007387 */ /* 0x0003e80000100800 */
[----:B0-----:R-:W2:Y:S04]  /*14600*/  LDL.LU R24, [R1+0x40] ;  /* 0x0000400001187983 */ /* 0x001ea80000300800 */
[----:B-1----:R-:W2:Y:S04]  /*14610*/  LDL.LU R22, [R1+0x34] ;  /* 0x0000340001167983 */ /* 0x002ea80000300800 */
[----:B------:R-:W2:Y:S01]  /*14620*/  LDL.LU R29, [R1+0x30] ;  /* 0x00003000011d7983 */ /* 0x000ea20000300800 */
[----:B------:R-:W-:-:S05]  /*14630*/  IMAD R28, R28, UR12, RZ ;  /* 0x0000000c1c1c7c24 */ /* 0x000fca000f8e02ff */
[----:B------:R0:W-:Y:S01]  /*14640*/  STL [R1+0xc8], R28 ;  /* 0x0000c81c01007387 */ /* 0x0001e20000100800 */
[----:B------:R-:W-:-:S03]  /*14650*/  IMAD R3, R3, UR12, RZ ;  /* 0x0000000c03037c24 */ /* 0x000fc6000f8e02ff */
[----:B0-----:R-:W2:Y:S01]  /*14660*/  LDL.LU R28, [R1+0x20] ;  /* 0x00002000011c7983 */ /* 0x001ea20000300800 */
[----:B------:R-:W-:-:S03]  /*14670*/  IMAD R20, R20, UR12, RZ ;  /* 0x0000000c14147c24 */ /* 0x000fc6000f8e02ff */
[----:B------:R0:W-:Y:S04]  /*14680*/  STL [R1+0xc4], R3 ;  /* 0x0000c40301007387 */ /* 0x0001e80000100800 */
[----:B0-----:R-:W2:Y:S04]  /*14690*/  LDL.LU R3, [R1+0x1c] ;  /* 0x00001c0001037983 */ /* 0x001ea80000300800 */
[----:B------:R0:W-:Y:S04]  /*146a0*/  STL [R1+0xc0], R20 ;  /* 0x0000c01401007387 */ /* 0x0001e80000100800 */
[----:B0-----:R-:W2:Y:S01]  /*146b0*/  LDL.LU R20, [R1+0x16a0] ;  /* 0x0016a00001147983 */ /* 0x001ea20000300800 */
[----:B---3--:R-:W-:-:S05]  /*146c0*/  IMAD R19, R19, UR12, RZ ;  /* 0x0000000c13137c24 */ /* 0x008fca000f8e02ff */
[----:B------:R0:W-:Y:S01]  /*146d0*/  STL [R1+0xb4], R19 ;  /* 0x0000b41301007387 */ /* 0x0001e20000100800 */
[----:B------:R-:W-:-:S03]  /*146e0*/  IMAD R18, R18, UR12, RZ ;  /* 0x0000000c12127c24 */ /* 0x000fc6000f8e02ff */
[----:B0-----:R-:W3:Y:S01]  /*146f0*/  LDL.LU R19, [R1+0x169c] ;  /* 0x00169c0001137983 */ /* 0x001ee20000300800 */
[----:B------:R-:W-:-:S03]  /*14700*/  IMAD R17, R17, UR12, RZ ;  /* 0x0000000c11117c24 */ /* 0x000fc6000f8e02ff */
[----:B------:R0:W-:Y:S01]  /*14710*/  STL [R1+0xac], R18 ;  /* 0x0000ac1201007387 */ /* 0x0001e20000100800 */
[----:B------:R-:W-:Y:S02]  /*14720*/  IMAD R16, R16, UR12, RZ ;  /* 0x0000000c10107c24 */ /* 0x000fe4000f8e02ff */
[----:B------:R-:W-:Y:S01]  /*14730*/  IMAD R15, R15, UR12, RZ ;  /* 0x0000000c0f0f7c24 */ /* 0x000fe2000f8e02ff */
[----:B0-----:R-:W2:Y:S01]  /*14740*/  LDL.LU R18, [R1+0x1698] ;  /* 0x0016980001127983 */ /* 0x001ea20000300800 */
[----:B------:R-:W-:-:S03]  /*14750*/  IMAD R14, R14, UR12, RZ ;  /* 0x0000000c0e0e7c24 */ /* 0x000fc6000f8e02ff */
[----:B------:R0:W-:Y:S01]  /*14760*/  STL [R1+0xa4], R17 ;  /* 0x0000a41101007387 */ /* 0x0001e20000100800 */
[----:B------:R-:W-:Y:S02]  /*14770*/  IMAD R13, R13, UR12, RZ ;  /* 0x0000000c0d0d7c24 */ /* 0x000fe4000f8e02ff */
[----:B------:R-:W-:Y:S01]  /*14780*/  IMAD R12, R12, UR12, RZ ;  /* 0x0000000c0c0c7c24 */ /* 0x000fe2000f8e02ff */
[----:B0-----:R-:W2:Y:S04]  /*14790*/  LDL.LU R17, [R1+0x1694] ;  /* 0x0016940001117983 */ /* 0x001ea80000300800 */
[----:B------:R0:W-:Y:S01]  /*147a0*/  STL [R1+0xa0], R16 ;  /* 0x0000a01001007387 */ /* 0x0001e20000100800 */
[----:B------:R-:W-:Y:S02]  /*147b0*/  IMAD R11, R11, UR12, RZ ;  /* 0x0000000c0b0b7c24 */ /* 0x000fe4000f8e02ff */
[----:B------:R-:W-:Y:S01]  /*147c0*/  IMAD R10, R10, UR12, RZ ;  /* 0x0000000c0a0a7c24 */ /* 0x000fe2000f8e02ff */
[----:B0-----:R-:W2:Y:S04]  /*147d0*/  LDL.LU R16, [R1+0x1690] ;  /* 0x0016900001107983 */ /* 0x001ea80000300800 */
[----:B------:R0:W-:Y:S01]  /*147e0*/  STL [R1+0x9c], R15 ;  /* 0x00009c0f01007387 */ /* 0x0001e20000100800 */
[----:B------:R-:W-:-:S03]  /*147f0*/  IMAD R9, R9, UR12, RZ ;  /* 0x0000000c09097c24 */ /* 0x000fc6000f8e02ff */
        /* <DEDUP_REMOVED lines=30> */
[----:B0-----:R-:W2:Y:S02]  /*149e0*/  LDL.LU R2, [R1+0x165c] ;  /* 0x00165c0001027983 */ /* 0x001ea40000300800 */
[----:B--2---:R-:W-:-:S05]  /*149f0*/  IMAD R2, R2, UR12, RZ ;  /* 0x0000000c02027c24 */ /* 0x004fca000f8e02ff */
[----:B------:R0:W-:Y:S04]  /*14a00*/  STL [R1+0x54], R2 ;  /* 0x0000540201007387 */ /* 0x0001e80000100800 */
[----:B0-----:R-:W2:Y:S01]  /*14a10*/  LDL.LU R2, [R1+0x1658] ;  /* 0x0016580001027983 */ /* 0x001ea20000300800 */
[----:B------:R-:W-:Y:S02]  /*14a20*/  IMAD R0, R0, UR12, RZ ;  /* 0x0000000c00007c24 */ /* 0x000fe4000f8e02ff */
[----:B--2---:R-:W-:-:S05]  /*14a30*/  IMAD R2, R2, UR13, RZ ;  /* 0x0000000d02027c24 */ /* 0x004fca000f8e02ff */
[----:B------:R0:W-:Y:S04]  /*14a40*/  STL [R1+0x1630], R2 ;  /* 0x0016300201007387 */ /* 0x0001e80000100800 */
[----:B0-----:R-:W2:Y:S01]  /*14a50*/  LDL.LU R2, [R1+0x28] ;  /* 0x0000280001027983 */ /* 0x001ea20000300800 */
[----:B----4-:R-:W-:Y:S02]  /*14a60*/  IMAD R27, R27, UR12, RZ ;  /* 0x0000000c1b1b7c24 */ /* 0x010fe4000f8e02ff */
[----:B------:R-:W-:Y:S01]  /*14a70*/  IMAD R24, R24, UR12, RZ ;  /* 0x0000000c18187c24 */ /* 0x000fe2000f8e02ff */
[----:B------:R0:W-:Y:S01]  /*14a80*/  STL [R1+0x50], R0 ;  /* 0x0000500001007387 */ /* 0x0001e20000100800 */
[----:B------:R-:W-:Y:S02]  /*14a90*/  IMAD R22, R22, UR12, RZ ;  /* 0x0000000c16167c24 */ /* 0x000fe4000f8e02ff */
[----:B------:R-:W-:Y:S01]  /*14aa0*/  IMAD R29, R29, UR12, RZ ;  /* 0x0000000c1d1d7c24 */ /* 0x000fe2000f8e02ff */
[----:B0-----:R-:W4:Y:S04]  /*14ab0*/  LDL.LU R0, [R1+0x1654] ;  /* 0x0016540001007983 */ /* 0x001f280000300800 */
[----:B------:R0:W-:Y:S01]  /*14ac0*/  STL [R1+0x48], R27 ;  /* 0x0000481b01007387 */ /* 0x0001e20000100800 */
[----:B------:R-:W-:-:S02]  /*14ad0*/  IMAD R28, R28, UR12, RZ ;  /* 0x0000000c1c1c7c24 */ /* 0x000fc4000f8e02ff */
[----:B------:R-:W-:Y:S01]  /*14ae0*/  IMAD R3, R3, UR12, RZ ;  /* 0x0000000c03037c24 */ /* 0x000fe2000f8e02ff */
[----:B0-----:R-:W3:Y:S04]  /*14af0*/  LDL.LU R27, [R1+0x1650] ;  /* 0x00165000011b7983 */ /* 0x001ee80000300800 */
[----:B------:R0:W-:Y:S04]  /*14b00*/  STL [R1+0x40], R24 ;  /* 0x0000401801007387 */ /* 0x0001e80000100800 */
[----:B0-----:R-:W3:Y:S04]  /*14b10*/  LDL.LU R24, [R1+0x164c] ;  /* 0x00164c0001187983 */ /* 0x001ee80000300800 */
[----:B------:R0:W-:Y:S04]  /*14b20*/  STL [R1+0x34], R22 ;  /* 0x0000341601007387 */ /* 0x0001e80000100800 */
[----:B0-----:R-:W3:Y:S04]  /*14b30*/  LDL.LU R22, [R1+0x1648] ;  /* 0x0016480001167983 */ /* 0x001ee80000300800 */
[----:B------:R0:W-:Y:S04]  /*14b40*/  STL [R1+0x30], R29 ;  /* 0x0000301d01007387 */ /* 0x0001e80000100800 */
[----:B0-----:R-:W3:Y:S01]  /*14b50*/  LDL.LU R29, [R1+0x1644] ;  /* 0x00164400011d7983 */ /* 0x001ee20000300800 */
[----:B--2---:R-:W-:-:S05]  /*14b60*/  IMAD R2, R2, UR12, RZ ;  /* 0x0000000c02027c24 */ /* 0x004fca000f8e02ff */
        /* <DEDUP_REMOVED lines=9> */
[----:B------:R-:W-:-:S05]  /*14c00*/  IMAD R2, R2, UR12, RZ ;  /* 0x0000000c02027c24 */ /* 0x000fca000f8e02ff */
[----:B------:R2:W-:Y:S01]  /*14c10*/  STL [R1+0x4], R2 ;  /* 0x0000040201007387 */ /* 0x0005e20000100800 */
[----:B------:R-:W-:Y:S02]  /*14c20*/  IMAD R21, R21, UR12, RZ ;  /* 0x0000000c15157c24 */ /* 0x000fe4000f8e02ff */
[----:B------:R-:W-:Y:S01]  /*14c30*/  IMAD R23, R23, UR12, RZ ;  /* 0x0000000c17177c24 */ /* 0x000fe2000f8e02ff */
[----:B--2---:R-:W-:-:S05]  /*14c40*/  LEA R2, P1, R5, R3, 0x1 ;  /* 0x0000000305027211 */ /* 0x004fca00078208ff */
[----:B------:R0:W-:Y:S02]  /*14c50*/  STL [R1+0x15e0], R2 ;  /* 0x0015e00201007387 */ /* 0x0001e40000100800 */
[----:B0-----:R-:W-:-:S05]  /*14c60*/  LEA R2, P2, R6, R3, 0x1 ;  /* 0x0000000306027211 */ /* 0x001fca00078408ff */
        /* <DEDUP_REMOVED lines=11> */
[----:B0-----:R-:W-:Y:S02]  /*14d20*/  LEA.HI.X.SX32 R2, R5, R4, 0x1, P1 ;  /* 0x0000000405027211 */ /* 0x001fe400008f0eff */
[----:B------:R-:W-:-:S03]  /*14d30*/  LEA R5, P1, R12, R3, 0x1 ;  /* 0x000000030c057211 */ /* 0x000fc600078208ff */
[----:B------:R0:W-:Y:S04]  /*14d40*/  STL [R1+0x15d8], R2 ;  /* 0x0015d80201007387 */ /* 0x0001e80000100800 */
[----:B------:R1:W-:Y:S01]  /*14d50*/  STL [R1+0x15dc], R5 ;  /* 0x0015dc0501007387 */ /* 0x0003e20000100800 */
[-C--:B0-----:R-:W-:Y:S02]  /*14d60*/  LEA.HI.X.SX32 R2, R6, R4.reuse, 0x1, P2 ;  /* 0x0000000406027211 */ /* 0x081fe400010f0eff */
[-C--:B------:R-:W-:Y:S02]  /*14d70*/  LEA R6, P2, R13, R3.reuse, 0x1 ;  /* 0x000000030d067211 */ /* 0x080fe400078408ff */
[----:B-1----:R-:W-:Y:S01]  /*14d80*/  LEA.HI.X.SX32 R5, R7, R4, 0x1, P3 ;  /* 0x0000000407057211 */ /* 0x002fe200018f0eff */
[----:B------:R0:W-:Y:S04]  /*14d90*/  STL [R1+0x15d0], R2 ;  /* 0x0015d00201007387 */ /* 0x0001e80000100800 */
[----:B------:R1:W-:Y:S04]  /*14da0*/  STL [R1+0x15d4], R6 ;  /* 0x0015d40601007387 */ /* 0x0003e80000100800 */
[----:B------:R-:W2:Y:S01]  /*14db0*/  LDL.LU R7, [R1+0xc] ;  /* 0x00000c0001077983 */ /* 0x000ea20000300800 */
[----:B0-----:R-:W-:-:S02]  /*14dc0*/  LEA R2, P3, R14, R3, 0x1 ;  /* 0x000000030e027211 */ /* 0x001fc400078608ff */
[----:B-1----:R-:W-:Y:S01]  /*14dd0*/  LEA.HI.X.SX32 R6, R8, R4, 0x1, P4 ;  /* 0x0000000408067211 */ /* 0x002fe200020f0eff */
[----:B------:R-:W-:Y:S04]  /*14de0*/  STL [R1+0x15c8], R5 ;  /* 0x0015c80501007387 */ /* 0x000fe80000100800 */
[----:B------:R-:W-:Y:S04]  /*14df0*/  STL [R1+0x15cc], R2 ;  /* 0x0015cc0201007387 */ /* 0x000fe80000100800 */
[----:B------:R0:W-:Y:S04]  /*14e00*/  STL [R1+0x15c0], R6 ;  /* 0x0015c00601007387 */ /* 0x0001e80000100800 */
[----:B0-----:R-:W4:Y:S01]  /*14e10*/  LDL.LU R6, [R1+0x10] ;  /* 0x0000100001067983 */ /* 0x001f220000300800 */
[----:B------:R-:W-:-:S02]  /*14e20*/  LEA R5, P4, R15, R3, 0x1 ;  /* 0x000000030f057211 */ /* 0x000fc400078808ff */
[-C--:B------:R-:W-:Y:S02]  /*14e30*/  LEA.HI.X.SX32 R2, R9, R4.reuse, 0x1, P5 ;  /* 0x0000000409027211 */ /* 0x080fe400028f0eff */
[----:B------:R-:W-:Y:S01]  /*14e40*/  LEA R8, P5, R16, R3, 0x1 ;  /* 0x0000000310087211 */ /* 0x000fe200078a08ff */
[----:B------:R0:W-:Y:S04]  /*14e50*/  STL [R1+0x15c4], R5 ;  /* 0x0015c40501007387 */ /* 0x0001e80000100800 */
[----:B------:R1:W-:Y:S04]  /*14e60*/  STL [R1+0x15b8], R2 ;  /* 0x0015b80201007387 */ /* 0x0003e80000100800 */
[----:B0-----:R-:W4:Y:S01]  /*14e70*/  LDL.LU R5, [R1+0x14] ;  /* 0x0000140001057983 */ /* 0x001f220000300800 */
[----:B-1----:R-:W-:-:S03]  /*14e80*/  LEA.HI.X.SX32 R2, R10, R4, 0x1, P6 ;  /* 0x000000040a027211 */ /* 0x002fc600030f0eff */
[----:B------:R0:W-:Y:S04]  /*14e90*/  STL [R1+0x15bc], R8 ;  /* 0x0015bc0801007387 */ /* 0x0001e80000100800 */
[----:B------:R1:W-:Y:S01]  /*14ea0*/  STL [R1+0x15b0], R2 ;  /* 0x0015b00201007387 */ /* 0x0003e20000100800 */
[----:B0-----:R-:W-:Y:S02]  /*14eb0*/  LEA R8, P6, R17, R3, 0x1 ;  /* 0x0000000311087211 */ /* 0x001fe400078c08ff */
[----:B-1----:R-:W-:-:S03]  /*14ec0*/  LEA.HI.X.SX32 R2, R11, R4, 0x1, P0 ;  /* 0x000000040b027211 */ /* 0x002fc600000f0eff */
[----:B------:R0:W-:Y:S01]  /*14ed0*/  STL [R1+0x15b4], R8 ;  /* 0x0015b40801007387 */ /* 0x0001e20000100800 */
[----:B------:R-:W-:-:S03]  /*14ee0*/  LEA R9, P0, R18, R3, 0x1 ;  /* 0x0000000312097211 */ /* 0x000fc600078008ff */
[----:B------:R1:W-:Y:S01]  /*14ef0*/  STL [R1+0x15a8], R2 ;  /* 0x0015a80201007387 */ /* 0x0003e20000100800 */
[----:B0-----:R-:W-:-:S03]  /*14f00*/  LEA.HI.X.SX32 R8, R12, R4, 0x1, P1 ;  /* 0x000000040c087211 */ /* 0x001fc600008f0eff */
[----:B-1----:R-:W4:Y:S04]  /*14f10*/  LDL.LU R2, [R1+0x24] ;  /* 0x0000240001027983 */ /* 0x002f280000300800 */
[----:B------:R3:W-:Y:S04]  /*14f20*/  STL [R1+0x15ac], R9 ;  /* 0x0015ac0901007387 */ /* 0x0007e80000100800 */
[----:B------:R0:W-:Y:S01]  /*14f30*/  STL [R1+0x15a0], R8 ;  /* 0x0015a00801007387 */ /* 0x0001e20000100800 */
[----:B---3--:R-:W-:Y:S02]  /*14f40*/  LEA R9, P1, R19, R3, 0x1 ;  /* 0x0000000313097211 */ /* 0x008fe400078208ff */
[----:B0-----:R-:W-:-:S03]  /*14f50*/  LEA.HI.X.SX32 R8, R13, R4, 0x1, P2 ;  /* 0x000000040d087211 */ /* 0x001fc600010f0eff */
[----:B------:R0:W-:Y:S01]  /*14f60*/  STL [R1+0x15a4], R9 ;  /* 0x0015a40901007387 */ /* 0x0001e20000100800 */
[----:B------:R-:W-:-:S03]  /*14f70*/  LEA R10, P2, R20, R3, 0x1 ;  /* 0x00000003140a7211 */ /* 0x000fc600078408ff */
[----:B------:R1:W-:Y:S01]  /*14f80*/  STL [R1+0x1598], R8 ;  /* 0x0015980801007387 */ /* 0x0003e20000100800 */
[----:B0-----:R-:W-:-:S03]  /*14f90*/  LEA.HI.X.SX32 R9, R14, R4, 0x1, P3 ;  /* 0x000000040e097211 */ /* 0x001fc600018f0eff */
[----:B------:R0:W-:Y:S01]  /*14fa0*/  STL [R1+0x159c], R10 ;  /* 0x00159c0a01007387 */ /* 0x0001e20000100800 */
[----:B-1----:R-:W-:-:S03]  /*14fb0*/  LEA R8, P3, R21, R3, 0x1 ;  /* 0x0000000315087211 */ /* 0x002fc600078608ff */
[----:B------:R1:W-:Y:S01]  /*14fc0*/  STL [R1+0x1590], R9 ;  /* 0x0015900901007387 */ /* 0x0003e20000100800 */
[----:B0-----:R-:W-:-:S03]  /*14fd0*/  LEA.HI.X.SX32 R10, R15, R4, 0x1, P4 ;  /* 0x000000040f0a7211 */ /* 0x001fc600020f0eff */
[----:B------:R0:W-:Y:S01]  /*14fe0*/  STL [R1+0x1594], R8 ;  /* 0x0015940801007387 */ /* 0x0001e20000100800 */
[----:B-1----:R-:W-:-:S03]  /*14ff0*/  LEA R9, P4, R23, R3, 0x1 ;  /* 0x0000000317097211 */ /* 0x002fc600078808ff */
[----:B------:R-:W-:Y:S01]  /*15000*/  STL [R1+0x1588], R10 ;  /* 0x0015880a01007387 */ /* 0x000fe20000100800 */
[----:B------:R-:W-:Y:S01]  /*15010*/  IMAD R26, R26, UR12, RZ ;  /* 0x0000000c1a1a7c24 */ /* 0x000fe2000f8e02ff */
[----:B0-----:R-:W-:Y:S02]  /*15020*/  LEA.HI.X.SX32 R8, R16, R4, 0x1, P5 ;  /* 0x0000000410087211 */ /* 0x001fe400028f0eff */
[----:B------:R-:W3:Y:S04]  /*15030*/  LDL.LU R16, [R1+0x44] ;  /* 0x0000440001107983 */ /* 0x000ee80000300800 */
[----:B------:R0:W-:Y:S04]  /*15040*/  STL [R1+0x158c], R9 ;  /* 0x00158c0901007387 */ /* 0x0001e80000100800 */
[----:B------:R-:W3:Y:S04]  /*15050*/  LDL.LU R15, [R1+0x4c] ;  /* 0x00004c00010f7983 */ /* 0x000ee80000300800 */
[----:B------:R1:W-:Y:S01]  /*15060*/  STL [R1+0x1580], R8 ;  /* 0x0015800801007387 */ /* 0x0003e20000100800 */
[----:B0-----:R-:W-:-:S02]  /*15070*/  LEA R9, P5, R25, R3, 0x1 ;  /* 0x0000000319097211 */ /* 0x001fc400078a08ff */
[----:B-1----:R-:W-:Y:S02]  /*15080*/  LEA.HI.X.SX32 R8, R17, R4, 0x1, P6 ;  /* 0x0000000411087211 */ /* 0x002fe400030f0eff */
[----:B------:R-:W3:Y:S04]  /*15090*/  LDL.LU R17, [R1+0x38] ;  /* 0x0000380001117983 */ /* 0x000ee80000300800 */
[----:B------:R0:W-:Y:S04]  /*150a0*/  STL [R1+0x1584], R9 ;  /* 0x0015840901007387 */ /* 0x0001e80000100800 */
[----:B------:R-:W3:Y:S04]  /*150b0*/  LDL.LU R14, [R1+0x58] ;  /* 0x00005800010e7983 */ /* 0x000ee80000300800 */
[----:B------:R1:W-:Y:S01]  /*150c0*/  STL [R1+0x1578], R8 ;  /* 0x0015780801007387 */ /* 0x0003e20000100800 */
[----:B0-----:R-:W-:-:S02]  /*150d0*/  LEA R9, P6, R26, R3, 0x1 ;  /* 0x000000031a097211 */ /* 0x001fc400078c08ff */
[-C--:B-1----:R-:W-:Y:S02]  /*150e0*/  LEA.HI.X.SX32 R8, R18, R4.reuse, 0x1, P0 ;  /* 0x0000000412087211 */ /* 0x082fe400000f0eff */
[----:B------:R-:W3:Y:S04]  /*150f0*/  LDL.LU R18, [R1+0x2c] ;  /* 0x00002c0001127983 */ /* 0x000ee80000300800 */
[----:B------:R-:W-:Y:S04]  /*15100*/  STL [R1+0x157c], R9 ;  /* 0x00157c0901007387 */ /* 0x000fe80000100800 */
[----:B------:R-:W3:Y:S04]  /*15110*/  LDL.LU R13, [R1+0x60] ;  /* 0x00006000010d7983 */ /* 0x000ee80000300800 */
[----:B------:R0:W-:Y:S02]  /*15120*/  STL [R1+0x1570], R8 ;  /* 0x0015700801007387 */ /* 0x0001e40000100800 */
[----:B0-----:R-:W-:-:S02]  /*15130*/  LEA.HI.X.SX32 R8, R19, R4, 0x1, P1 ;  /* 0x0000000413087211 */ /* 0x001fc400008f0eff */
[----:B------:R-:W3:Y:S01]  /*15140*/  LDL.LU R19, [R1+0x18] ;  /* 0x0000180001137983 */ /* 0x000ee20000300800 */
[----:B--2---:R-:W-:-:S05]  /*15150*/  LEA R9, P0, R7, R3, 0x1 ;  /* 0x0000000307097211 */ /* 0x004fca00078008ff */
[----:B------:R-:W-:Y:S04]  /*15160*/  STL [R1+0x1574], R9 ;  /* 0x0015740901007387 */ /* 0x000fe80000100800 */
[----:B------:R-:W2:Y:S04]  /*15170*/  LDL.LU R12, [R1+0x68] ;  /* 0x00006800010c7983 */ /* 0x000ea80000300800 */
[----:B------:R0:W-:Y:S04]  /*15180*/  STL [R1+0x1568], R8 ;  /* 0x0015680801007387 */ /* 0x0001e80000100800 */
[----:B------:R-:W2:Y:S01]  /*15190*/  LDL.LU R11, [R1+0x70] ;  /* 0x00007000010b7983 */ /* 0x000ea20000300800 */
[----:B0-----:R-:W-:-:S02]  /*151a0*/  LEA.HI.X.SX32 R8, R20, R4, 0x1, P2 ;  /* 0x0000000414087211 */ /* 0x001fc400010f0eff */
[----:B----4-:R-:W-:-:S05]  /*151b0*/  LEA R9, P1, R6, R3, 0x1 ;  /* 0x0000000306097211 */ /* 0x010fca00078208ff */
[----:B------:R0:W-:Y:S04]  /*151c0*/  STL [R1+0x156c], R9 ;  /* 0x00156c0901007387 */ /* 0x0001e80000100800 */
[----:B------:R1:W-:Y:S04]  /*151d0*/  STL [R1+0x1560], R8 ;  /* 0x0015600801007387 */ /* 0x0003e80000100800 */
[----:B------:R-:W4:Y:S01]  /*151e0*/  LDL.LU R10, [R1+0x78] ;  /* 0x00007800010a7983 */ /* 0x000f220000300800 */
[----:B0-----:R-:W-:Y:S02]  /*151f0*/  LEA R9, P2, R5, R3, 0x1 ;  /* 0x0000000305097211 */ /* 0x001fe400078408ff */
[----:B-1----:R-:W-:-:S03]  /*15200*/  LEA.HI.X.SX32 R8, R21, R4, 0x1, P3 ;  /* 0x0000000415087211 */ /* 0x002fc600018f0eff */
[----:B------:R0:W-:Y:S04]  /*15210*/  STL [R1+0x1564], R9 ;  /* 0x0015640901007387 */ /* 0x0001e80000100800 */
[----:B------:R1:W-:Y:S04]  /*15220*/  STL [R1+0x1558], R8 ;  /* 0x0015580801007387 */ /* 0x0003e80000100800 */
[----:B0-----:R-:W2:Y:S01]  /*15230*/  LDL.LU R9, [R1+0xa8] ;  /* 0x0000a80001097983 */ /* 0x001ea20000300800 */
[----:B-1----:R-:W-:Y:S02]  /*15240*/  LEA.HI.X.SX32 R8, R23, R4, 0x1, P4 ;  /* 0x0000000417087211 */ /* 0x002fe400020f0eff */
[----:B------:R-:W-:-:S02]  /*15250*/  LEA R21, P4, R2, R3, 0x1 ;  /* 0x0000000302157211 */ /* 0x000fc400078808ff */
[----:B---3--:R-:W-:-:S05]  /*15260*/  LEA R20, P3, R19, R3, 0x1 ;  /* 0x0000000313147211 */ /* 0x008fca00078608ff */
[----:B------:R0:W-:Y:S04]  /*15270*/  STL [R1+0x155c], R20 ;  /* 0x00155c1401007387 */ /* 0x0001e80000100800 */
[----:B------:R1:W-:Y:S04]  /*15280*/  STL [R1+0x1550], R8 ;  /* 0x0015500801007387 */ /* 0x0003e80000100800 */
[----:B0-----:R-:W3:Y:S01]  /*15290*/  LDL.LU R20, [R1+0xb0] ;  /* 0x0000b00001147983 */ /* 0x001ee20000300800 */
[----:B-1----:R-:W-:-:S03]  /*152a0*/  LEA.HI.X.SX32 R8, R25, R4, 0x1, P5 ;  /* 0x0000000419087211 */ /* 0x002fc600028f0eff */
[----:B------:R0:W-:Y:S01]  /*152b0*/  STL [R1+0x1554], R21 ;  /* 0x0015541501007387 */ /* 0x0001e20000100800 */
[----:B------:R-:W-:-:S03]  /*152c0*/  LEA R23, P5, R18, R3, 0x1 ;  /* 0x0000000312177211 */ /* 0x000fc600078a08ff */
[----:B------:R1:W-:Y:S01]  /*152d0*/  STL [R1+0x1548], R8 ;  /* 0x0015480801007387 */ /* 0x0003e20000100800 */
[----:B0-----:R-:W-:-:S03]  /*152e0*/  LEA.HI.X.SX32 R21, R26, R4, 0x1, P6 ;  /* 0x000000041a157211 */ /* 0x001fc600030f0eff */
[----:B-1----:R-:W3:Y:S04]  /*152f0*/  LDL.LU R8, [R1+0xb8] ;  /* 0x0000b80001087983 */ /* 0x002ee80000300800 */
[----:B------:R0:W-:Y:S04]  /*15300*/  STL [R1+0x154c], R23 ;  /* 0x00154c1701007387 */ /* 0x0001e80000100800 */
[----:B------:R1:W-:Y:S01]  /*15310*/  STL [R1+0xe1c], R21 ;  /* 0x000e1c1501007387 */ /* 0x0003e20000100800 */
[----:B0-----:R-:W-:Y:S02]  /*15320*/  LEA R23, P6, R17, R3, 0x1 ;  /* 0x0000000311177211 */ /* 0x001fe400078c08ff */
[----:B-1----:R-:W-:-:S02]  /*15330*/  LEA.HI.X.SX32 R21, R7, R4, 0x1, P0 ;  /* 0x0000000407157211 */ /* 0x002fc400000f0eff */
[----:B------:R-:W3:Y:S04]  /*15340*/  LDL.LU R7, [R1+0xbc] ;  /* 0x0000bc0001077983 */ /* 0x000ee80000300800 */
        /* <DEDUP_REMOVED lines=22> */
[----:B--2---:R-:W-:Y:S02]  /*154b0*/  LEA R23, P4, R12, R3, 0x1 ;  /* 0x000000030c177211 */ /* 0x004fe400078808ff */
[----:B0-----:R-:W-:-:S02]  /*154c0*/  LEA.HI.X.SX32 R21, R18, R4, 0x1, P5 ;  /* 0x0000000412157211 */ /* 0x001fc400028f0eff */
[----:B------:R-:W2:Y:S04]  /*154d0*/  LDL.LU R18, [R1+0x108] ;  /* 0x0001080001127983 */ /* 0x000ea80000300800 */
[----:B------:R0:W-:Y:S04]  /*154e0*/  STL [R1+0xe64], R23 ;  /* 0x000e641701007387 */ /* 0x0001e80000100800 */
[----:B------:R1:W-:Y:S01]  /*154f0*/  STL [R1+0xe34], R21 ;  /* 0x000e341501007387 */ /* 0x0003e20000100800 */
[----:B0-----:R-:W-:Y:S02]  /*15500*/  LEA R23, P5, R11, R3, 0x1 ;  /* 0x000000030b177211 */ /* 0x001fe400078a08ff */
[----:B-1----:R-:W-:-:S02]  /*15510*/  LEA.HI.X.SX32 R21, R17, R4, 0x1, P6 ;  /* 0x0000000411157211 */ /* 0x002fc400030f0eff */
[----:B------:R-:W2:Y:S04]  /*15520*/  LDL.LU R17, [R1+0x10c] ;  /* 0x00010c0001117983 */ /* 0x000ea80000300800 */
[----:B------:R4:W-:Y:S04]  /*15530*/  STL [R1+0xe6c], R23 ;  /* 0x000e6c1701007387 */ /* 0x0009e80000100800 */
[----:B------:R0:W-:Y:S01]  /*15540*/  STL [R1+0xe38], R21 ;  /* 0x000e381501007387 */ /* 0x0001e20000100800 */
[----:B----4-:R-:W-:Y:S02]  /*15550*/  LEA R23, P6, R10, R3, 0x1 ;  /* 0x000000030a177211 */ /* 0x010fe400078c08ff */
[----:B0-----:R-:W-:-:S02]  /*15560*/  LEA.HI.X.SX32 R21, R16, R4, 0x1, P0 ;  /* 0x0000000410157211 */ /* 0x001fc400000f0eff */
[----:B------:R-:W4:Y:S04]  /*15570*/  LDL.LU R16, [R1+0x110] ;  /* 0x0001100001107983 */ /* 0x000f280000300800 */
[----:B------:R-:W-:Y:S04]  /*15580*/  STL [R1+0xe74], R23 ;  /* 0x000e741701007387 */ /* 0x000fe80000100800 */
[----:B------:R0:W-:Y:S02]  /*15590*/  STL [R1+0xe40], R21 ;  /* 0x000e401501007387 */ /* 0x0001e40000100800 */
[----:B0-----:R-:W-:-:S02]  /*155a0*/  LEA.HI.X.SX32 R21, R15, R4, 0x1, P1 ;  /* 0x000000040f157211 */ /* 0x001fc400008f0eff */
[----:B------:R-:W4:Y:S01]  /*155b0*/  LDL.LU R15, [R1+0x114] ;  /* 0x00011400010f7983 */ /* 0x000f220000300800 */
[----:B------:R-:W-:-:S05]  /*155c0*/  LEA R23, P0, R9, R3, 0x1 ;  /* 0x0000000309177211 */ /* 0x000fca00078008ff */
[----:B------:R-:W-:Y:S04]  /*155d0*/  STL [R1+0xe7c], R23 ;  /* 0x000e7c1701007387 */ /* 0x000fe80000100800 */
[----:B------:R0:W-:Y:S02]  /*155e0*/  STL [R1+0xe48], R21 ;  /* 0x000e481501007387 */ /* 0x0001e40000100800 */
[----:B0-----:R-:W-:Y:S02]  /*155f0*/  LEA.HI.X.SX32 R21, R14, R4, 0x1, P2 ;  /* 0x000000040e157211 */ /* 0x001fe400010f0eff */
[----:B------:R-:W4:Y:S01]  /*15600*/  LDL.LU R14, [R1+0x118] ;  /* 0x00011800010e7983 */ /* 0x000f220000300800 */
[----:B---3--:R-:W-:-:S05]  /*15610*/  LEA R23, P1, R20, R3, 0x1 ;  /* 0x0000000314177211 */ /* 0x008fca00078208ff */
[----:B------:R0:W-:Y:S04]  /*15620*/  STL [R1+0xe84], R23 ;  /* 0x000e841701007387 */ /* 0x0001e80000100800 */
[----:B------:R1:W-:Y:S01]  /*15630*/  STL [R1+0xe50], R21 ;  /* 0x000e501501007387 */ /* 0x0003e20000100800 */
[-C--:B0-----:R-:W-:Y:S02]  /*15640*/  LEA R23, P2, R8, R3.reuse, 0x1 ;  /* 0x0000000308177211 */ /* 0x081fe400078408ff */
[----:B-1----:R-:W-:Y:S02]  /*15650*/  LEA.HI.X.SX32 R21, R13, R4, 0x1, P3 ;  /* 0x000000040d157211 */ /* 0x002fe400018f0eff */
[----:B------:R-:W3:Y:S04]  /*15660*/  LDL.LU R13, [R1+0x13c] ;  /* 0x00013c00010d7983 */ /* 0x000ee80000300800 */
[----:B------:R0:W-:Y:S04]  /*15670*/  STL [R1+0xe8c], R23 ;  /* 0x000e8c1701007387 */ /* 0x0001e80000100800 */
[----:B------:R1:W-:Y:S01]  /*15680*/  STL [R1+0xe58], R21 ;  /* 0x000e581501007387 */ /* 0x0003e20000100800 */
[----:B0-----:R-:W-:-:S02]  /*15690*/  LEA R23, P3, R7, R3, 0x1 ;  /* 0x0000000307177211 */ /* 0x001fc400078608ff */
        /* <DEDUP_REMOVED lines=24> */
[----:B--2---:R-:W-:-:S02]  /*15820*/  LEA R23, P1, R18, R3, 0x1 ;  /* 0x0000000312177211 */ /* 0x004fc400078208ff */
[----:B0-----:R-:W-:Y:S02]  /*15830*/  LEA.HI.X.SX32 R21, R8, R4, 0x1, P2 ;  /* 0x0000000408157211 */ /* 0x001fe400010f0eff */
[----:B------:R-:W2:Y:S04]  /*15840*/  LDL.LU R8, [R1+0x184] ;  /* 0x0001840001087983 */ /* 0x000ea80000300800 */
[----:B------:R0:W-:Y:S04]  /*15850*/  STL [R1+0xebc], R23 ;  /* 0x000ebc1701007387 */ /* 0x0001e80000100800 */
[----:B------:R1:W-:Y:S01]  /*15860*/  STL [R1+0xe88], R21 ;  /* 0x000e881501007387 */ /* 0x0003e20000100800 */
[----:B0-----:R-:W-:-:S02]  /*15870*/  LEA R23, P2, R17, R3, 0x1 ;  /* 0x0000000311177211 */ /* 0x001fc400078408ff */
[----:B-1----:R-:W-:Y:S02]  /*15880*/  LEA.HI.X.SX32 R21, R7, R4, 0x1, P3 ;  /* 0x0000000407157211 */ /* 0x002fe400018f0eff */
[----:B------:R-:W2:Y:S04]  /*15890*/  LDL.LU R7, [R1+0x188] ;  /* 0x0001880001077983 */ /* 0x000ea80000300800 */
[----:B------:R4:W-:Y:S04]  /*158a0*/  STL [R1+0xec4], R23 ;  /* 0x000ec41701007387 */ /* 0x0009e80000100800 */
[----:B------:R0:W-:Y:S01]  /*158b0*/  STL [R1+0xe90], R21 ;  /* 0x000e901501007387 */ /* 0x0001e20000100800 */
[----:B----4-:R-:W-:-:S02]  /*158c0*/  LEA R23, P3, R16, R3, 0x1 ;  /* 0x0000000310177211 */ /* 0x010fc400078608ff */
[----:B0-----:R-:W-:Y:S02]  /*158d0*/  LEA.HI.X.SX32 R21, R6, R4, 0x1, P4 ;  /* 0x0000000406157211 */ /* 0x001fe400020f0eff */
[----:B------:R-:W4:Y:S04]  /*158e0*/  LDL.LU R6, [R1+0x18c] ;  /* 0x00018c0001067983 */ /* 0x000f280000300800 */
[----:B------:R0:W-:Y:S04]  /*158f0*/  STL [R1+0xecc], R23 ;  /* 0x000ecc1701007387 */ /* 0x0001e80000100800 */
[----:B------:R1:W-:Y:S01]  /*15900*/  STL [R1+0xe98], R21 ;  /* 0x000e981501007387 */ /* 0x0003e20000100800 */
[----:B0-----:R-:W-:-:S02]  /*15910*/  LEA R23, P4, R15, R3, 0x1 ;  /* 0x000000030f177211 */ /* 0x001fc400078808ff */
[-C--:B-1----:R-:W-:Y:S02]  /*15920*/  LEA.HI.X.SX32 R21, R5, R4.reuse, 0x1, P5 ;  /* 0x0000000405157211 */ /* 0x082fe400028f0eff */
        /* <DEDUP_REMOVED lines=11> */
[----:B------:R-:W-:Y:S04]  /*159e0*/  STL [R1+0xee4], R23 ;  /* 0x000ee41701007387 */ /* 0x000fe80000100800 */
[----:B------:R0:W-:Y:S02]  /*159f0*/  STL [R1+0xeb0], R21 ;  /* 0x000eb01501007387 */ /* 0x0001e40000100800 */
[----:B0-----:R-:W-:Y:S02]  /*15a00*/  LEA.HI.X.SX32 R21, R18, R4, 0x1, P1 ;  /* 0x0000000412157211 */ /* 0x001fe400008f0eff */
[-C--:B------:R-:W-:Y:S01]  /*15a10*/  LEA R23, P0, R12, R3.reuse, 0x1 ;  /* 0x000000030c177211 */ /* 0x080fe200078008ff */
        /* <DEDUP_REMOVED lines=39> */
[----:B-1----:R-:W-:Y:S02]  /*15c90*/  LEA.HI.X.SX32 R21, R10, R4, 0x1, P2 ;  /* 0x000000040a157211 */ /* 0x002fe400010f0eff */
        /* <DEDUP_REMOVED lines=19> */
[----:B------:R-:W3:Y:S01]  /*15dd0*/  LDL.LU R7, [R1+0x1d4] ;  /* 0x0001d40001077983 */ /* 0x000ee20000300800 */
[----:B------:R-:W-:-:S05]  /*15de0*/  LEA R23, P5, R17, R3, 0x1 ;  /* 0x0000000311177211 */ /* 0x000fca00078a08ff */
        /* <DEDUP_REMOVED lines=129> */
[----:B--2---:R-:W-:-:S05]  /*16600*/  LEA R23, P3, R20, R3, 0x1 ;  /* 0x0000000314177211 */ /* 0x004fca00078608ff */
[----:B------:R-:W-:Y:S04]  /*16610*/  STL [R1+0x101c], R23 ;  /* 0x00101c1701007387 */ /* 0x000fe80000100800 */
[----:B------:R0:W-:Y:S02]  /*16620*/  STL [R1+0xfe8], R21 ;  /* 0x000fe81501007387 */ /* 0x0001e40000100800 */
[----:B0-----:R-:W-:Y:S02]  /*16630*/  LEA.HI.X.SX32 R21, R13, R4, 0x1, P5 ;  /* 0x000000040d157211 */ /* 0x001fe400028f0eff */
[-C--:B------:R-:W-:Y:S01]  /*16640*/  LEA R23, P4, R8, R3.reuse, 0x1 ;  /* 0x0000000308177211 */ /* 0x080fe200078808ff */
        /* <DEDUP_REMOVED lines=59> */
[----:B------:R-:W2:Y:S01]  /*16a00*/  LDL.LU R18, [R1+0x380] ;  /* 0x0003800001127983 */ /* 0x000ea20000300800 */
[----:B----4-:R-:W-:-:S05]  /*16a10*/  LEA R23, P2, R12, R3, 0x1 ;  /* 0x000000030c177211 */ /* 0x010fca00078408ff */
[----:B------:R-:W-:Y:S04]  /*16a20*/  STL [R1+0x1084], R23 ;  /* 0x0010841701007387 */ /* 0x000fe80000100800 */
[----:B------:R0:W-:Y:S02]  /*16a30*/  STL [R1+0x1050], R21 ;  /* 0x0010501501007387 */ /* 0x0001e40000100800 */
[----:B0-----:R-:W-:Y:S02]  /*16a40*/  LEA.HI.X.SX32 R21, R17, R4, 0x1, P4 ;  /* 0x0000000411157211 */ /* 0x001fe400020f0eff */
[-C--:B------:R-:W-:Y:S01]  /*16a50*/  LEA R23, P3, R11, R3.reuse, 0x1 ;  /* 0x000000030b177211 */ /* 0x080fe200078608ff */
        /* <DEDUP_REMOVED lines=59> */
[----:B------:R-:W4:Y:S01]  /*16e10*/  LDL.LU R6, [R1+0x354] ;  /* 0x0003540001067983 */ /* 0x000f220000300800 */
[----:B------:R-:W-:-:S05]  /*16e20*/  LEA R23, P1, R16, R3, 0x1 ;  /* 0x0000000310177211 */ /* 0x000fca00078208ff */
        /* <DEDUP_REMOVED lines=262> */
[-C--:B0-----:R-:W-:Y:S02]  /*17e90*/  LEA.HI.X.SX32 R21, R19, R4.reuse, 0x1, P6 ;  /* 0x0000000413157211 */ /* 0x081fe400030f0eff */
[----:B------:R-:W-:Y:S01]  /*17ea0*/  LEA R23, P5, R14, R3, 0x1 ;  /* 0x000000030e177211 */ /* 0x000fe200078a08ff */
        /* <DEDUP_REMOVED lines=52> */
[----:B------:R0:W-:Y:S01]  /*181f0*/  STL [R1+0x12b0], R21 ;  /* 0x0012b01501007387 */ /* 0x0001e20000100800 */
[-C--:B------:R-:W-:Y:S02]  /*18200*/  LEA.HI.X.SX32 R20, R20, R4.reuse, 0x1, P4 ;  /* 0x0000000414147211 */ /* 0x080fe400020f0eff */
[----:B0-----:R-:W-:Y:S02]  /*18210*/  LEA.HI.X.SX32 R21, R9, R4, 0x1, P3 ;  /* 0x0000000409157211 */ /* 0x001fe400018f0eff */
[----:B------:R-:W4:Y:S01]  /*18220*/  LDL.LU R9, [R1+0x190] ;  /* 0x0001900001097983 */ /* 0x000f220000300800 */
[----:B------:R-:W-:-:S05]  /*18230*/  LEA R23, P2, R19, R3, 0x1 ;  /* 0x0000000313177211 */ /* 0x000fca00078408ff */
[----:B------:R-:W-:Y:S04]  /*18240*/  STL [R1+0x12ec], R23 ;  /* 0x0012ec1701007387 */ /* 0x000fe80000100800 */
[----:B------:R0:W-:Y:S04]  /*18250*/  STL [R1+0x12b8], R21 ;  /* 0x0012b81501007387 */ /* 0x0001e80000100800 */
[----:B0-----:R-:W4:Y:S01]  /*18260*/  LDL.LU R21, [R1+0x16c] ;  /* 0x00016c0001157983 */ /* 0x001f220000300800 */
        /* <DEDUP_REMOVED lines=9> */
[----:B------:R-:W4:Y:S01]  /*18300*/  LDL.LU R7, [R1+0x164] ;  /* 0x0001640001077983 */ /* 0x000f220000300800 */
[-C--:B------:R-:W-:Y:S02]  /*18310*/  LEA.HI.X.SX32 R19, R19, R4.reuse, 0x1, P2 ;  /* 0x0000000413137211 */ /* 0x080fe400010f0eff */
[----:B------:R-:W-:-:S02]  /*18320*/  LEA.HI.X.SX32 R18, R18, R4, 0x1, P4 ;  /* 0x0000000412127211 */ /* 0x000fc400020f0eff */
        /* <DEDUP_REMOVED lines=12> */
[----:B------:R0:W-:Y:S04]  /*183f0*/  STL [R1+0x12e0], R20 ;  /* 0x0012e01401007387 */ /* 0x0001e80000100800 */
[----:B0-----:R-:W3:Y:S01]  /*18400*/  LDL.LU R20, [R1+0x158] ;  /* 0x0001580001147983 */ /* 0x001ee20000300800 */
[----:B--2---:R-:W-:-:S05]  /*18410*/  LEA R23, P1, R14, R3, 0x1 ;  /* 0x000000030e177211 */ /* 0x004fca00078208ff */
[----:B------:R-:W-:Y:S04]  /*18420*/  STL [R1+0x131c], R23 ;  /* 0x00131c1701007387 */ /* 0x000fe80000100800 */
[----:B------:R0:W-:Y:S02]  /*18430*/  STL [R1+0x12e8], R19 ;  /* 0x0012e81301007387 */ /* 0x0001e40000100800 */
[----:B0-----:R-:W-:Y:S02]  /*18440*/  LEA.HI.X.SX32 R19, R2, R4, 0x1, P3 ;  /* 0x0000000402137211 */ /* 0x001fe400018f0eff */
[----:B------:R-:W2:Y:S01]  /*18450*/  LDL.LU R2, [R1+0x154] ;  /* 0x0001540001027983 */ /* 0x000ea20000300800 */
[----:B----4-:R-:W-:-:S05]  /*18460*/  LEA R23, P2, R13, R3, 0x1 ;  /* 0x000000030d177211 */ /* 0x010fca00078408ff */
[----:B------:R-:W-:Y:S04]  /*18470*/  STL [R1+0x1324], R23 ;  /* 0x0013241701007387 */ /* 0x000fe80000100800 */
[----:B------:R0:W-:Y:S01]  /*18480*/  STL [R1+0x12f0], R19 ;  /* 0x0012f01301007387 */ /* 0x0001e20000100800 */
[----:B------:R-:W-:-:S03]  /*18490*/  LEA.HI.X.SX32 R17, R17, R4, 0x1, P5 ;  /* 0x0000000411117211 */ /* 0x000fc600028f0eff */
[----:B0-----:R-:W4:Y:S01]  /*184a0*/  LDL.LU R19, [R1+0x150] ;  /* 0x0001500001137983 */ /* 0x001f220000300800 */
[----:B------:R-:W-:-:S05]  /*184b0*/  LEA R23, P3, R12, R3, 0x1 ;  /* 0x000000030c177211 */ /* 0x000fca00078608ff */
        /* <DEDUP_REMOVED lines=21> */
[----:B------:R0:W-:Y:S04]  /*18610*/  STL [R1+0x1318], R14 ;  /* 0x0013180e01007387 */ /* 0x0001e80000100800 */
[----:B0-----:R-:W4:Y:S01]  /*18620*/  LDL.LU R14, [R1+0x138] ;  /* 0x00013800010e7983 */ /* 0x001f220000300800 */
[----:B------:R-:W-:-:S05]  /*18630*/  LEA R23, P1, R8, R3, 0x1 ;  /* 0x0000000308177211 */ /* 0x000fca00078208ff */
[----:B------:R-:W-:Y:S04]  /*18640*/  STL [R1+0x1354], R23 ;  /* 0x0013541701007387 */ /* 0x000fe80000100800 */
[----:B------:R0:W-:Y:S04]  /*18650*/  STL [R1+0x1320], R13 ;  /* 0x0013200d01007387 */ /* 0x0001e80000100800 */
[----:B0-----:R-:W4:Y:S01]  /*18660*/  LDL.LU R13, [R1+0x134] ;  /* 0x00013400010d7983 */ /* 0x001f220000300800 */
[----:B------:R-:W-:Y:S02]  /*18670*/  LEA R23, P2, R7, R3, 0x1 ;  /* 0x0000000307177211 */ /* 0x000fe400078408ff */
[----:B------:R-:W-:-:S03]  /*18680*/  LEA.HI.X.SX32 R12, R12, R4, 0x1, P3 ;  /* 0x000000040c0c7211 */ /* 0x000fc600018f0eff */
[----:B------:R-:W-:Y:S01]  /*18690*/  STL [R1+0x135c], R23 ;  /* 0x00135c1701007387 */ /* 0x000fe20000100800 */
[----:B------:R-:W-:-:S03]  /*186a0*/  LEA.HI.X.SX32 R11, R11, R4, 0x1, P4 ;  /* 0x000000040b0b7211 */ /* 0x000fc600020f0eff */
[----:B------:R0:W-:Y:S01]  /*186b0*/  STL [R1+0x1328], R12 ;  /* 0x0013280c01007387 */ /* 0x0001e20000100800 */
[----:B------:R-:W-:-:S03]  /*186c0*/  LEA.HI.X.SX32 R10, R10, R4, 0x1, P5 ;  /* 0x000000040a0a7211 */ /* 0x000fc600028f0eff */
[----:B0-----:R-:W4:Y:S01]  /*186d0*/  LDL.LU R12, [R1+0x130] ;  /* 0x00013000010c7983 */ /* 0x001f220000300800 */
[-C--:B------:R-:W-:Y:S02]  /*186e0*/  LEA.HI.X.SX32 R9, R9, R4.reuse, 0x1, P6 ;  /* 0x0000000409097211 */ /* 0x080fe400030f0eff */
[-C--:B------:R-:W-:Y:S02]  /*186f0*/  LEA.HI.X.SX32 R25, R21, R4.reuse, 0x1, P0 ;  /* 0x0000000415197211 */ /* 0x080fe400000f0eff */
[----:B------:R-:W-:Y:S02]  /*18700*/  LEA.HI.X.SX32 R21, R8, R4, 0x1, P1 ;  /* 0x0000000408157211 */ /* 0x000fe400008f0eff */
[----:B---3--:R-:W-:-:S05]  /*18710*/  LEA R23, P3, R6, R3, 0x1 ;  /* 0x0000000306177211 */ /* 0x008fca00078608ff */
[----:B------:R-:W-:Y:S04]  /*18720*/  STL [R1+0x1364], R23 ;  /* 0x0013641701007387 */ /* 0x000fe80000100800 */
[----:B------:R0:W-:Y:S04]  /*18730*/  STL [R1+0x1330], R11 ;  /* 0x0013300b01007387 */ /* 0x0001e80000100800 */
[----:B0-----:R-:W3:Y:S01]  /*18740*/  LDL.LU R11, [R1+0x12c] ;  /* 0x00012c00010b7983 */ /* 0x001ee20000300800 */
[----:B------:R-:W-:-:S05]  /*18750*/  LEA R23, P4, R5, R3, 0x1 ;  /* 0x0000000305177211 */ /* 0x000fca00078808ff */
[----:B------:R-:W-:Y:S04]  /*18760*/  STL [R1+0x136c], R23 ;  /* 0x00136c1701007387 */ /* 0x000fe80000100800 */
[----:B------:R0:W-:Y:S04]  /*18770*/  STL [R1+0x1338], R10 ;  /* 0x0013380a01007387 */ /* 0x0001e80000100800 */
[----:B0-----:R-:W3:Y:S01]  /*18780*/  LDL.LU R10, [R1+0x128] ;  /* 0x00012800010a7983 */ /* 0x001ee20000300800 */
[----:B------:R-:W-:-:S05]  /*18790*/  LEA R23, P5, R20, R3, 0x1 ;  /* 0x0000000314177211 */ /* 0x000fca00078a08ff */
[----:B------:R-:W-:Y:S04]  /*187a0*/  STL [R1+0x1374], R23 ;  /* 0x0013741701007387 */ /* 0x000fe80000100800 */
[----:B------:R0:W-:Y:S04]  /*187b0*/  STL [R1+0x1340], R9 ;  /* 0x0013400901007387 */ /* 0x0001e80000100800 */
[----:B0-----:R-:W3:Y:S01]  /*187c0*/  LDL.LU R9, [R1+0x124] ;  /* 0x0001240001097983 */ /* 0x001ee20000300800 */
[----:B--2---:R-:W-:-:S05]  /*187d0*/  LEA R23, P6, R2, R3, 0x1 ;  /* 0x0000000302177211 */ /* 0x004fca00078c08ff */
[----:B------:R4:W-:Y:S04]  /*187e0*/  STL [R1+0x137c], R23 ;  /* 0x00137c1701007387 */ /* 0x0009e80000100800 */
[----:B------:R-:W-:Y:S04]  /*187f0*/  STL [R1+0x1348], R25 ;  /* 0x0013481901007387 */ /* 0x000fe80000100800 */
        /* <DEDUP_REMOVED lines=23> */
[----:B------:R0:W-:Y:S01]  /*18970*/  STL [R1+0x1370], R20 ;  /* 0x0013701401007387 */ /* 0x0001e20000100800 */
[-C--:B------:R-:W-:Y:S02]  /*18980*/  LEA.HI.X.SX32 R19, R19, R4.reuse, 0x1, P0 ;  /* 0x0000000413137211 */ /* 0x080fe400000f0eff */
[----:B0-----:R-:W-:Y:S02]  /*18990*/  LEA.HI.X.SX32 R20, R2, R4, 0x1, P6 ;  /* 0x0000000402147211 */ /* 0x001fe400030f0eff */
[-C--:B------:R-:W-:Y:S01]  /*189a0*/  LEA R23, P5, R14, R3.reuse, 0x1 ;  /* 0x000000030e177211 */ /* 0x080fe200078a08ff */
[----:B------:R-:W4:Y:S04]  /*189b0*/  LDL.LU R2, [R1+0xe8] ;  /* 0x0000e80001027983 */ /* 0x000f280000300800 */
        /* <DEDUP_REMOVED lines=9> */
[----:B------:R0:W-:Y:S04]  /*18a50*/  STL [R1+0x13bc], R23 ;  /* 0x0013bc1701007387 */ /* 0x0001e80000100800 */
[----:B------:R1:W-:Y:S01]  /*18a60*/  STL [R1+0x1388], R18 ;  /* 0x0013881201007387 */ /* 0x0003e20000100800 */
[----:B0-----:R-:W-:-:S03]  /*18a70*/  LEA.HI.X.SX32 R23, R17, R4, 0x1, P2 ;  /* 0x0000000411177211 */ /* 0x001fc600010f0eff */
[----:B-1----:R-:W4:Y:S01]  /*18a80*/  LDL.LU R18, [R1+0xdc] ;  /* 0x0000dc0001127983 */ /* 0x002f220000300800 */
[-C--:B------:R-:W-:Y:S02]  /*18a90*/  LEA.HI.X.SX32 R15, R15, R4.reuse, 0x1, P4 ;  /* 0x000000040f0f7211 */ /* 0x080fe400020f0eff */
[-C--:B------:R-:W-:Y:S02]  /*18aa0*/  LEA.HI.X.SX32 R14, R14, R4.reuse, 0x1, P5 ;  /* 0x000000040e0e7211 */ /* 0x080fe400028f0eff */
[-C--:B------:R-:W-:Y:S02]  /*18ab0*/  LEA.HI.X.SX32 R13, R13, R4.reuse, 0x1, P6 ;  /* 0x000000040d0d7211 */ /* 0x080fe400030f0eff */
[----:B------:R-:W-:Y:S02]  /*18ac0*/  LEA.HI.X.SX32 R12, R12, R4, 0x1, P0 ;  /* 0x000000040c0c7211 */ /* 0x000fe400000f0eff */
[----:B---3--:R-:W-:-:S05]  /*18ad0*/  LEA R25, P1, R11, R3, 0x1 ;  /* 0x000000030b197211 */ /* 0x008fca00078208ff */
[----:B------:R-:W-:Y:S04]  /*18ae0*/  STL [R1+0x13c4], R25 ;  /* 0x0013c41901007387 */ /* 0x000fe80000100800 */
[----:B------:R0:W-:Y:S02]  /*18af0*/  STL [R1+0x1390], R23 ;  /* 0x0013901701007387 */ /* 0x0001e40000100800 */
[----:B0-----:R-:W-:Y:S02]  /*18b00*/  LEA.HI.X.SX32 R23, R16, R4, 0x1, P3 ;  /* 0x0000000410177211 */ /* 0x001fe400018f0eff */
[----:B------:R-:W-:-:S05]  /*18b10*/  LEA R17, P2, R10, R3, 0x1 ;  /* 0x000000030a117211 */ /* 0x000fca00078408ff */
[----:B------:R0:W-:Y:S04]  /*18b20*/  STL [R1+0x13cc], R17 ;  /* 0x0013cc1101007387 */ /* 0x0001e80000100800 */
[----:B0-----:R-:W3:Y:S01]  /*18b30*/  LDL.LU R17, [R1+0xd8] ;  /* 0x0000d80001117983 */ /* 0x001ee20000300800 */
[----:B------:R-:W-:-:S03]  /*18b40*/  LEA R16, P3, R9, R3, 0x1 ;  /* 0x0000000309107211 */ /* 0x000fc600078608ff */
[----:B------:R-:W-:Y:S04]  /*18b50*/  STL [R1+0x1398], R23 ;  /* 0x0013981701007387 */ /* 0x000fe80000100800 */
[----:B------:R0:W-:Y:S04]  /*18b60*/  STL [R1+0x13d4], R16 ;  /* 0x0013d41001007387 */ /* 0x0001e80000100800 */
[----:B0-----:R-:W3:Y:S01]  /*18b70*/  LDL.LU R16, [R1+0xd4] ;  /* 0x0000d40001107983 */ /* 0x001ee20000300800 */
[----:B--2---:R-:W-:-:S03]  /*18b80*/  LEA R23, P4, R8, R3, 0x1 ;  /* 0x0000000308177211 */ /* 0x004fc600078808ff */
[----:B------:R0:W-:Y:S04]  /*18b90*/  STL [R1+0x13a0], R15 ;  /* 0x0013a00f01007387 */ /* 0x0001e80000100800 */
[----:B0-----:R-:W2:Y:S04]  /*18ba0*/  LDL.LU R15, [R1+0xd0] ;  /* 0x0000d000010f7983 */ /* 0x001ea80000300800 */
[----:B------:R4:W-:Y:S04]  /*18bb0*/  STL [R1+0x13dc], R23 ;  /* 0x0013dc1701007387 */ /* 0x0009e80000100800 */
[----:B------:R0:W-:Y:S01]  /*18bc0*/  STL [R1+0x13a8], R14 ;  /* 0x0013a80e01007387 */ /* 0x0001e20000100800 */
[----:B----4-:R-:W-:-:S03]  /*18bd0*/  LEA R23, P5, R7, R3, 0x1 ;  /* 0x0000000307177211 */ /* 0x010fc600078a08ff */
[----:B0-----:R-:W4:Y:S04]  /*18be0*/  LDL.LU R14, [R1+0xcc] ;  /* 0x0000cc00010e7983 */ /* 0x001f280000300800 */
        /* <DEDUP_REMOVED lines=9> */
[----:B------:R0:W-:Y:S04]  /*18c80*/  STL [R1+0x13f4], R23 ;  /* 0x0013f41701007387 */ /* 0x0001e80000100800 */
[----:B------:R1:W-:Y:S01]  /*18c90*/  STL [R1+0x13c0], R11 ;  /* 0x0013c00b01007387 */ /* 0x0003e20000100800 */
[----:B0-----:R-:W-:-:S03]  /*18ca0*/  LEA.HI.X.SX32 R23, R10, R4, 0x1, P2 ;  /* 0x000000040a177211 */ /* 0x001fc600010f0eff */
[----:B-1----:R-:W4:Y:S01]  /*18cb0*/  LDL.LU R11, [R1+0xc0] ;  /* 0x0000c000010b7983 */ /* 0x002f220000300800 */
[----:B------:R-:W-:-:S05]  /*18cc0*/  LEA R25, P1, R21, R3, 0x1 ;  /* 0x0000000315197211 */ /* 0x000fca00078208ff */
[----:B------:R0:W-:Y:S04]  /*18cd0*/  STL [R1+0x13fc], R25 ;  /* 0x0013fc1901007387 */ /* 0x0001e80000100800 */
[----:B------:R-:W4:Y:S04]  /*18ce0*/  LDL.LU R10, [R1+0xb4] ;  /* 0x0000b400010a7983 */ /* 0x000f280000300800 */
[----:B------:R1:W-:Y:S01]  /*18cf0*/  STL [R1+0x13c8], R23 ;  /* 0x0013c81701007387 */ /* 0x0003e20000100800 */
[----:B0-----:R-:W-:Y:S02]  /*18d00*/  LEA R25, P2, R2, R3, 0x1 ;  /* 0x0000000302197211 */ /* 0x001fe400078408ff */
[----:B-1----:R-:W-:-:S03]  /*18d10*/  LEA.HI.X.SX32 R23, R9, R4, 0x1, P3 ;  /* 0x0000000409177211 */ /* 0x002fc600018f0eff */
        /* <DEDUP_REMOVED lines=18> */
[-C--:B0-----:R-:W-:Y:S02]  /*18e40*/  LEA.HI.X.SX32 R25, R5, R4.reuse, 0x1, P0 ;  /* 0x0000000405197211 */ /* 0x081fe400000f0eff */
[----:B------:R-:W-:-:S02]  /*18e50*/  LEA.HI.X.SX32 R19, R19, R4, 0x1, P4 ;  /* 0x0000000413137211 */ /* 0x000fc400020f0eff */
[----:B------:R-:W-:Y:S02]  /*18e60*/  LEA.HI.X.SX32 R18, R18, R4, 0x1, P5 ;  /* 0x0000000412127211 */ /* 0x000fe400028f0eff */
[----:B---3--:R-:W-:-:S05]  /*18e70*/  LEA R26, P6, R17, R3, 0x1 ;  /* 0x00000003111a7211 */ /* 0x008fca00078c08ff */
[----:B------:R-:W-:Y:S04]  /*18e80*/  STL [R1+0x1424], R26 ;  /* 0x0014241a01007387 */ /* 0x000fe80000100800 */
[----:B------:R-:W3:Y:S04]  /*18e90*/  LDL.LU R5, [R1+0x98] ;  /* 0x0000980001057983 */ /* 0x000ee80000300800 */
[----:B------:R0:W-:Y:S01]  /*18ea0*/  STL [R1+0x13f0], R25 ;  /* 0x0013f01901007387 */ /* 0x0001e20000100800 */
[----:B-1----:R-:W-:Y:S02]  /*18eb0*/  LEA R23, P0, R16, R3, 0x1 ;  /* 0x0000000310177211 */ /* 0x002fe400078008ff */
[----:B0-----:R-:W-:-:S03]  /*18ec0*/  LEA.HI.X.SX32 R25, R21, R4, 0x1, P1 ;  /* 0x0000000415197211 */ /* 0x001fc600008f0eff */
[----:B------:R2:W-:Y:S01]  /*18ed0*/  STL [R1+0x142c], R23 ;  /* 0x00142c1701007387 */ /* 0x0005e20000100800 */
[----:B------:R-:W-:-:S03]  /*18ee0*/  LEA.HI.X.SX32 R21, R2, R4, 0x1, P2 ;  /* 0x0000000402157211 */ /* 0x000fc600010f0eff */
[----:B------:R-:W-:Y:S04]  /*18ef0*/  STL [R1+0x13f8], R25 ;  /* 0x0013f81901007387 */ /* 0x000fe80000100800 */
[----:B------:R-:W3:Y:S01]  /*18f00*/  LDL.LU R2, [R1+0x94] ;  /* 0x0000940001027983 */ /* 0x000ee20000300800 */
[----:B--2---:R-:W-:-:S05]  /*18f10*/  LEA R23, P1, R15, R3, 0x1 ;  /* 0x000000030f177211 */ /* 0x004fca00078208ff */
[----:B------:R4:W-:Y:S04]  /*18f20*/  STL [R1+0x1434], R23 ;  /* 0x0014341701007387 */ /* 0x0009e80000100800 */
[----:B------:R0:W-:Y:S04]  /*18f30*/  STL [R1+0x1400], R21 ;  /* 0x0014001501007387 */ /* 0x0001e80000100800 */
[----:B------:R-:W2:Y:S01]  /*18f40*/  LDL.LU R26, [R1+0x90] ;  /* 0x00009000011a7983 */ /* 0x000ea20000300800 */
[----:B----4-:R-:W-:Y:S02]  /*18f50*/  LEA R23, P2, R14, R3, 0x1 ;  /* 0x000000030e177211 */ /* 0x010fe400078408ff */
[----:B0-----:R-:W-:-:S03]  /*18f60*/  LEA.HI.X.SX32 R21, R20, R4, 0x1, P3 ;  /* 0x0000000414157211 */ /* 0x001fc600018f0eff */
[----:B------:R-:W-:Y:S04]  /*18f70*/  STL [R1+0x143c], R23 ;  /* 0x00143c1701007387 */ /* 0x000fe80000100800 */
[----:B------:R-:W-:Y:S04]  /*18f80*/  STL [R1+0x1408], R21 ;  /* 0x0014081501007387 */ /* 0x000fe80000100800 */
[----:B------:R-:W4:Y:S01]  /*18f90*/  LDL.LU R25, [R1+0x8c] ;  /* 0x00008c0001197983 */ /* 0x000f220000300800 */
[----:B------:R-:W-:-:S05]  /*18fa0*/  LEA R20, P3, R13, R3, 0x1 ;  /* 0x000000030d147211 */ /* 0x000fca00078608ff */
[----:B------:R0:W-:Y:S04]  /*18fb0*/  STL [R1+0x1444], R20 ;  /* 0x0014441401007387 */ /* 0x0001e80000100800 */
[----:B------:R1:W-:Y:S01]  /*18fc0*/  STL [R1+0x1410], R19 ;  /* 0x0014101301007387 */ /* 0x0003e20000100800 */
[----:B------:R-:W-:Y:S02]  /*18fd0*/  LEA.HI.X.SX32 R16, R16, R4, 0x1, P0 ;  /* 0x0000000410107211 */ /* 0x000fe400000f0eff */
[----:B0-----:R-:W-:-:S05]  /*18fe0*/  LEA R20, P4, R12, R3, 0x1 ;  /* 0x000000030c147211 */ /* 0x001fca00078808ff */
[----:B------:R-:W-:Y:S04]  /*18ff0*/  STL [R1+0x144c], R20 ;  /* 0x00144c1401007387 */ /* 0x000fe80000100800 */
[----:B------:R-:W4:Y:S04]  /*19000*/  LDL.LU R23, [R1+0x88] ;  /* 0x0000880001177983 */ /* 0x000f280000300800 */
[----:B------:R0:W-:Y:S01]  /*19010*/  STL [R1+0x1418], R18 ;  /* 0x0014181201007387 */ /* 0x0001e20000100800 */
[----:B-1----:R-:W-:Y:S02]  /*19020*/  LEA R19, P5, R11, R3, 0x1 ;  /* 0x000000030b137211 */ /* 0x002fe400078a08ff */
[----:B0-----:R-:W-:-:S03]  /*19030*/  LEA.HI.X.SX32 R18, R17, R4, 0x1, P6 ;  /* 0x0000000411127211 */ /* 0x001fc600030f0eff */
[----:B------:R-:W-:Y:S04]  /*19040*/  STL [R1+0x1454], R19 ;  /* 0x0014541301007387 */ /* 0x000fe80000100800 */
[----:B------:R-:W-:Y:S01]  /*19050*/  STL [R1+0x1420], R18 ;  /* 0x0014201201007387 */ /* 0x000fe20000100800 */
[----:B------:R-:W-:-:S03]  /*19060*/  LEA R17, P6, R10, R3, 0x1 ;  /* 0x000000030a117211 */ /* 0x000fc600078c08ff */
[----:B------:R-:W4:Y:S04]  /*19070*/  LDL.LU R21, [R1+0x84] ;  /* 0x0000840001157983 */ /* 0x000f280000300800 */
[----:B------:R-:W-:Y:S04]  /*19080*/  STL [R1+0x145c], R17 ;  /* 0x00145c1101007387 */ /* 0x000fe80000100800 */
[----:B------:R0:W-:Y:S04]  /*19090*/  STL [R1+0x1428], R16 ;  /* 0x0014281001007387 */ /* 0x0001e80000100800 */
[----:B------:R-:W4:Y:S01]  /*190a0*/  LDL.LU R20, [R1+0x80] ;  /* 0x0000800001147983 */ /* 0x000f220000300800 */
[----:B0-----:R-:W-:-:S02]  /*190b0*/  LEA.HI.X.SX32 R16, R15, R4, 0x1, P1 ;  /* 0x000000040f107211 */ /* 0x001fc400008f0eff */
[----:B------:R-:W-:Y:S02]  /*190c0*/  LEA R17, P0, R9, R3, 0x1 ;  /* 0x0000000309117211 */ /* 0x000fe400078008ff */
[----:B------:R-:W-:-:S03]  /*190d0*/  LEA.HI.X.SX32 R14, R14, R4, 0x1, P2 ;  /* 0x000000040e0e7211 */ /* 0x000fc600010f0eff */
[----:B------:R-:W-:Y:S04]  /*190e0*/  STL [R1+0x1464], R17 ;  /* 0x0014641101007387 */ /* 0x000fe80000100800 */
[----:B------:R-:W-:Y:S04]  /*190f0*/  STL [R1+0x1430], R16 ;  /* 0x0014301001007387 */ /* 0x000fe80000100800 */
[----:B------:R-:W4:Y:S01]  /*19100*/  LDL.LU R19, [R1+0x7c] ;  /* 0x00007c0001137983 */ /* 0x000f220000300800 */
[----:B------:R-:W-:-:S05]  /*19110*/  LEA R15, P1, R8, R3, 0x1 ;  /* 0x00000003080f7211 */ /* 0x000fca00078208ff */
[----:B------:R0:W-:Y:S04]  /*19120*/  STL [R1+0x146c], R15 ;  /* 0x00146c0f01007387 */ /* 0x0001e80000100800 */
[----:B------:R1:W-:Y:S01]  /*19130*/  STL [R1+0x1438], R14 ;  /* 0x0014380e01007387 */ /* 0x0003e20000100800 */
[----:B0-----:R-:W-:-:S05]  /*19140*/  LEA R15, P2, R7, R3, 0x1 ;  /* 0x00000003070f7211 */ /* 0x001fca00078408ff */
[----:B------:R-:W-:Y:S04]  /*19150*/  STL [R1+0x1474], R15 ;  /* 0x0014740f01007387 */ /* 0x000fe80000100800 */
[----:B------:R-:W4:Y:S01]  /*19160*/  LDL.LU R18, [R1+0x74] ;  /* 0x0000740001127983 */ /* 0x000f220000300800 */
[----:B------:R-:W-:-:S05]  /*19170*/  LEA.HI.X.SX32 R13, R13, R4, 0x1, P3 ;  /* 0x000000040d0d7211 */ /* 0x000fca00018f0eff */
[----:B------:R0:W-:Y:S01]  /*19180*/  STL [R1+0x1440], R13 ;  /* 0x0014400d01007387 */ /* 0x0001e20000100800 */
[-C--:B------:R-:W-:Y:S02]  /*19190*/  LEA.HI.X.SX32 R11, R11, R4.reuse, 0x1, P5 ;  /* 0x000000040b0b7211 */ /* 0x080fe400028f0eff */
[----:B-1----:R-:W-:Y:S02]  /*191a0*/  LEA R14, P3, R6, R3, 0x1 ;  /* 0x00000003060e7211 */ /* 0x002fe400078608ff */
[----:B0-----:R-:W-:-:S03]  /*191b0*/  LEA.HI.X.SX32 R13, R12, R4, 0x1, P4 ;  /* 0x000000040c0d7211 */ /* 0x001fc600020f0eff */
[----:B------:R0:W-:Y:S04]  /*191c0*/  STL [R1+0x147c], R14 ;  /* 0x00147c0e01007387 */ /* 0x0001e80000100800 */
[----:B------:R-:W4:Y:S04]  /*191d0*/  LDL.LU R17, [R1+0x6c] ;  /* 0x00006c0001117983 */ /* 0x000f280000300800 */
[----:B------:R-:W-:Y:S04]  /*191e0*/  STL [R1+0x1448], R13 ;  /* 0x0014480d01007387 */ /* 0x000fe80000100800 */
[----:B------:R-:W4:Y:S01]  /*191f0*/  LDL.LU R16, [R1+0x64] ;  /* 0x0000640001107983 */ /* 0x000f220000300800 */
[----:B------:R-:W-:-:S02]  /*19200*/  LEA.HI.X.SX32 R9, R9, R4, 0x1, P0 ;  /* 0x0000000409097211 */ /* 0x000fc400000f0eff */
[-C--:B------:R-:W-:Y:S02]  /*19210*/  LEA.HI.X.SX32 R7, R7, R4.reuse, 0x1, P2 ;  /* 0x0000000407077211 */ /* 0x080fe400010f0eff */
[----:B------:R-:W-:Y:S02]  /*19220*/  LEA.HI.X.SX32 R6, R6, R4, 0x1, P3 ;  /* 0x0000000406067211 */ /* 0x000fe400018f0eff */
[----:B---3--:R-:W-:-:S05]  /*19230*/  LEA R12, P4, R5, R3, 0x1 ;  /* 0x00000003050c7211 */ /* 0x008fca00078808ff */
[----:B------:R-:W-:Y:S04]  /*19240*/  STL [R1+0x1484], R12 ;  /* 0x0014840c01007387 */ /* 0x000fe80000100800 */
[----:B------:R-:W3:Y:S04]  /*19250*/  LDL.LU R15, [R1+0x5c] ;  /* 0x00005c00010f7983 */ /* 0x000ee80000300800 */
[----:B------:R1:W-:Y:S04]  /*19260*/  STL [R1+0x1450], R11 ;  /* 0x0014500b01007387 */ /* 0x0003e80000100800 */
[----:B0-----:R-:W3:Y:S01]  /*19270*/  LDL.LU R14, [R1+0x54] ;  /* 0x00005400010e7983 */ /* 0x001ee20000300800 */
[----:B-1----:R-:W-:-:S02]  /*19280*/  LEA.HI.X.SX32 R11, R10, R4, 0x1, P6 ;  /* 0x000000040a0b7211 */ /* 0x002fc400030f0eff */
[----:B------:R-:W-:-:S05]  /*19290*/  LEA R12, P5, R2, R3, 0x1 ;  /* 0x00000003020c7211 */ /* 0x000fca00078a08ff */
[----:B------:R0:W-:Y:S04]  /*192a0*/  STL [R1+0x148c], R12 ;  /* 0x00148c0c01007387 */ /* 0x0001e80000100800 */
[----:B------:R-:W-:Y:S04]  /*192b0*/  STL [R1+0x1458], R11 ;  /* 0x0014580b01007387 */ /* 0x000fe80000100800 */
[----:B------:R-:W3:Y:S01]  /*192c0*/  LDL.LU R13, [R1+0x50] ;  /* 0x00005000010d7983 */ /* 0x000ee20000300800 */
[----:B--2---:R-:W-:-:S05]  /*192d0*/  LEA R10, P6, R26, R3, 0x1 ;  /* 0x000000031a0a7211 */ /* 0x004fca00078c08ff */
[----:B------:R4:W-:Y:S04]  /*192e0*/  STL [R1+0x1494], R10 ;  /* 0x0014940a01007387 */ /* 0x0009e80000100800 */
[----:B------:R1:W-:Y:S04]  /*192f0*/  STL [R1+0x1460], R9 ;  /* 0x0014600901007387 */ /* 0x0003e80000100800 */
[----:B0-----:R-:W2:Y:S01]  /*19300*/  LDL.LU R12, [R1+0x48] ;  /* 0x00004800010c7983 */ /* 0x001ea20000300800 */
[----:B----4-:R-:W-:Y:S02]  /*19310*/  LEA R10, P0, R25, R3, 0x1 ;  /* 0x00000003190a7211 */ /* 0x010fe400078008ff */
[----:B-1----:R-:W-:-:S03]  /*19320*/  LEA.HI.X.SX32 R9, R8, R4, 0x1, P1 ;  /* 0x0000000408097211 */ /* 0x002fc600008f0eff */
[----:B------:R0:W-:Y:S04]  /*19330*/  STL [R1+0x149c], R10 ;  /* 0x00149c0a01007387 */ /* 0x0001e80000100800 */
[----:B------:R-:W4:Y:S04]  /*19340*/  LDL.LU R11, [R1+0x40] ;  /* 0x00004000010b7983 */ /* 0x000f280000300800 */
[----:B------:R1:W-:Y:S04]  /*19350*/  STL [R1+0x1468], R9 ;  /* 0x0014680901007387 */ /* 0x0003e80000100800 */
[----:B0-----:R-:W4:Y:S01]  /*19360*/  LDL.LU R10, [R1+0x34] ;  /* 0x00003400010a7983 */ /* 0x001f220000300800 */
[----:B------:R-:W-:-:S02]  /*19370*/  LEA.HI.X.SX32 R2, R2, R4, 0x1, P5 ;  /* 0x0000000402027211 */ /* 0x000fc400028f0eff */
[----:B------:R-:W-:-:S05]  /*19380*/  LEA R8, P1, R23, R3, 0x1 ;  /* 0x0000000317087211 */ /* 0x000fca00078208ff */
[----:B------:R0:W-:Y:S04]  /*19390*/  STL [R1+0x14a4], R8 ;  /* 0x0014a40801007387 */ /* 0x0001e80000100800 */
[----:B-1----:R-:W4:Y:S04]  /*193a0*/  LDL.LU R9, [R1+0x30] ;  /* 0x0000300001097983 */ /* 0x002f280000300800 */
[----:B------:R1:W-:Y:S01]  /*193b0*/  STL [R1+0x1470], R7 ;  /* 0x0014700701007387 */ /* 0x0003e20000100800 */
[----:B0-----:R-:W-:-:S05]  /*193c0*/  LEA R8, P2, R21, R3, 0x1 ;  /* 0x0000000315087211 */ /* 0x001fca00078408ff */
[----:B------:R0:W-:Y:S01]  /*193d0*/  STL [R1+0x14ac], R8 ;  /* 0x0014ac0801007387 */ /* 0x0001e20000100800 */
[----:B-1----:R-:W-:-:S03]  /*193e0*/  LEA R7, P3, R20, R3, 0x1 ;  /* 0x0000000314077211 */ /* 0x002fc600078608ff */
[----:B0-----:R-:W4:Y:S04]  /*193f0*/  LDL.LU R8, [R1+0x20] ;  /* 0x0000200001087983 */ /* 0x001f280000300800 */
[----:B------:R0:W-:Y:S04]  /*19400*/  STL [R1+0x1478], R6 ;  /* 0x0014780601007387 */ /* 0x0001e80000100800 */
[----:B------:R1:W-:Y:S01]  /*19410*/  STL [R1+0x14b4], R7 ;  /* 0x0014b40701007387 */ /* 0x0003e20000100800 */
[----:B0-----:R-:W-:-:S03]  /*19420*/  LEA.HI.X.SX32 R6, R5, R4, 0x1, P4 ;  /* 0x0000000405067211 */ /* 0x001fc600020f0eff */
[----:B-1----:R-:W4:Y:S01]  /*19430*/  LDL.LU R7, [R1+0x1c] ;  /* 0x00001c0001077983 */ /* 0x002f220000300800 */
[----:B------:R-:W-:-:S03]  /*19440*/  LEA R5, P4, R19, R3, 0x1 ;  /* 0x0000000313057211 */ /* 0x000fc600078808ff */
[----:B------:R0:W-:Y:S04]  /*19450*/  STL [R1+0x1480], R6 ;  /* 0x0014800601007387 */ /* 0x0001e80000100800 */
[----:B0-----:R-:W4:Y:S04]  /*19460*/  LDL.LU R6, [R1+0x8] ;  /* 0x0000080001067983 */ /* 0x001f280000300800 */
[----:B------:R0:W-:Y:S04]  /*19470*/  STL [R1+0x14bc], R5 ;  /* 0x0014bc0501007387 */ /* 0x0001e80000100800 */
[----:B0-----:R-:W4:Y:S04]  /*19480*/  LDL.LU R5, [R1+0x4] ;  /* 0x0000040001057983 */ /* 0x001f280000300800 */
[----:B------:R0:W-:Y:S02]  /*19490*/  STL [R1+0x1488], R2 ;  /* 0x0014880201007387 */ /* 0x0001e40000100800 */
[----:B0-----:R-:W-:-:S05]  /*194a0*/  LEA R2, P5, R18, R3, 0x1 ;  /* 0x0000000312027211 */ /* 0x001fca00078a08ff */
[----:B------:R0:W-:Y:S04]  /*194b0*/  STL [R1+0x14c4], R2 ;  /* 0x0014c40201007387 */ /* 0x0001e80000100800 */
[----:B0-----:R-:W4:Y:S01]  /*194c0*/  LDL.LU R2, [R1+0x1634] ;  /* 0x0016340001027983 */ /* 0x001f220000300800 */
[-C--:B------:R-:W-:Y:S02]  /*194d0*/  LEA.HI.X.SX32 R26, R26, R4.reuse, 0x1, P6 ;  /* 0x000000041a1a7211 */ /* 0x080fe400030f0eff */
[----:B------:R-:W-:-:S03]  /*194e0*/  LEA.HI.X.SX32 R25, R25, R4, 0x1, P0 ;  /* 0x0000000419197211 */ /* 0x000fc600000f0eff */
[----:B------:R0:W-:Y:S01]  /*194f0*/  STL [R1+0x1490], R26 ;  /* 0x0014901a01007387 */ /* 0x0001e20000100800 */
[----:B------:R-:W-:Y:S02]  /*19500*/  LEA.HI.X.SX32 R23, R23, R4, 0x1, P1 ;  /* 0x0000000417177211 */ /* 0x000fe400008f0eff */
[----:B0-----:R-:W-:-:S05]  /*19510*/  LEA R26, P6, R17, R3, 0x1 ;  /* 0x00000003111a7211 */ /* 0x001fca00078c08ff */
[----:B------:R0:W-:Y:S01]  /*19520*/  STL [R1+0x14cc], R26 ;  /* 0x0014cc1a01007387 */ /* 0x0001e20000100800 */
[----:B------:R-:W-:-:S03]  /*19530*/  LEA.HI.X.SX32 R21, R21, R4, 0x1, P2 ;  /* 0x0000000415157211 */ /* 0x000fc600010f0eff */
[----:B------:R3:W-:Y:S01]  /*19540*/  STL [R1+0x1498], R25 ;  /* 0x0014981901007387 */ /* 0x0007e20000100800 */
[----:B------:R-:W-:Y:S01]  /*19550*/  IMAD R0, R0, UR12, RZ ;  /* 0x0000000c00007c24 */ /* 0x000fe2000f8e02ff */
[----:B0-----:R-:W-:Y:S02]  /*19560*/  LEA R26, P0, R16, R3, 0x1 ;  /* 0x00000003101a7211 */ /* 0x001fe400078008ff */
[----:B------:R-:W-:-:S03]  /*19570*/  LEA.HI.X.SX32 R20, R20, R4, 0x1, P3 ;  /* 0x0000000414147211 */ /* 0x000fc600018f0eff */
[----:B------:R-:W-:Y:S04]  /*19580*/  STL [R1+0x14d4], R26 ;  /* 0x0014d41a01007387 */ /* 0x000fe80000100800 */
[----:B------:R0:W-:Y:S01]  /*19590*/  STL [R1+0x14a0], R23 ;  /* 0x0014a01701007387 */ /* 0x0001e20000100800 */
[-C--:B------:R-:W-:Y:S02]  /*195a0*/  LEA.HI.X.SX32 R19, R19, R4.reuse, 0x1, P4 ;  /* 0x0000000413137211 */ /* 0x080fe400020f0eff */
[-C--:B------:R-:W-:Y:S02]  /*195b0*/  LEA.HI.X.SX32 R18, R18, R4.reuse, 0x1, P5 ;  /* 0x0000000412127211 */ /* 0x080fe400028f0eff */
[-C--:B------:R-:W-:Y:S02]  /*195c0*/  LEA.HI.X.SX32 R17, R17, R4.reuse, 0x1, P6 ;  /* 0x0000000411117211 */ /* 0x080fe400030f0eff */
[----:B------:R-:W-:Y:S01]  /*195d0*/  LEA.HI.X.SX32 R16, R16, R4, 0x1, P0 ;  /* 0x0000000410107211 */ /* 0x000fe200000f0eff */
[----:B------:R-:W-:Y:S01]  /*195e0*/  IMAD R28, R28, UR12, RZ ;  /* 0x0000000c1c1c7c24 */ /* 0x000fe2000f8e02ff */
[----:B---3--:R-:W-:-:S05]  /*195f0*/  LEA R25, P1, R15, R3, 0x1 ;  /* 0x000000030f197211 */ /* 0x008fca00078208ff */
[----:B------:R-:W-:Y:S01]  /*19600*/  STL [R1+0x14dc], R25 ;  /* 0x0014dc1901007387 */ /* 0x000fe20000100800 */
[----:B0-----:R-:W-:-:S03]  /*19610*/  LEA R23, P2, R14, R3, 0x1 ;  /* 0x000000030e177211 */ /* 0x001fc600078408ff */
[----:B------:R0:W-:Y:S04]  /*19620*/  STL [R1+0x14a8], R21 ;  /* 0x0014a81501007387 */ /* 0x0001e80000100800 */
[----:B------:R-:W-:Y:S01]  /*19630*/  STL [R1+0x1544], R23 ;  /* 0x0015441701007387 */ /* 0x000fe20000100800 */
[----:B0-----:R-:W-:-:S03]  /*19640*/  LEA R21, P3, R0, R3, 0x1 ;  /* 0x0000000300157211 */ /* 0x001fc600078608ff */
[----:B------:R0:W-:Y:S04]  /*19650*/  STL [R1+0x14b0], R20 ;  /* 0x0014b01401007387 */ /* 0x0001e80000100800 */
[----:B------:R-:W-:Y:S04]  /*19660*/  STL [R1+0x14e4], R21 ;  /* 0x0014e41501007387 */ /* 0x000fe80000100800 */
[----:B------:R2:W-:Y:S01]  /*19670*/  STL [R1+0x14b8], R19 ;  /* 0x0014b81301007387 */ /* 0x0005e20000100800 */
[----:B0-----:R-:W-:-:S05]  /*19680*/  LEA R20, P4, R13, R3, 0x1 ;  /* 0x000000030d147211 */ /* 0x001fca00078808ff */
[----:B------:R-:W-:Y:S04]  /*19690*/  STL [R1+0x14ec], R20 ;  /* 0x0014ec1401007387 */ /* 0x000fe80000100800 */
[----:B------:R4:W-:Y:S01]  /*196a0*/  STL [R1+0x14c0], R18 ;  /* 0x0014c01201007387 */ /* 0x0009e20000100800 */
[----:B--2---:R-:W-:Y:S02]  /*196b0*/  LEA R19, P5, R12, R3, 0x1 ;  /* 0x000000030c137211 */ /* 0x004fe400078a08ff */
[----:B------:R-:W-:-:S03]  /*196c0*/  LEA.HI.X.SX32 R15, R15, R4, 0x1, P1 ;  /* 0x000000040f0f7211 */ /* 0x000fc600008f0eff */
[----:B------:R-:W-:Y:S04]  /*196d0*/  STL [R1+0x14f4], R19 ;  /* 0x0014f41301007387 */ /* 0x000fe80000100800 */
[----:B------:R0:W-:Y:S01]  /*196e0*/  STL [R1+0x14c8], R17 ;  /* 0x0014c81101007387 */ /* 0x0001e20000100800 */
[----:B----4-:R-:W-:Y:S02]  /*196f0*/  LEA R18, P6, R11, R3, 0x1 ;  /* 0x000000030b127211 */ /* 0x010fe400078c08ff */
[----:B------:R-:W-:-:S03]  /*19700*/  LEA.HI.X.SX32 R14, R14, R4, 0x1, P2 ;  /* 0x000000040e0e7211 */ /* 0x000fc600010f0eff */
[----:B------:R-:W-:Y:S01]  /*19710*/  STL [R1+0x14fc], R18 ;  /* 0x0014fc1201007387 */ /* 0x000fe20000100800 */
[----:B0-----:R-:W-:-:S03]  /*19720*/  LEA R17, P0, R10, R3, 0x1 ;  /* 0x000000030a117211 */ /* 0x001fc600078008ff */
[----:B------:R0:W-:Y:S01]  /*19730*/  STL [R1+0x14d0], R16 ;  /* 0x0014d01001007387 */ /* 0x0001e20000100800 */
[----:B------:R-:W-:-:S03]  /*19740*/  LEA.HI.X.SX32 R0, R0, R4, 0x1, P3 ;  /* 0x0000000400007211 */ /* 0x000fc600018f0eff */
[----:B------:R-:W-:Y:S04]  /*19750*/  STL [R1+0x1504], R17 ;  /* 0x0015041101007387 */ /* 0x000fe80000100800 */
[----:B------:R-:W-:Y:S01]  /*19760*/  STL [R1+0x14d8], R15 ;  /* 0x0014d80f01007387 */ /* 0x000fe20000100800 */
[-C--:B------:R-:W-:Y:S02]  /*19770*/  LEA.HI.X.SX32 R13, R13, R4.reuse, 0x1, P4 ;  /* 0x000000040d0d7211 */ /* 0x080fe400020f0eff */
[----:B------:R-:W-:Y:S02]  /*19780*/  LEA.HI.X.SX32 R12, R12, R4, 0x1, P5 ;  /* 0x000000040c0c7211 */ /* 0x000fe400028f0eff */
[----:B0-----:R-:W-:-:S05]  /*19790*/  LEA R16, P1, R9, R3, 0x1 ;  /* 0x0000000309107211 */ /* 0x001fca00078208ff */
[----:B------:R-:W-:Y:S04]  /*197a0*/  STL [R1+0x150c], R16 ;  /* 0x00150c1001007387 */ /* 0x000fe80000100800 */
[----:B------:R0:W-:Y:S02]  /*197b0*/  STL [R1+0x1540], R14 ;  /* 0x0015400e01007387 */ /* 0x0001e40000100800 */
[-C--:B0-----:R-:W-:Y:S02]  /*197c0*/  LEA R14, P3, R8, R3.reuse, 0x1 ;  /* 0x00000003080e7211 */ /* 0x081fe400078608ff */
[----:B------:R-:W-:-:S05]  /*197d0*/  LEA R15, P2, R2, R3, 0x1 ;  /* 0x00000003020f7211 */ /* 0x000fca00078408ff */
[----:B------:R-:W-:Y:S04]  /*197e0*/  STL [R1+0x1514], R15 ;  /* 0x0015140f01007387 */ /* 0x000fe80000100800 */
[----:B------:R0:W-:Y:S04]  /*197f0*/  STL [R1+0x14e0], R0 ;  /* 0x0014e00001007387 */ /* 0x0001e80000100800 */
[----:B------:R-:W-:Y:S01]  /*19800*/  STL [R1+0x151c], R14 ;  /* 0x00151c0e01007387 */ /* 0x000fe20000100800 */
[----:B0-----:R-:W-:-:S03]  /*19810*/  LEA R0, P4, R7, R3, 0x1 ;  /* 0x0000000307007211 */ /* 0x001fc600078808ff */
[----:B------:R0:W-:Y:S04]  /*19820*/  STL [R1+0x14e8], R13 ;  /* 0x0014e80d01007387 */ /* 0x0001e80000100800 */
[----:B------:R1:W-:Y:S01]  /*19830*/  STL [R1+0x1524], R0 ;  /* 0x0015240001007387 */ /* 0x0003e20000100800 */
[----:B0-----:R-:W-:-:S03]  /*19840*/  LEA R13, P5, R6, R3, 0x1 ;  /* 0x00000003060d7211 */ /* 0x001fc600078a08ff */
[----:B------:R0:W-:Y:S01]  /*19850*/  STL [R1+0x14f0], R12 ;  /* 0x0014f00c01007387 */ /* 0x0001e20000100800 */
[----:B-1----:R-:W-:-:S03]  /*19860*/  LEA.HI.X.SX32 R0, R11, R4, 0x1, P6 ;  /* 0x000000040b007211 */ /* 0x002fc600030f0eff */
[----:B------:R-:W-:Y:S01]  /*19870*/  STL [R1+0x1528], R13 ;  /* 0x0015280d01007387 */ /* 0x000fe20000100800 */
[----:B------:R-:W-:-:S03]  /*19880*/  LEA.HI.X.SX32 R11, R10, R4, 0x1, P0 ;  /* 0x000000040a0b7211 */ /* 0x000fc600000f0eff */
[----:B------:R1:W-:Y:S01]  /*19890*/  STL [R1+0x14f8], R0 ;  /* 0x0014f80001007387 */ /* 0x0003e20000100800 */
[----:B0-----:R-:W-:Y:S02]  /*198a0*/  LEA R12, P6, R5, R3, 0x1 ;  /* 0x00000003050c7211 */ /* 0x001fe400078c08ff */
[----:B------:R-:W-:-:S03]  /*198b0*/  LEA.HI.X.SX32 R10, R9, R4, 0x1, P1 ;  /* 0x00000004090a7211 */ /* 0x000fc600008f0eff */
[----:B------:R-:W-:Y:S01]  /*198c0*/  STL [R1+0x152c], R12 ;  /* 0x00152c0c01007387 */ /* 0x000fe20000100800 */
[----:B-1----:R-:W-:-:S03]  /*198d0*/  LEA R0, P0, R28, R3, 0x1 ;  /* 0x000000031c007211 */ /* 0x002fc600078008ff */
[----:B------:R-:W-:Y:S04]  /*198e0*/  STL [R1+0x1500], R11 ;  /* 0x0015000b01007387 */ /* 0x000fe80000100800 */
[----:B------:R0:W-:Y:S04]  /*198f0*/  STL [R1+0x1530], R0 ;  /* 0x0015300001007387 */ /* 0x0001e80000100800 */
[----:B------:R-:W-:Y:S01]  /*19900*/  STL [R1+0x1508], R10 ;  /* 0x0015080a01007387 */ /* 0x000fe20000100800 */
[----:B0-----:R-:W-:-:S03]  /*19910*/  LEA.HI.X.SX32 R0, R2, R4, 0x1, P2 ;  /* 0x0000000402007211 */ /* 0x001fc600010f0eff */
[----:B------:R-:W2:Y:S01]  /*19920*/  LDL.LU R2, [R1+0x1630] ;  /* 0x0016300001027983 */ /* 0x000ea20000300800 */
[----:B------:R-:W-:Y:S02]  /*19930*/  IMAD R29, R29, UR12, RZ ;  /* 0x0000000c1d1d7c24 */ /* 0x000fe4000f8e02ff */
[----:B------:R-:W-:-:S03]  /*19940*/  IMAD R22, R22, UR12, RZ ;  /* 0x0000000c16167c24 */ /* 0x000fc6000f8e02ff */
[----:B------:R-:W-:Y:S01]  /*19950*/  LEA R9, P1, R29, R3, 0x1 ;  /* 0x000000031d097211 */ /* 0x000fe200078208ff */
[----:B------:R-:W-:Y:S01]  /*19960*/  IMAD R24, R24, UR12, RZ ;  /* 0x0000000c18187c24 */ /* 0x000fe2000f8e02ff */
[----:B------:R-:W-:-:S03]  /*19970*/  LEA.HI.X.SX32 R8, R8, R4, 0x1, P3 ;  /* 0x0000000408087211 */ /* 0x000fc600018f0eff */
[----:B------:R0:W-:Y:S01]  /*19980*/  STL [R1+0x1534], R9 ;  /* 0x0015340901007387 */ /* 0x0001e20000100800 */
[----:B------:R-:W-:-:S03]  /*19990*/  IMAD R27, R27, UR12, RZ ;  /* 0x0000000c1b1b7c24 */ /* 0x000fc6000f8e02ff */
[----:B------:R1:W-:Y:S01]  /*199a0*/  STL [R1+0x1510], R0 ;  /* 0x0015100001007387 */ /* 0x0003e20000100800 */
[-C--:B0-----:R-:W-:Y:S02]  /*199b0*/  LEA R9, P2, R22, R3.reuse, 0x1 ;  /* 0x0000000316097211 */ /* 0x081fe400078408ff */
[----:B-1----:R-:W-:-:S03]  /*199c0*/  LEA R0, P3, R24, R3, 0x1 ;  /* 0x0000000318007211 */ /* 0x002fc600078608ff */
[----:B------:R-:W-:Y:S01]  /*199d0*/  STL [R1+0x1538], R9 ;  /* 0x0015380901007387 */ /* 0x000fe20000100800 */
[-C--:B------:R-:W-:Y:S02]  /*199e0*/  LEA.HI.X.SX32 R7, R7, R4.reuse, 0x1, P4 ;  /* 0x0000000407077211 */ /* 0x080fe400020f0eff */
[----:B------:R-:W-:Y:S01]  /*199f0*/  LEA R3, P4, R27, R3, 0x1 ;  /* 0x000000031b037211 */ /* 0x000fe200078808ff */
[----:B------:R-:W-:Y:S04]  /*19a00*/  STL [R1+0x1518], R8 ;  /* 0x0015180801007387 */ /* 0x000fe80000100800 */
[----:B------:R0:W-:Y:S04]  /*19a10*/  STL [R1+0x153c], R0 ;  /* 0x00153c0001007387 */ /* 0x0001e80000100800 */
[----:B------:R-:W-:Y:S01]  /*19a20*/  STL [R1+0x1520], R7 ;  /* 0x0015200701007387 */ /* 0x000fe20000100800 */
[----:B0-----:R-:W-:-:S03]  /*19a30*/  LEA.HI.X.SX32 R0, R6, R4, 0x1, P5 ;  /* 0x0000000406007211 */ /* 0x001fc600028f0eff */
[----:B------:R0:W-:Y:S04]  /*19a40*/  STL [R1+0xe18], R3 ;  /* 0x000e180301007387 */ /* 0x0001e80000100800 */
[----:B------:R1:W-:Y:S01]  /*19a50*/  STL [R1+0xe00], R0 ;  /* 0x000e000001007387 */ /* 0x0003e20000100800 */
[-C--:B0-----:R-:W-:Y:S02]  /*19a60*/  LEA.HI.X.SX32 R3, R5, R4.reuse, 0x1, P6 ;  /* 0x0000000405037211 */ /* 0x081fe400030f0eff */
[----:B-1----:R-:W-:Y:S02]  /*19a70*/  LEA.HI.X.SX32 R0, R28, R4, 0x1, P0 ;  /* 0x000000041c007211 */ /* 0x002fe400000f0eff */
[----:B--2---:R-:W-:-:S05]  /*19a80*/  LEA R6, P5, R2, UR8, 0x1 ;  /* 0x0000000802067c11 */ /* 0x004fca000f8a08ff */
[----:B------:R0:W-:Y:S04]  /*19a90*/  STL [R1+0xcf4], R6 ;  /* 0x000cf40601007387 */ /* 0x0001e80000100800 */
[----:B------:R1:W5:Y:S04]  /*19aa0*/  LDL.LU R28, [R1+0x162c] ;  /* 0x00162c00011c7983 */ /* 0x0003680000300800 */
[----:B------:R2:W-:Y:S01]  /*19ab0*/  STL [R1+0xe04], R3 ;  /* 0x000e040301007387 */ /* 0x0005e20000100800 */
[----:B0-----:R-:W-:-:S03]  /*19ac0*/  LEA.HI.X.SX32 R6, R29, R4, 0x1, P1 ;  /* 0x000000041d067211 */ /* 0x001fc600008f0eff */
[----:B------:R0:W-:Y:S01]  /*19ad0*/  STL [R1+0xe08], R0 ;  /* 0x000e080001007387 */ /* 0x0001e20000100800 */
[-C--:B--2---:R-:W-:Y:S02]  /*19ae0*/  LEA.HI.X.SX32 R3, R24, R4.reuse, 0x1, P3 ;  /* 0x0000000418037211 */ /* 0x084fe400018f0eff */
[-C--:B0-----:R-:W-:Y:S01]  /*19af0*/  LEA.HI.X.SX32 R0, R22, R4.reuse, 0x1, P2 ;  /* 0x0000000416007211 */ /* 0x081fe200010f0eff */
[----:B------:R-:W-:Y:S04]  /*19b00*/  STL [R1+0xe0c], R6 ;  /* 0x000e0c0601007387 */ /* 0x000fe80000100800 */
[----:B------:R0:W-:Y:S04]  /*19b10*/  STL [R1+0xe10], R0 ;  /* 0x000e100001007387 */ /* 0x0001e80000100800 */
[----:B------:R2:W-:Y:S01]  /*19b20*/  STL [R1+0xe14], R3 ;  /* 0x000e140301007387 */ /* 0x0005e20000100800 */
[----:B0-----:R-:W-:Y:S01]  /*19b30*/  LEA.HI.X.SX32 R0, R27, R4, 0x1, P4 ;  /* 0x000000041b007211 */ /* 0x001fe200020f0eff */
[----:B------:R-:W0:Y:S01]  /*19b40*/  S2R R5, SR_TID.X ;  /* 0x0000000000057919 */ /* 0x000e220000002100 */
[----:B------:R-:W3:Y:S01]  /*19b50*/  LDC R4, c[0x0][0x3a8] ;  /* 0x0000ea00ff047b82 */ /* 0x000ee20000000800 */
[----:B--2---:R-:W-:-:S02]  /*19b60*/  LEA.HI.X.SX32 R3, R2, UR9, 0x1, P5 ;  /* 0x0000000902037c11 */ /* 0x004fc4000a8f0eff */
[----:B------:R1:W5:Y:S04]  /*19b70*/  LDL.LU R2, [R1+0x1628] ;  /* 0x0016280001027983 */ /* 0x0003680000300800 */
[----:B------:R2:W-:Y:S04]  /*19b80*/  STL [R1+0xd04], R0 ;  /* 0x000d040001007387 */ /* 0x0005e80000100800 */
[----:B------:R4:W-:Y:S04]  /*19b90*/  STL [R1+0xcf0], R3 ;  /* 0x000cf00301007387 */ /* 0x0009e80000100800 */
[----:B------:R-:W-:Y:S04]  /*19ba0*/  STL [R1+0xcf8], RZ ;  /* 0x000cf8ff01007387 */ /* 0x000fe80000100800 */
        /* <DEDUP_REMOVED lines=458> */
[----:B------:R-:W-:Y:S01]  /*1b850*/  STL [R1+0x838], RZ ;  /* 0x000838ff01007387 */ /* 0x000fe20000100800 */
[----:B0-----:R-:W-:Y:S01]  /*1b860*/  LOP3.LUT R5, R5, 0x3f, RZ, 0xc0, !PT ;  /* 0x0000003f05057812 */ /* 0x001fe200078ec0ff */
[----:B------:R-:W-:-:S04]  /*1b870*/  ULEA UR4, UR4, UR6, 0x4 ;  /* 0x0000000604047291 */ /* 0x000fc8000f8e20ff */
[----:B--2---:R-:W-:Y:S01]  /*1b880*/  IMAD.SHL.U32 R0, R5, 0x2, RZ ;  /* 0x0000000205007824 */ /* 0x004fe200078e00ff */
[----:B------:R-:W-:Y:S02]  /*1b890*/  USHF.R.S32.HI UR8, URZ, 0x1f, UR5 ;  /* 0x0000001fff087899 */ /* 0x000fe40008011405 */
[----:B------:R-:W-:-:S03]  /*1b8a0*/  USHF.L.U32 UR7, UR7, 0x5, URZ ;  /* 0x0000000507077899 */ /* 0x000fc600080006ff */
[----:B------:R-:W2:Y:S01]  /*1b8b0*/  LDL R0, [R1+0xcf4] ;  /* 0x000cf40001007983 */ /* 0x000ea20000100800 */
[C---:B---3--:R-:W-:Y:S01]  /*1b8c0*/  IMAD.SHL.U32 R5, R4.reuse, 0x20, RZ ;  /* 0x0000002004057824 */ /* 0x048fe200078e00ff */
[----:B------:R-:W-:Y:S01]  /*1b8d0*/  ULEA.HI UR8, UR8, UR5, URZ, 0x5 ;  /* 0x0000000508087291 */ /* 0x000fe2000f8f28ff */
[C---:B------:R-:W-:Y:S01]  /*1b8e0*/  IMAD R18, R4.reuse, 0x3e, RZ ;  /* 0x0000003e04127824 */ /* 0x040fe200078e02ff */
[----:B------:R-:W-:Y:S01]  /*1b8f0*/  USHF.R.S32.HI UR5, URZ, 0x1f, UR7 ;  /* 0x0000001fff057899 */ /* 0x000fe20008011407 */
[C---:B------:R-:W-:Y:S01]  /*1b900*/  IMAD R19, R4.reuse, 0x3a, RZ ;  /* 0x0000003a04137824 */ /* 0x040fe200078e02ff */
[----:B----4-:R-:W-:Y:S01]  /*1b910*/  SHF.R.S32.HI R3, RZ, 0x1f, R5 ;  /* 0x0000001fff037819 */ /* 0x010fe20000011405 */
[C---:B------:R-:W-:Y:S01]  /*1b920*/  IMAD R20, R4.reuse, 0x36, RZ ;  /* 0x0000003604147824 */ /* 0x040fe200078e02ff */
[----:B------:R-:W-:Y:S01]  /*1b930*/  USHF.L.U32 UR9, UR7, 0x1, URZ ;  /* 0x0000000107097899 */ /* 0x000fe200080006ff */
[C---:B------:R-:W-:Y:S01]  /*1b940*/  IMAD R21, R4.reuse, 0x32, RZ ;  /* 0x0000003204157824 */ /* 0x040fe200078e02ff */
[----:B------:R-:W-:Y:S01]  /*1b950*/  SHF.L.U64.HI R3, R5, 0x1, R3 ;  /* 0x0000000105037819 */ /* 0x000fe20000010203 */
[C---:B------:R-:W-:Y:S01]  /*1b960*/  IMAD R22, R4.reuse, 0x2e, RZ ;  /* 0x0000002e04167824 */ /* 0x040fe200078e02ff */
[----:B------:R-:W3:Y:S01]  /*1b970*/  LDL R5, [R1+0xcf0] ;  /* 0x000cf00001057983 */ /* 0x000ee20000100800 */
[C---:B------:R-:W-:Y:S01]  /*1b980*/  IMAD R23, R4.reuse, 0x2a, RZ ;  /* 0x0000002a04177824 */ /* 0x040fe200078e02ff */
[----:B------:R-:W-:Y:S01]  /*1b990*/  USHF.R.S32.HI UR8, URZ, 0x5, UR8 ;  /* 0x00000005ff087899 */ /* 0x000fe20008011408 */
[----:B------:R-:W-:-:S02]  /*1b9a0*/  IMAD R24, R4, 0x26, RZ ;  /* 0x0000002604187824 */ /* 0x000fc400078e02ff */
[C---:B------:R-:W-:Y:S02]  /*1b9b0*/  IMAD R25, R4.reuse, 0x1f, RZ ;  /* 0x0000001f04197824 */ /* 0x040fe400078e02ff */
[C---:B------:R-:W-:Y:S02]  /*1b9c0*/  IMAD R26, R4.reuse, 0x22, RZ ;  /* 0x00000022041a7824 */ /* 0x040fe400078e02ff */
[C---:B------:R-:W-:Y:S02]  /*1b9d0*/  IMAD R27, R4.reuse, 0x1d, RZ ;  /* 0x0000001d041b7824 */ /* 0x040fe400078e02ff */
[C---:B------:R-:W-:Y:S02]  /*1b9e0*/  IMAD R29, R4.reuse, 0x3c, RZ ;  /* 0x0000003c041d7824 */ /* 0x040fe400078e02ff */
[C---:B------:R-:W-:Y:S02]  /*1b9f0*/  IMAD R6, R4.reuse, 0x1e, RZ ;  /* 0x0000001e04067824 */ /* 0x040fe400078e02ff */
        /* <DEDUP_REMOVED lines=10> */
[----:B------:R-:W-:Y:S01]  /*1baa0*/  IMAD.SHL.U32 R17, R4, 0x2, RZ ;  /* 0x0000000204117824 */ /* 0x000fe200078e00ff */
[----:B------:R-:W-:Y:S01]  /*1bab0*/  USHF.L.U64.HI UR5, UR7, 0x1, UR5 ;  /* 0x0000000107057899 */ /* 0x000fe20008010205 */
[-C--:B--2---:R-:W-:Y:S02]  /*1bac0*/  IADD3 R18, P3, PT, R18, R0.reuse, RZ ;  /* 0x0000000012127210 */ /* 0x084fe40007f7e0ff */
[----:B------:R-:W-:-:S02]  /*1bad0*/  IADD3 R19, P6, PT, R19, R0, RZ ;  /* 0x0000000013137210 */ /* 0x000fc40007fde0ff */
[-C--:B------:R-:W-:Y:S01]  /*1bae0*/  IADD3 R20, P5, PT, R20, R0.reuse, RZ ;  /* 0x0000000014147210 */ /* 0x080fe20007fbe0ff */
[----:B------:R0:W-:Y:S04]  /*1baf0*/  STL [R1+0xd0c], R18 ;  /* 0x000d0c1201007387 */ /* 0x0001e80000100800 */
[----:B------:R2:W-:Y:S01]  /*1bb00*/  STL [R1+0xd1c], R19 ;  /* 0x000d1c1301007387 */ /* 0x0005e20000100800 */
[----:B0-----:R-:W-:-:S03]  /*1bb10*/  IADD3 R18, P2, PT, R21, R0, RZ ;  /* 0x0000000015127210 */ /* 0x001fc60007f5e0ff */
[----:B------:R0:W-:Y:S01]  /*1bb20*/  STL [R1+0xd2c], R20 ;  /* 0x000d2c1401007387 */ /* 0x0001e20000100800 */
[----:B--2---:R-:W-:-:S03]  /*1bb30*/  IADD3 R19, P0, PT, R22, R0, RZ ;  /* 0x0000000016137210 */ /* 0x004fc60007f1e0ff */
[----:B------:R2:W-:Y:S01]  /*1bb40*/  STL [R1+0xd3c], R18 ;  /* 0x000d3c1201007387 */ /* 0x0005e20000100800 */
[----:B0-----:R-:W-:-:S03]  /*1bb50*/  IADD3 R20, P1, PT, R23, R0, RZ ;  /* 0x0000000017147210 */ /* 0x001fc60007f3e0ff */
[----:B------:R3:W-:Y:S01]  /*1bb60*/  STL [R1+0xd4c], R19 ;  /* 0x000d4c1301007387 */ /* 0x0007e20000100800 */
[----:B--2---:R-:W-:-:S03]  /*1bb70*/  IADD3 R18, P4, PT, R24, R0, RZ ;  /* 0x0000000018127210 */ /* 0x004fc60007f9e0ff */
[----:B------:R0:W-:Y:S04]  /*1bb80*/  STL [R1+0xd5c], R20 ;  /* 0x000d5c1401007387 */ /* 0x0001e80000100800 */
[----:B------:R2:W-:Y:S01]  /*1bb90*/  STL [R1+0xd6c], R18 ;  /* 0x000d6c1201007387 */ /* 0x0005e20000100800 */
[----:B---3--:R-:W-:Y:S02]  /*1bba0*/  LEA.HI.X.SX32 R19, R25, R5, 0x1, P3 ;  /* 0x0000000519137211 */ /* 0x008fe400018f0eff */
[----:B0-----:R-:W-:-:S03]  /*1bbb0*/  IADD3 R20, P3, PT, R26, R0, RZ ;  /* 0x000000001a147210 */ /* 0x001fc60007f7e0ff */
[----:B------:R0:W-:Y:S01]  /*1bbc0*/  STL [R1+0xd08], R19 ;  /* 0x000d081301007387 */ /* 0x0001e20000100800 */
[----:B--2---:R-:W-:-:S03]  /*1bbd0*/  LEA.HI.X.SX32 R18, R27, R5, 0x1, P6 ;  /* 0x000000051b127211 */ /* 0x004fc600030f0eff */
[----:B------:R2:W-:Y:S01]  /*1bbe0*/  STL [R1+0xd7c], R20 ;  /* 0x000d7c1401007387 */ /* 0x0005e20000100800 */
[----:B------:R-:W-:-:S03]  /*1bbf0*/  IADD3 R21, P6, PT, R29, R0, RZ ;  /* 0x000000001d157210 */ /* 0x000fc60007fde0ff */
[----:B------:R3:W-:Y:S01]  /*1bc00*/  STL [R1+0xd18], R18 ;  /* 0x000d181201007387 */ /* 0x0007e20000100800 */
[C---:B0-----:R-:W-:Y:S02]  /*1bc10*/  IMAD R19, R4.reuse, 0x1b, RZ ;  /* 0x0000001b04137824 */ /* 0x041fe400078e02ff */
[C---:B--2---:R-:W-:Y:S01]  /*1bc20*/  IMAD R20, R4.reuse, 0x34, RZ ;  /* 0x0000003404147824 */ /* 0x044fe200078e02ff */
[----:B------:R0:W-:Y:S01]  /*1bc30*/  STL [R1+0xd14], R21 ;  /* 0x000d141501007387 */ /* 0x0001e20000100800 */
[C---:B---3--:R-:W-:Y:S01]  /*1bc40*/  IMAD R18, R4.reuse, 0x19, RZ ;  /* 0x0000001904127824 */ /* 0x048fe200078e02ff */
[-C--:B------:R-:W-:Y:S01]  /*1bc50*/  LEA.HI.X.SX32 R22, R19, R5.reuse, 0x1, P5 ;  /* 0x0000000513167211 */ /* 0x080fe200028f0eff */
[----:B------:R-:W-:Y:S01]  /*1bc60*/  IMAD R19, R4, 0x2c, RZ ;  /* 0x0000002c04137824 */ /* 0x000fe200078e02ff */
[----:B0-----:R-:W-:Y:S02]  /*1bc70*/  IADD3 R21, P5, PT, R20, R0, RZ ;  /* 0x0000000014157210 */ /* 0x001fe40007fbe0ff */
[----:B------:R-:W-:Y:S01]  /*1bc80*/  LEA.HI.X.SX32 R20, R18, R5, 0x1, P2 ;  /* 0x0000000512147211 */ /* 0x000fe200010f0eff */
[----:B------:R-:W-:Y:S01]  /*1bc90*/  STL [R1+0xd28], R22 ;  /* 0x000d281601007387 */ /* 0x000fe20000100800 */
[----:B------:R-:W-:-:S03]  /*1bca0*/  IMAD R18, R4, 0x17, RZ ;  /* 0x0000001704127824 */ /* 0x000fc600078e02ff */
[----:B------:R0:W-:Y:S04]  /*1bcb0*/  STL [R1+0xd34], R21 ;  /* 0x000d341501007387 */ /* 0x0001e80000100800 */
[----:B------:R2:W-:Y:S01]  /*1bcc0*/  STL [R1+0xd38], R20 ;  /* 0x000d381401007387 */ /* 0x0005e20000100800 */
[----:B0-----:R-:W-:Y:S01]  /*1bcd0*/  IADD3 R21, P2, PT, R19, R0, RZ ;  /* 0x0000000013157210 */ /* 0x001fe20007f5e0ff */
[C---:B------:R-:W-:Y:S02]  /*1bce0*/  IMAD R19, R4.reuse, 0x15, RZ ;  /* 0x0000001504137824 */ /* 0x040fe400078e02ff */
[----:B--2---:R-:W-:Y:S02]  /*1bcf0*/  IMAD R20, R4, 0x24, RZ ;  /* 0x0000002404147824 */ /* 0x004fe400078e02ff */
[----:B------:R0:W-:Y:S01]  /*1bd00*/  STL [R1+0xd54], R21 ;  /* 0x000d541501007387 */ /* 0x0001e20000100800 */
[-C--:B------:R-:W-:Y:S01]  /*1bd10*/  LEA.HI.X.SX32 R22, R18, R5.reuse, 0x1, P0 ;  /* 0x0000000512167211 */ /* 0x080fe200000f0eff */
[----:B------:R-:W-:Y:S01]  /*1bd20*/  IMAD R18, R4, 0x38, RZ ;  /* 0x0000003804127824 */ /* 0x000fe200078e02ff */
[----:B------:R-:W-:-:S03]  /*1bd30*/  LEA.HI.X.SX32 R19, R19, R5, 0x1, P1 ;  /* 0x0000000513137211 */ /* 0x000fc600008f0eff */
[----:B------:R2:W-:Y:S01]  /*1bd40*/  STL [R1+0xd48], R22 ;  /* 0x000d481601007387 */ /* 0x0005e20000100800 */
[----:B0-----:R-:W-:Y:S01]  /*1bd50*/  IADD3 R21, P0, PT, R20, R0, RZ ;  /* 0x0000000014157210 */ /* 0x001fe20007f1e0ff */
[----:B------:R-:W-:-:S04]  /*1bd60*/  IMAD R20, R4, 0x13, RZ ;  /* 0x0000001304147824 */ /* 0x000fc800078e02ff */
[----:B------:R0:W-:Y:S04]  /*1bd70*/  STL [R1+0xd74], R21 ;  /* 0x000d741501007387 */ /* 0x0001e80000100800 */
[----:B------:R3:W-:Y:S01]  /*1bd80*/  STL [R1+0xd58], R19 ;  /* 0x000d581301007387 */ /* 0x0007e20000100800 */
[----:B--2---:R-:W-:Y:S02]  /*1bd90*/  LEA.HI.X.SX32 R22, R20, R5, 0x1, P4 ;  /* 0x0000000514167211 */ /* 0x004fe400020f0eff */
[----:B0-----:R-:W-:Y:S01]  /*1bda0*/  IADD3 R21, P1, PT, R18, R0, RZ ;  /* 0x0000000012157210 */ /* 0x001fe20007f3e0ff */
[C---:B------:R-:W-:Y:S02]  /*1bdb0*/  IMAD R18, R4.reuse, 0x28, RZ ;  /* 0x0000002804127824 */ /* 0x040fe400078e02ff */
[----:B---3--:R-:W-:-:S02]  /*1bdc0*/  IMAD R19, R4, 0x11, RZ ;  /* 0x0000001104137824 */ /* 0x008fc400078e02ff */
[----:B------:R0:W-:Y:S03]  /*1bdd0*/  STL [R1+0xd24], R21 ;  /* 0x000d241501007387 */ /* 0x0001e60000100800 */
[-C--:B------:R-:W-:Y:S02]  /*1bde0*/  LEA.HI.X.SX32 R20, R19, R5.reuse, 0x1, P3 ;  /* 0x0000000513147211 */ /* 0x080fe400018f0eff */
[-C--:B------:R-:W-:Y:S02]  /*1bdf0*/  IADD3 R19, P3, PT, R18, R0.reuse, RZ ;  /* 0x0000000012137210 */ /* 0x080fe40007f7e0ff */
[C---:B0-----:R-:W-:Y:S01]  /*1be00*/  IADD3 R21, P4, PT, R6.reuse, R0, RZ ;  /* 0x0000000006157210 */ /* 0x041fe20007f9e0ff */
[----:B------:R-:W-:Y:S01]  /*1be10*/  STL [R1+0xd68], R22 ;  /* 0x000d681601007387 */ /* 0x000fe20000100800 */
[----:B------:R-:W-:Y:S01]  /*1be20*/  LEA.HI.X.SX32 R6, R6, R5, 0x1, P6 ;  /* 0x0000000506067211 */ /* 0x000fe200030f0eff */
[----:B------:R-:W-:-:S02]  /*1be30*/  IMAD R18, R4, 0xf, RZ ;  /* 0x0000000f04127824 */ /* 0x000fc400078e02ff */
[----:B------:R-:W-:Y:S04]  /*1be40*/  STL [R1+0xd8c], R21 ;  /* 0x000d8c1501007387 */ /* 0x000fe80000100800 */
[----:B------:R0:W-:Y:S04]  /*1be50*/  STL [R1+0xd78], R20 ;  /* 0x000d781401007387 */ /* 0x0001e80000100800 */
[----:B------:R2:W-:Y:S04]  /*1be60*/  STL [R1+0xd64], R19 ;  /* 0x000d641301007387 */ /* 0x0005e80000100800 */
[----:B------:R3:W-:Y:S01]  /*1be70*/  STL [R1+0xd10], R6 ;  /* 0x000d100601007387 */ /* 0x0007e20000100800 */
[----:B0-----:R-:W-:Y:S01]  /*1be80*/  IADD3 R20, P6, PT, R7, R0, RZ ;  /* 0x0000000007147210 */ /* 0x001fe20007fde0ff */
[----:B--2---:R-:W-:-:S04]  /*1be90*/  IMAD R19, R4, 0x30, RZ ;  /* 0x0000003004137824 */ /* 0x004fc800078e02ff */
[----:B------:R0:W-:Y:S01]  /*1bea0*/  STL [R1+0xd9c], R20 ;  /* 0x000d9c1401007387 */ /* 0x0001e20000100800 */
[----:B---3--:R-:W-:Y:S01]  /*1beb0*/  LEA.HI.X.SX32 R6, R18, R5, 0x1, P4 ;  /* 0x0000000512067211 */ /* 0x008fe200020f0eff */
[----:B------:R-:W-:-:S04]  /*1bec0*/  IMAD R18, R4, 0xd, RZ ;  /* 0x0000000d04127824 */ /* 0x000fc800078e02ff */
[----:B------:R2:W-:Y:S01]  /*1bed0*/  STL [R1+0xd88], R6 ;  /* 0x000d880601007387 */ /* 0x0005e20000100800 */
[----:B0-----:R-:W-:Y:S02]  /*1bee0*/  IADD3 R20, P4, PT, R19, R0, RZ ;  /* 0x0000000013147210 */ /* 0x001fe40007f9e0ff */
[----:B------:R-:W-:-:S03]  /*1bef0*/  LEA.HI.X.SX32 R19, R7, R5, 0x1, P5 ;  /* 0x0000000507137211 */ /* 0x000fc600028f0eff */
[----:B------:R-:W-:Y:S01]  /*1bf00*/  STL [R1+0xd44], R20 ;  /* 0x000d441401007387 */ /* 0x000fe20000100800 */
[----:B--2---:R-:W-:-:S03]  /*1bf10*/  IADD3 R6, P5, PT, R8, R0, RZ ;  /* 0x0000000008067210 */ /* 0x004fc60007fbe0ff */
[----:B------:R-:W-:Y:S01]  /*1bf20*/  STL [R1+0xd30], R19 ;  /* 0x000d301301007387 */ /* 0x000fe20000100800 */
[-C--:B------:R-:W-:Y:S01]  /*1bf30*/  LEA.HI.X.SX32 R7, R18, R5.reuse, 0x1, P6 ;  /* 0x0000000512077211 */ /* 0x080fe200030f0eff */
[----:B------:R-:W-:Y:S02]  /*1bf40*/  IMAD R18, R4, 0xb, RZ ;  /* 0x0000000b04127824 */ /* 0x000fe400078e02ff */
[----:B------:R0:W-:Y:S01]  /*1bf50*/  STL [R1+0xdac], R6 ;  /* 0x000dac0601007387 */ /* 0x0001e20000100800 */
[----:B------:R-:W-:-:S03]  /*1bf60*/  LEA.HI.X.SX32 R8, R8, R5, 0x1, P2 ;  /* 0x0000000508087211 */ /* 0x000fc600010f0eff */
[----:B------:R2:W-:Y:S01]  /*1bf70*/  STL [R1+0xd98], R7 ;  /* 0x000d980701007387 */ /* 0x0005e20000100800 */
[-C--:B0-----:R-:W-:Y:S02]  /*1bf80*/  IADD3 R6, P6, PT, R9, R0.reuse, RZ ;  /* 0x0000000009067210 */ /* 0x081fe40007fde0ff */
[----:B--2---:R-:W-:-:S03]  /*1bf90*/  IADD3 R7, P2, PT, R10, R0, RZ ;  /* 0x000000000a077210 */ /* 0x004fc60007f5e0ff */
[----:B------:R0:W-:Y:S04]  /*1bfa0*/  STL [R1+0xdbc], R6 ;  /* 0x000dbc0601007387 */ /* 0x0001e80000100800 */
[----:B------:R2:W-:Y:S01]  /*1bfb0*/  STL [R1+0xd50], R8 ;  /* 0x000d500801007387 */ /* 0x0005e20000100800 */
[----:B0-----:R-:W-:-:S03]  /*1bfc0*/  LEA.HI.X.SX32 R6, R18, R5, 0x1, P5 ;  /* 0x0000000512067211 */ /* 0x001fc600028f0eff */
[----:B------:R0:W-:Y:S01]  /*1bfd0*/  STL [R1+0xd94], R7 ;  /* 0x000d940701007387 */ /* 0x0001e20000100800 */
[----:B------:R-:W-:Y:S01]  /*1bfe0*/  IMAD R18, R4, 0x9, RZ ;  /* 0x0000000904127824 */ /* 0x000fe200078e02ff */
[----:B--2---:R-:W-:Y:S02]  /*1bff0*/  IADD3 R8, P5, PT, R11, R0, RZ ;  /* 0x000000000b087210 */ /* 0x004fe40007fbe0ff */
[----:B------:R2:W-:Y:S01]  /*1c000*/  STL [R1+0xda8], R6 ;  /* 0x000da80601007387 */ /* 0x0005e20000100800 */
[----:B0-----:R-:W-:-:S03]  /*1c010*/  LEA.HI.X.SX32 R7, R9, R5, 0x1, P0 ;  /* 0x0000000509077211 */ /* 0x001fc600000f0eff */
[----:B------:R0:W-:Y:S01]  /*1c020*/  STL [R1+0xdcc], R8 ;  /* 0x000dcc0801007387 */ /* 0x0001e20000100800 */
[----:B--2---:R-:W-:-:S03]  /*1c030*/  IADD3 R6, P0, PT, R12, R0, RZ ;  /* 0x000000000c067210 */ /* 0x004fc60007f1e0ff */
[----:B------:R2:W-:Y:S04]  /*1c040*/  STL [R1+0xd70], R7 ;  /* 0x000d700701007387 */ /* 0x0005e80000100800 */
[----:B------:R3:W-:Y:S01]  /*1c050*/  STL [R1+0xdb4], R6 ;  /* 0x000db40601007387 */ /* 0x0007e20000100800 */
[----:B0-----:R-:W-:Y:S02]  /*1c060*/  LEA.HI.X.SX32 R8, R18, R5, 0x1, P6 ;  /* 0x0000000512087211 */ /* 0x001fe400030f0eff */
[----:B--2---:R-:W-:-:S03]  /*1c070*/  IADD3 R7, P6, PT, R13, R0, RZ ;  /* 0x000000000d077210 */ /* 0x004fc60007fde0ff */
[----:B------:R0:W-:Y:S01]  /*1c080*/  STL [R1+0xdb8], R8 ;  /* 0x000db80801007387 */ /* 0x0001e20000100800 */
[----:B---3--:R-:W-:-:S03]  /*1c090*/  LEA.HI.X.SX32 R6, R10, R5, 0x1, P1 ;  /* 0x000000050a067211 */ /* 0x008fc600008f0eff */
[----:B------:R2:W-:Y:S01]  /*1c0a0*/  STL [R1+0xddc], R7 ;  /* 0x000ddc0701007387 */ /* 0x0005e20000100800 */
[----:B------:R-:W-:-:S03]  /*1c0b0*/  IMAD R18, R4, 0x7, RZ ;  /* 0x0000000704127824 */ /* 0x000fc600078e02ff */
[----:B------:R3:W-:Y:S01]  /*1c0c0*/  STL [R1+0xd20], R6 ;  /* 0x000d200601007387 */ /* 0x0007e20000100800 */
[----:B0-----:R-:W-:Y:S02]  /*1c0d0*/  IADD3 R8, P1, PT, R14, R0, RZ ;  /* 0x000000000e087210 */ /* 0x001fe40007f3e0ff */
[----:B--2---:R-:W-:-:S03]  /*1c0e0*/  LEA.HI.X.SX32 R7, R11, R5, 0x1, P2 ;  /* 0x000000050b077211 */ /* 0x004fc600010f0eff */
[----:B------:R0:W-:Y:S01]  /*1c0f0*/  STL [R1+0xda4], R8 ;  /* 0x000da40801007387 */ /* 0x0001e20000100800 */
[----:B---3--:R-:W-:-:S03]  /*1c100*/  IADD3 R6, P2, PT, R15, R0, RZ ;  /* 0x000000000f067210 */ /* 0x008fc60007f5e0ff */
[----:B------:R2:W-:Y:S04]  /*1c110*/  STL [R1+0xd90], R7 ;  /* 0x000d900701007387 */ /* 0x0005e80000100800 */
[----:B------:R3:W-:Y:S01]  /*1c120*/  STL [R1+0xdd4], R6 ;  /* 0x000dd40601007387 */ /* 0x0007e20000100800 */
[----:B0-----:R-:W-:Y:S02]  /*1c130*/  LEA.HI.X.SX32 R8, R18, R5, 0x1, P5 ;  /* 0x0000000512087211 */ /* 0x001fe400028f0eff */
[----:B--2---:R-:W-:-:S03]  /*1c140*/  IADD3 R7, P5, PT, R16, R0, RZ ;  /* 0x0000000010077210 */ /* 0x004fc60007fbe0ff */
[----:B------:R0:W-:Y:S01]  /*1c150*/  STL [R1+0xdc8], R8 ;  /* 0x000dc80801007387 */ /* 0x0001e20000100800 */
[----:B---3--:R-:W-:-:S03]  /*1c160*/  LEA.HI.X.SX32 R6, R12, R5, 0x1, P3 ;  /* 0x000000050c067211 */ /* 0x008fc600018f0eff */
[----:B------:R-:W-:Y:S01]  /*1c170*/  STL [R1+0xdec], R7 ;  /* 0x000dec0701007387 */ /* 0x000fe20000100800 */
[----:B------:R-:W-:-:S03]  /*1c180*/  IMAD R18, R4, 0x5, RZ ;  /* 0x0000000504127824 */ /* 0x000fc600078e02ff */
[----:B------:R2:W-:Y:S01]  /*1c190*/  STL [R1+0xd60], R6 ;  /* 0x000d600601007387 */ /* 0x0005e20000100800 */
[----:B0-----:R-:W-:Y:S02]  /*1c1a0*/  LEA R8, P3, R4, R0, 0x5 ;  /* 0x0000000004087211 */ /* 0x001fe400078628ff */
[----:B--2---:R-:W-:-:S03]  /*1c1b0*/  LEA.HI.X.SX32 R6, R13, R5, 0x1, P0 ;  /* 0x000000050d067211 */ /* 0x004fc600000f0eff */
[----:B------:R0:W-:Y:S01]  /*1c1c0*/  STL [R1+0xd84], R8 ;  /* 0x000d840801007387 */ /* 0x0001e20000100800 */
[----:B------:R-:W-:-:S03]  /*1c1d0*/  LEA R7, P0, R4, R0, 0x4 ;  /* 0x0000000004077211 */ /* 0x000fc600078020ff */
[----:B------:R2:W-:Y:S01]  /*1c1e0*/  STL [R1+0xdb0], R6 ;  /* 0x000db00601007387 */ /* 0x0005e20000100800 */
[----:B0-----:R-:W-:-:S03]  /*1c1f0*/  LEA.HI.X.SX32 R8, R18, R5, 0x1, P6 ;  /* 0x0000000512087211 */ /* 0x001fc600030f0eff */
[----:B------:R0:W-:Y:S01]  /*1c200*/  STL [R1+0xdc4], R7 ;  /* 0x000dc40701007387 */ /* 0x0001e20000100800 */
[----:B--2---:R-:W-:-:S03]  /*1c210*/  LEA R6, P6, R4, R0, 0x3 ;  /* 0x0000000004067211 */ /* 0x004fc600078c18ff */
[----:B------:R2:W-:Y:S04]  /*1c220*/  STL [R1+0xdd8], R8 ;  /* 0x000dd80801007387 */ /* 0x0005e80000100800 */
[----:B------:R3:W-:Y:S01]  /*1c230*/  STL [R1+0xde4], R6 ;  /* 0x000de40601007387 */ /* 0x0007e20000100800 */
[----:B0-----:R-:W-:Y:S02]  /*1c240*/  LEA.HI.X.SX32 R7, R14, R5, 0x1, P4 ;  /* 0x000000050e077211 */ /* 0x001fe400020f0eff */
[----:B--2---:R-:W-:-:S03]  /*1c250*/  LEA R8, P4, R4, R0, 0x2 ;  /* 0x0000000004087211 */ /* 0x004fc600078810ff */
[----:B------:R0:W-:Y:S01]  /*1c260*/  STL [R1+0xd40], R7 ;  /* 0x000d400701007387 */ /* 0x0001e20000100800 */
[----:B---3--:R-:W-:-:S03]  /*1c270*/  LEA.HI.X.SX32 R6, R15, R5, 0x1, P1 ;  /* 0x000000050f067211 */ /* 0x008fc600008f0eff */
[----:B------:R-:W-:Y:S01]  /*1c280*/  STL [R1+0xdf4], R8 ;  /* 0x000df40801007387 */ /* 0x000fe20000100800 */
[----:B------:R-:W-:-:S03]  /*1c290*/  IMAD R21, R4, 0x3, RZ ;  /* 0x0000000304157824 */ /* 0x000fc600078e02ff */
[----:B------:R2:W-:Y:S01]  /*1c2a0*/  STL [R1+0xda0], R6 ;  /* 0x000da00601007387 */ /* 0x0005e20000100800 */
[----:B0-----:R-:W-:Y:S01]  /*1c2b0*/  IADD3 R7, P1, PT, R17, R0, RZ ;  /* 0x0000000011077210 */ /* 0x001fe20007f3e0ff */
[C---:B------:R-:W-:Y:S02]  /*1c2c0*/  IMAD.SHL.U32 R20, R4.reuse, 0x10, RZ ;  /* 0x0000001004147824 */ /* 0x040fe400078e00ff */
[----:B------:R-:W-:Y:S01]  /*1c2d0*/  IMAD.SHL.U32 R19, R4, 0x8, RZ ;  /* 0x0000000804137824 */ /* 0x000fe200078e00ff */
[----:B--2---:R-:W-:Y:S01]  /*1c2e0*/  LEA.HI.X.SX32 R6, R16, R5, 0x1, P2 ;  /* 0x0000000510067211 */ /* 0x004fe200010f0eff */
[----:B------:R0:W-:Y:S01]  /*1c2f0*/  STL [R1+0xdfc], R7 ;  /* 0x000dfc0701007387 */ /* 0x0001e20000100800 */
[----:B------:R-:W-:-:S03]  /*1c300*/  IMAD.SHL.U32 R18, R4, 0x4, RZ ;  /* 0x0000000404127824 */ /* 0x000fc600078e00ff */
[----:B------:R2:W-:Y:S01]  /*1c310*/  STL [R1+0xdd0], R6 ;  /* 0x000dd00601007387 */ /* 0x0005e20000100800 */
[-C--:B------:R-:W-:Y:S02]  /*1c320*/  LEA.HI.X.SX32 R8, R19, R5.reuse, 0x1, P0 ;  /* 0x0000000513087211 */ /* 0x080fe400000f0eff */
[-C--:B0-----:R-:W-:Y:S02]  /*1c330*/  LEA.HI.X.SX32 R7, R21, R5.reuse, 0x1, P5 ;  /* 0x0000000515077211 */ /* 0x081fe400028f0eff */
[----:B--2---:R-:W-:-:S03]  /*1c340*/  LEA.HI.X.SX32 R6, R20, R5, 0x1, P3 ;  /* 0x0000000514067211 */ /* 0x004fc600018f0eff */
[----:B------:R0:W-:Y:S01]  /*1c350*/  STL [R1+0xde8], R7 ;  /* 0x000de80701007387 */ /* 0x0001e20000100800 */
[----:B------:R-:W-:-:S03]  /*1c360*/  LEA.HI.X.SX32 R4, R4, R5, 0x1, P1 ;  /* 0x0000000504047211 */ /* 0x000fc600008f0eff */
[----:B------:R2:W-:Y:S01]  /*1c370*/  STL [R1+0xd80], R6 ;  /* 0x000d800601007387 */ /* 0x0005e20000100800 */
[----:B0-----:R-:W-:-:S03]  /*1c380*/  LEA.HI.X.SX32 R7, R18, R5, 0x1, P6 ;  /* 0x0000000512077211 */ /* 0x001fc600030f0eff */
[----:B------:R-:W-:Y:S01]  /*1c390*/  STL [R1+0xdc0], R8 ;  /* 0x000dc00801007387 */ /* 0x000fe20000100800 */
[----:B--2---:R-:W-:-:S03]  /*1c3a0*/  LEA.HI.X.SX32 R6, R17, R5, 0x1, P4 ;  /* 0x0000000511067211 */ /* 0x004fc600020f0eff */
[----:B------:R-:W-:Y:S04]  /*1c3b0*/  STL [R1+0xde0], R7 ;  /* 0x000de00701007387 */ /* 0x000fe80000100800 */
[----:B------:R0:W-:Y:S04]  /*1c3c0*/  STL [R1+0xdf0], R6 ;  /* 0x000df00601007387 */ /* 0x0001e80000100800 */
[----:B------:R-:W-:Y:S04]  /*1c3d0*/  STL [R1+0x83c], RZ ;  /* 0x00083cff01007387 */ /* 0x000fe80000100800 */
        /* <DEDUP_REMOVED lines=23> */
[----:B------:R-:W3:Y:S03]  /*1c550*/  S2R R5, SR_TID.X ;  /* 0x0000000000057919 */ /* 0x000ee60000002100 */
[----:B------:R1:W-:Y:S04]  /*1c560*/  STL [R1+0x7d8], RZ ;  /* 0x0007d8ff01007387 */ /* 0x0003e80000100800 */
[----:B------:R1:W-:Y:S04]  /*1c570*/  STL [R1+0x7dc], RZ ;  /* 0x0007dcff01007387 */ /* 0x0003e80000100800 */
[----:B------:R1:W-:Y:S04]  /*1c580*/  STL [R1+0x7c0], RZ ;  /* 0x0007c0ff01007387 */ /* 0x0003e80000100800 */
[----:B------:R1:W-:Y:S01]  /*1c590*/  STL [R1+0x7c4], RZ ;  /* 0x0007c4ff01007387 */ /* 0x0003e20000100800 */
[----:B------:R-:W4:Y:S03]  /*1c5a0*/  S2R R0, SR_TID.X ;  /* 0x0000000000007919 */ /* 0x000f260000002100 */
[----:B------:R1:W-:Y:S01]  /*1c5b0*/  STL [R1+0x7c8], RZ ;  /* 0x0007c8ff01007387 */ /* 0x0003e20000100800 */
[----:B------:R-:W0:Y:S03]  /*1c5c0*/  S2R R18, SR_TID.X ;  /* 0x0000000000127919 */ /* 0x000e260000002100 */
        /* <DEDUP_REMOVED lines=23> */
[----:B---3--:R-:W-:-:S03]  /*1c740*/  LOP3.LUT R5, R5, 0x7, RZ, 0xc0, !PT ;  /* 0x0000000705057812 */ /* 0x008fc600078ec0ff */
[----:B------:R1:W-:Y:S04]  /*1c750*/  STL [R1+0x9c8], RZ ;  /* 0x0009c8ff01007387 */ /* 0x0003e80000100800 */
[----:B------:R1:W-:Y:S01]  /*1c760*/  STL [R1+0x9cc], RZ ;  /* 0x0009ccff01007387 */ /* 0x0003e20000100800 */
[----:B----4-:R-:W-:Y:S01]  /*1c770*/  LOP3.LUT R0, R0, 0x3f, RZ, 0xc0, !PT ;  /* 0x0000003f00007812 */ /* 0x010fe200078ec0ff */
[----:B------:R-:W-:Y:S02]  /*1c780*/  IMAD R5, R5, 0x90, RZ ;  /* 0x0000009005057824 */ /* 0x000fe400078e02ff */
[C---:B0-----:R-:W-:Y:S02]  /*1c790*/  IMAD.SHL.U32 R19, R18.reuse, 0x2, RZ ;  /* 0x0000000212137824 */ /* 0x041fe400078e00ff */
[----:B------:R-:W-:-:S02]  /*1c7a0*/  IMAD.SHL.U32 R18, R18, 0x40, RZ ;  /* 0x0000004012127824 */ /* 0x000fc400078e00ff */
[----:B------:R-:W-:Y:S01]  /*1c7b0*/  IMAD.SHL.U32 R0, R0, 0x2, RZ ;  /* 0x0000000200007824 */ /* 0x000fe200078e00ff */
[----:B------:R-:W-:-:S04]  /*1c7c0*/  LOP3.LUT R5, R5, 0x10, R19, 0x78, !PT ;  /* 0x0000001005057812 */ /* 0x000fc800078e7813 */
[----:B------:R-:W-:Y:S02]  /*1c7d0*/  LOP3.LUT R5, R5, 0x400, R18, 0xf8, !PT ;  /* 0x0000040005057812 */ /* 0x000fe400078ef812 */
[C---:B------:R-:W-:Y:S02]  /*1c7e0*/  LOP3.LUT R6, R0.reuse, 0x10, RZ, 0x3c, !PT ;  /* 0x0000001000067812 */ /* 0x040fe400078e3cff */
[C---:B--2---:R-:W-:Y:S02]  /*1c7f0*/  LOP3.LUT R4, R0.reuse, 0x20, RZ, 0x3c, !PT ;  /* 0x0000002000047812 */ /* 0x044fe400078e3cff */
[C---:B------:R-:W-:Y:S02]  /*1c800*/  LOP3.LUT R6, R0.reuse, 0x30, RZ, 0x3c, !PT ;  /* 0x0000003000067812 */ /* 0x040fe400078e3cff */
[C---:B------:R-:W-:Y:S02]  /*1c810*/  LOP3.LUT R4, R0.reuse, 0x40, RZ, 0x3c, !PT ;  /* 0x0000004000047812 */ /* 0x040fe400078e3cff */
[----:B------:R-:W-:-:S02]  /*1c820*/  LOP3.LUT R7, R0, 0x50, RZ, 0x3c, !PT ;  /* 0x0000005000077812 */ /* 0x000fc400078e3cff */
[C---:B------:R-:W-:Y:S02]  /*1c830*/  LOP3.LUT R6, R0.reuse, 0x60, RZ, 0x3c, !PT ;  /* 0x0000006000067812 */ /* 0x040fe400078e3cff */
[----:B------:R-:W-:Y:S02]  /*1c840*/  LOP3.LUT R4, R0, 0x70, RZ, 0x3c, !PT ;  /* 0x0000007000047812 */ /* 0x000fe400078e3cff */
[C---:B------:R-:W-:Y:S02]  /*1c850*/  LOP3.LUT R7, R5.reuse, 0x20, RZ, 0x3c, !PT ;  /* 0x0000002005077812 */ /* 0x040fe400078e3cff */
[C---:B------:R-:W-:Y:S02]  /*1c860*/  LOP3.LUT R6, R5.reuse, 0x40, RZ, 0x3c, !PT ;  /* 0x0000004005067812 */ /* 0x040fe400078e3cff */
[----:B-1----:R-:W-:-:S07]  /*1c870*/  LOP3.LUT R4, R5, 0x60, RZ, 0x3c, !PT ;  /* 0x0000006005047812 */ /* 0x002fce00078e3cff */
.L_x_1:
[----:B------:R0:W-:Y:S01]  /*1c880*/  STL [R1+0x2c58], R16 ;  /* 0x002c581001007387 */ /* 0x0001e20000100800 */
[----:B-----5:R-:W1:Y:S03]  /*1c890*/  LDC R4, c[0x0][0x3a0] ;  /* 0x0000e800ff047b82 */ /* 0x020e660000000800 */
[----:B------:R-:W2:Y:S04]  /*1c8a0*/  LDL R7, [R1+0xcf0] ;  /* 0x000cf00001077983 */ /* 0x000ea80000100800 */
[----:B------:R-:W2:Y:S04]  /*1c8b0*/  LDL R6, [R1+0xcf4] ;  /* 0x000cf40001067983 */ /* 0x000ea80000100800 */
[----:B0-----:R-:W1:Y:S04]  /*1c8c0*/  LDL R16, [R1+0xcf8] ;  /* 0x000cf80001107983 */ /* 0x001e680000100800 */
[----:B------:R-:W-:Y:S04]  /*1c8d0*/  STL [R1+0x2c54], R18 ;  /* 0x002c541201007387 */ /* 0x000fe80000100800 */
[----:B------:R-:W-:Y:S04]  /*1c8e0*/  STL [R1+0x2c50], R24 ;  /* 0x002c501801007387 */ /* 0x000fe80000100800 */
[----:B------:R-:W-:Y:S04]  /*1c8f0*/  STL [R1+0x2c4c], R5 ;  /* 0x002c4c0501007387 */ /* 0x000fe80000100800 */
[----:B------:R-:W-:Y:S04]  /*1c900*/  STL [R1+0x2c48], R8 ;  /* 0x002c480801007387 */ /* 0x000fe80000100800 */
[----:B------:R-:W-:Y:S04]  /*1c910*/  STL [R1+0x2c44], R9 ;  /* 0x002c440901007387 */ /* 0x000fe80000100800 */
[----:B------:R-:W-:Y:S04]  /*1c920*/  STL [R1+0x2c40], R12 ;  /* 0x002c400c01007387 */ /* 0x000fe80000100800 */
[----:B------:R-:W-:Y:S04]  /*1c930*/  STL [R1+0x2c3c], R15 ;  /* 0x002c3c0f01007387 */ /* 0x000fe80000100800 */
[----:B------:R-:W-:Y:S04]  /*1c940*/  STL [R1+0x2c38], R22 ;  /* 0x002c381601007387 */ /* 0x000fe80000100800 */
[----:B------:R0:W-:Y:S04]  /*1c950*/  STL [R1+0x2c34], R27 ;  /* 0x002c341b01007387 */ /* 0x0001e80000100800 */
        /* <DEDUP_REMOVED lines=71> */
[----:B-----5:R-:W-:Y:S04]  /*1cdd0*/  STL [R1+0x28b8], R28 ;  /* 0x0028b81c01007387 */ /* 0x020fe80000100800 */
        /* <DEDUP_REMOVED lines=46> */
[----:B------:R-:W-:Y:S01]  /*1d0c0*/  STL [R1+0x2a00], R28 ;  /* 0x002a001c01007387 */ /* 0x000fe20000100800 */
[----:B-1----:R-:W-:-:S03]  /*1d0d0*/  IMAD R4, R16, -0x20, R4 ;  /* 0xffffffe010047824 */ /* 0x002fc600078e0204 */
[----:B------:R-:W-:Y:S04]  /*1d0e0*/  STL [R1+0x1730], R3 ;  /* 0x0017300301007387 */ /* 0x000fe80000100800 */
[----:B------:R-:W-:Y:S04]  /*1d0f0*/  STL [R1+0x2904], R3 ;  /* 0x0029040301007387 */ /* 0x000fe80000100800 */
[----:B------:R-:W-:Y:S04]  /*1d100*/  STL [R1+0x2984], R3 ;  /* 0x0029840301007387 */ /* 0x000fe80000100800 */
[----:B------:R-:W-:Y:S04]  /*1d110*/  STL [R1+0x298c], R3 ;  /* 0x00298c0301007387 */ /* 0x000fe80000100800 */
[----:B------:R-:W-:Y:S01]  /*1d120*/  STL [R1+0x2994], R3 ;  /* 0x0029940301007387 */ /* 0x000fe20000100800 */
[----:B------:R-:W-:-:S03]  /*1d130*/  ISETP.GT.AND P0, PT, R4, RZ, PT ;  /* 0x000000ff0400720c */ /* 0x000fc60003f04270 */
[----:B------:R-:W-:Y:S04]  /*1d140*/  STL [R1+0x299c], R3 ;  /* 0x00299c0301007387 */ /* 0x000fe80000100800 */
[----:B------:R-:W-:Y:S04]  /*1d150*/  STL [R1+0x29a4], R3 ;  /* 0x0029a40301007387 */ /* 0x000fe80000100800 */
[----:B------:R-:W-:Y:S04]  /*1d160*/  STL [R1+0x29ac], R3 ;  /* 0x0029ac0301007387 */ /* 0x000fe80000100800 */
[----:B------:R-:W-:Y:S04]  /*1d170*/  STL [R1+0x29b4], R3 ;  /* 0x0029b40301007387 */ /* 0x000fe80000100800 */
[----:B------:R-:W-:Y:S04]  /*1d180*/  STL [R1+0x29bc], R3 ;  /* 0x0029bc0301007387 */ /* 0x000fe80000100800 */
[----:B------:R-:W-:Y:S04]  /*1d190*/  STL [R1+0x29c4], R3 ;  /* 0x0029c40301007387 */ /* 0x000fe80000100800 */
[----:B------:R-:W-:Y:S01]  /*1d1a0*/  STL [R1+0x29cc], R3 ;  /* 0x0029cc0301007387 */ /* 0x000fe20000100800 */
[----:B------:R-:W-:-:S03]  /*1d1b0*/  PRMT R20, RZ, 0x7610, R20 ;  /* 0x00007610ff147816 */ /* 0x000fc60000000014 */
        /* <DEDUP_REMOVED lines=9> */
[----:B------:R-:W3:Y:S04]  /*1d250*/  LDL.LU R16, [R1+0x2c58] ;  /* 0x002c580001107983 */ /* 0x000ee80000300800 */
[----:B--2---:R1:W2:Y:S04]  /*1d260*/  @P0 LDG.E.U16 R20, desc[UR10][R6.64] ;  /* 0x0000000a06140981 */ /* 0x0042a8000c1e1500 */
[----:B------:R-:W1:Y:S04]  /*1d270*/  LDL R6, [R1+0xdf8] ;  /* 0x000df80001067983 */ /* 0x000e680000100800 */
[----:B------:R-:W1:Y:S01]  /*1d280*/  LDL R7, [R1+0xdfc] ;  /* 0x000dfc0001077983 */ /* 0x000e620000100800 */
[----:B------:R-:W-:-:S02]  /*1d290*/  ISETP.GT.AND P1, PT, R4, 0x1, PT ;  /* 0x000000010400780c */ /* 0x000fc40003f24270 */
[----:B------:R-:W-:-:S11]  /*1d2a0*/  PRMT R23, RZ, 0x7610, R23 ;  /* 0x00007610ff177816 */ /* 0x000fd60000000017 */
[----:B-1----:R-:W-:-:S04]  /*1d2b0*/  @P1 LOP3.LUT R7, R7, R6, RZ, 0x3c, !PT ;  /* 0x0000000607071212 */ /* 0x002fc800078e3cff */
[----:B------:R-:W-:-:S04]  /*1d2c0*/  @P1 LOP3.LUT R6, R7, R6, RZ, 0x3c, !PT ;  /* 0x0000000607061212 */ /* 0x000fc800078e3cff */
[----:B------:R-:W-:-:S05]  /*1d2d0*/  @P1 LOP3.LUT R7, R7, R6, RZ, 0x3c, !PT ;  /* 0x0000000607071212 */ /* 0x000fca00078e3cff */
[----:B------:R-:W4:Y:S04]  /*1d2e0*/  @P1 LDG.E.U16 R23, desc[UR10][R6.64] ;  /* 0x0000000a06171981 */ /* 0x000f28000c1e1500 */
[----:B------:R-:W2:Y:S04]  /*1d2f0*/  LDL R6, [R1+0xdf0] ;  /* 0x000df00001067983 */ /* 0x000ea80000100800 */
[----:B------:R-:W2:Y:S01]  /*1d300*/  LDL R7, [R1+0xdf4] ;  /* 0x000df40001077983 */ /* 0x000ea20000100800 */
[----:B------:R-:W-:Y:S02]  /*1d310*/  ISETP.GT.AND P2, PT, R4, 0x2, PT ;  /* 0x000000020400780c */ /* 0x000fe40003f44270 */
[----:B------:R-:W-:Y:S01]  /*1d320*/  PRMT R25, RZ, 0x7610, R25 ;  /* 0x00007610ff197816 */ /* 0x000fe20000000019 */
[----:B----4-:R-:W-:Y:S10]  /*1d330*/  STL [R1+0x2b14], R23 ;  /* 0x002b141701007387 */ /* 0x010ff40000100800 */
[----:B--2---:R-:W-:-:S04]  /*1d340*/  @P2 LOP3.LUT R7, R7, R6, RZ, 0x3c, !PT ;  /* 0x0000000607072212 */ /* 0x004fc800078e3cff */
[----:B------:R-:W-:-:S04]  /*1d350*/  @P2 LOP3.LUT R6, R7, R6, RZ, 0x3c, !PT ;  /* 0x0000000607062212 */ /* 0x000fc800078e3cff */
[----:B------:R-:W-:-:S05]  /*1d360*/  @P2 LOP3.LUT R7, R7, R6, RZ, 0x3c, !PT ;  /* 0x0000000607072212 */ /* 0x000fca00078e3cff */
[----:B------:R-:W2:Y:S04]  /*1d370*/  @P2 LDG.E.U16 R25, desc[UR10][R6.64] ;  /* 0x0000000a06192981 */ /* 0x000ea8000c1e1500 */
[----:B------:R-:W4:Y:S04]  /*1d380*/  LDL R6, [R1+0xde8] ;  /* 0x000de80001067983 */ /* 0x000f280000100800 */
[----:B------:R-:W4:Y:S01]  /*1d390*/  LDL R7, [R1+0xdec] ;  /* 0x000dec0001077983 */ /* 0x000f220000100800 */
[----:B------:R-:W-:Y:S02]  /*1d3a0*/  ISETP.GT.AND P3, PT, R4, 0x3, PT ;  /* 0x000000030400780c */ /* 0x000fe40003f64270 */
[----:B0-----:R-:W-:Y:S01]  /*1d3b0*/  PRMT R27, RZ, 0x7610, R27 ;  /* 0x00007610ff1b7816 */ /* 0x001fe2000000001b */
[----:B--2---:R-:W-:Y:S10]  /*1d3c0*/  STL [R1+0x2b0c], R25 ;  /* 0x002b0c1901007387 */ /* 0x004ff40000100800 */
[----:B----4-:R-:W-:-:S04]  /*1d3d0*/  @P3 LOP3.LUT R7, R7, R6, RZ, 0x3c, !PT ;  /* 0x0000000607073212 */ /* 0x010fc800078e3cff */
[----:B------:R-:W-:-:S04]  /*1d3e0*/  @P3 LOP3.LUT R6, R7, R6, RZ, 0x3c, !PT ;  /* 0x0000000607063212 */ /* 0x000fc800078e3cff */
[----:B------:R-:W-:Y:S01]  /*1d3f0*/  @P3 LOP3.LUT R7, R7, R6, RZ, 0x3c, !PT ;  /* 0x0000000607073212 */ /* 0x000fe200078e3cff */
[----:B------:R-:W-:Y:S04]  /*1d400*/  STL [R1+0x2b10], R25 ;  /* 0x002b101901007387 */ /* 0x000fe80000100800 */
[----:B------:R0:W2:Y:S04]  /*1d410*/  @P3 LDG.E.U16 R27, desc[UR10][R6.64] ;  /* 0x0000000a061b3981 */ /* 0x0000a8000c1e1500 */
[----:B------:R-:W0:Y:S04]  /*1d420*/  LDL R6, [R1+0xde0] ;  /* 0x000de00001067983 */ /* 0x000e280000100800 */
[----:B------:R-:W0:Y:S01]  /*1d430*/  LDL R7, [R1+0xde4] ;  /* 0x000de40001077983 */ /* 0x000e220000100800 */
[----:B------:R-:W-:-:S02]  /*1d440*/  ISETP.GT.AND P0, PT, R4, 0x4, PT ;  /* 0x000000040400780c */ /* 0x000fc40003f04270 */
[----:B------:R-:W-:-:S11]  /*1d450*/  PRMT R18, RZ, 0x7610, R18 ;  /* 0x00007610ff127816 */ /* 0x000fd60000000012 */
[----:B0-----:R-:W-:-:S04]  /*1d460*/  @P0 LOP3.LUT R7, R7, R6, RZ, 0x3c, !PT ;  /* 0x0000000607070212 */ /* 0x001fc800078e3cff */
[----:B------:R-:W-:-:S04]  /*1d470*/  @P0 LOP3.LUT R6, R7, R6, RZ, 0x3c, !PT ;  /* 0x0000000607060212 */ /* 0x000fc800078e3cff */
[----:B------:R-:W-:-:S05]  /*1d480*/  @P0 LOP3.LUT R7, R7, R6, RZ, 0x3c, !PT ;  /* 0x0000000607070212 */ /* 0x000fca00078e3cff */
[----:B------:R-:W4:Y:S04]  /*1d490*/  @P0 LDG.E.U16 R18, desc[UR10][R6.64] ;  /* 0x0000000a06120981 */ /* 0x000f28000c1e1500 */
[----:B--2---:R0:W-:Y:S04]  /*1d4a0*/  STL [R1+0x4], R27 ;  /* 0x0000041b01007387 */ /* 0x0041e80000100800 */
[----:B0-----:R-:W2:Y:S04]  /*1d4b0*/  LDL R27, [R1+0xdc4] ;  /* 0x000dc400011b7983 */ /* 0x001ea80000100800 */
[----:B----4-:R0:W-:Y:S04]  /*1d4c0*/  STL [R1+0x38], R18 ;  /* 0x0000381201007387 */ /* 0x0101e80000100800 */
[----:B0-----:R-:W4:Y:S04]  /*1d4d0*/  LDL.LU R18, [R1+0x2c54] ;  /* 0x002c540001127983 */ /* 0x001f280000300800 */
[----:B------:R-:W2:Y:S04]  /*1d4e0*/  LDL R6, [R1+0xdd8] ;  /* 0x000dd80001067983 */ /* 0x000ea80000100800 */
[----:B------:R-:W2:Y:S01]  /*1d4f0*/  LDL R7, [R1+0xddc] ;  /* 0x000ddc0001077983 */ /* 0x000ea20000100800 */
[----:B------:R-:W-:-:S02]  /*1d500*/  ISETP.GT.AND P1, PT, R4, 0x5, PT ;  /* 0x000000050400780c */ /* 0x000fc40003f24270 */
[----:B------:R-:W-:-:S11]  /*1d510*/  PRMT R24, RZ, 0x7610, R24 ;  /* 0x00007610ff187816 */ /* 0x000fd60000000018 */
[----:B--2---:R-:W-:-:S04]  /*1d520*/  @P1 LOP3.LUT R7, R7, R6, RZ, 0x3c, !PT ;  /* 0x0000000607071212 */ /* 0x004fc800078e3cff */
[----:B------:R-:W-:-:S04]  /*1d530*/  @P1 LOP3.LUT R6, R7, R6, RZ, 0x3c, !PT ;  /* 0x0000000607061212 */ /* 0x000fc800078e3cff */
[----:B------:R-:W-:-:S05]  /*1d540*/  @P1 LOP3.LUT R7, R7, R6, RZ, 0x3c, !PT ;  /* 0x0000000607071212 */ /* 0x000fca00078e3cff */
[----:B------:R-:W2:Y:S01]  /*1d550*/  @P1 LDG.E.U16 R24, desc[UR10][R6.64] ;  /* 0x0000000a06181981 */ /* 0x000ea2000c1e1500 */
[----:B------:R-:W-:-:S03]  /*1d560*/  ISETP.GT.AND P2, PT, R4, 0x6, PT ;  /* 0x000000060400780c */ /* 0x000fc60003f44270 */
[----:B--2---:R0:W-:Y:S04]  /*1d570*/  STL [R1+0x58], R24 ;  /* 0x0000581801007387 */ /* 0x0041e80000100800 */
[----:B0-----:R-:W2:Y:S04]  /*1d580*/  LDL.LU R24, [R1+0x2c50] ;  /* 0x002c500001187983 */ /* 0x001ea80000300800 */
[----:B------:R-:W2:Y:S04]  /*1d590*/  LDL R6, [R1+0xdd0] ;  /* 0x000dd00001067983 */ /* 0x000ea80000100800 */
[----:B------:R-:W2:Y:S01]  /*1d5a0*/  LDL R7, [R1+0xdd4] ;  /* 0x000dd40001077983 */ /* 0x000ea20000100800 */
[----:B------:R-:W-:-:S02]  /*1d5b0*/  PRMT R5, RZ, 0x7610, R5 ;  /* 0x00007610ff057816 */ /* 0x000fc40000000005 */
        /* <DEDUP_REMOVED lines=14> */
[C---:B------:R-:W-:Y:S02]  /*1d6a0*/  ISETP.GT.AND P0, PT, R4.reuse, 0x8, PT ;  /* 0x000000080400780c */ /* 0x040fe40003f04270 */
[----:B------:R-:W-:Y:S01]  /*1d6b0*/  PRMT R14, RZ, 0x7610, R14 ;  /* 0x00007610ff0e7816 */ /* 0x000fe2000000000e */
[----:B--2---:R0:W-:Y:S04]  /*1d6c0*/  STL [R1+0x64], R8 ;  /* 0x0000640801007387 */ /* 0x0041e80000100800 */
[----:B0-----:R-:W2:Y:S04]  /*1d6d0*/  LDL.LU R8, [R1+0x2c48] ;  /* 0x002c480001087983 */ /* 0x001ea80000300800 */
[----:B------:R-:W2:Y:S02]  /*1d6e0*/  LDL R7, [R1+0xdc0] ;  /* 0x000dc00001077983 */ /* 0x000ea40000100800 */
[----:B------:R-:W-:Y:S01]  /*1d6f0*/  @P0 IMAD.MOV.U32 R6, RZ, RZ, R27 ;  /* 0x000000ffff060224 */ /* 0x000fe200078e001b */
[----:B------:R-:W-:-:S02]  /*1d700*/  ISETP.GT.AND P1, PT, R4, 0x9, PT ;  /* 0x000000090400780c */ /* 0x000fc40003f24270 */
[----:B------:R-:W-:Y:S01]  /*1d710*/  PRMT R17, RZ, 0x7610, R17 ;  /* 0x00007610ff117816 */ /* 0x000fe20000000011 */
[----:B------:R-:W3:Y:S04]  /*1d720*/  LDL R27, [R1+0xda4] ;  /* 0x000da400011b7983 */ /* 0x000ee80000100800 */
[----:B--2---:R0:W2:Y:S04]  /*1d730*/  @P0 LDG.E.U16 R14, desc[UR10][R6.64] ;  /* 0x0000000a060e0981 */ /* 0x0040a8000c1e1500 */
[----:B------:R-:W0:Y:S04]  /*1d740*/  LDL R6, [R1+0xdb8] ;  /* 0x000db80001067983 */ /* 0x000e280000100800 */
[----:B------:R-:W0:Y:S02]  /*1d750*/  LDL R7, [R1+0xdbc] ;  /* 0x000dbc0001077983 */ /* 0x000e240000100800 */
[----:B0-----:R-:W-:-:S04]  /*1d760*/  @P1 LOP3.LUT R7, R7, R6, RZ, 0x3c, !PT ;  /* 0x0000000607071212 */ /* 0x001fc800078e3cff */
[----:B------:R-:W-:-:S04]  /*1d770*/  @P1 LOP3.LUT R6, R7, R6, RZ, 0x3c, !PT ;  /* 0x0000000607061212 */ /* 0x000fc800078e3cff */
[----:B------:R-:W-:-:S05]  /*1d780*/  @P1 LOP3.LUT R7, R7, R6, RZ, 0x3c, !PT ;  /* 0x0000000607071212 */ /* 0x000fca00078e3cff */
[----:B------:R0:W2:Y:S04]  /*1d790*/  @P1 LDG.E.U16 R17, desc[UR10][R6.64] ;  /* 0x0000000a06111981 */ /* 0x0000a8000c1e1500 */
[----:B------:R-:W0:Y:S04]  /*1d7a0*/  LDL R6, [R1+0xdb0] ;  /* 0x000db00001067983 */ /* 0x000e280000100800 */
[----:B------:R-:W0:Y:S01]  /*1d7b0*/  LDL R7, [R1+0xdb4] ;  /* 0x000db40001077983 */ /* 0x000e220000100800 */
[----:B------:R-:W-:Y:S02]  /*1d7c0*/  ISETP.GT.AND P2, PT, R4, 0xa, PT ;  /* 0x0000000a0400780c */ /* 0x000fe40003f44270 */
[----:B------:R-:W-:-:S11]  /*1d7d0*/  PRMT R19, RZ, 0x7610, R19 ;  /* 0x00007610ff137816 */ /* 0x000fd60000000013 */
[----:B0-----:R-:W-:-:S04]  /*1d7e0*/  @P2 LOP3.LUT R7, R7, R6, RZ, 0x3c, !PT ;  /* 0x0000000607072212 */ /* 0x001fc800078e3cff */
[----:B------:R-:W-:-:S04]  /*1d7f0*/  @P2 LOP3.LUT R6, R7, R6, RZ, 0x3c, !PT ;  /* 0x0000000607062212 */ /* 0x000fc800078e3cff */
[----:B------:R-:W-:-:S05]  /*1d800*/  @P2 LOP3.LUT R7, R7, R6, RZ, 0x3c, !PT ;  /* 0x0000000607072212 */ /* 0x000fca00078e3cff */
[----:B------:R-:W2:Y:S04]  /*1d810*/  @P2 LDG.E.U16 R19, desc[UR10][R6.64] ;  /* 0x0000000a06132981 */ /* 0x000ea8000c1e1500 */
[----:B------:R-:W3:Y:S04]  /*1d820*/  LDL R6, [R1+0xda8] ;  /* 0x000da80001067983 */ /* 0x000ee80000100800 */
[----:B------:R-:W3:Y:S01]  /*1d830*/  LDL R7, [R1+0xdac] ;  /* 0x000dac0001077983 */ /* 0x000ee20000100800 */
[----:B------:R-:W-:Y:S02]  /*1d840*/  ISETP.GT.AND P3, PT, R4, 0xb, PT ;  /* 0x0000000b0400780c */ /* 0x000fe40003f64270 */
[----:B------:R-:W-:Y:S01]  /*1d850*/  PRMT R21, RZ, 0x7610, R21 ;  /* 0x00007610ff157816 */ /* 0x000fe20000000015 */
[----:B--2---:R-:W-:Y:S10]  /*1d860*/  STL [R1+0x2b08], R19 ;  /* 0x002b081301007387 */ /* 0x004ff40000100800 */
[----:B---3--:R-:W-:-:S04]  /*1d870*/  @P3 LOP3.LUT R7, R7, R6, RZ, 0x3c, !PT ;  /* 0x0000000607073212 */ /* 0x008fc800078e3cff */
[----:B------:R-:W-:-:S04]  /*1d880*/  @P3 LOP3.LUT R6, R7, R6, RZ, 0x3c, !PT ;  /* 0x0000000607063212 */ /* 0x000fc800078e3cff */
[----:B------:R-:W-:-:S05]  /*1d890*/  @P3 LOP3.LUT R7, R7, R6, RZ, 0x3c, !PT ;  /* 0x0000000607073212 */ /* 0x000fca00078e3cff */
[----:B------:R0:W2:Y:S04]  /*1d8a0*/  @P3 LDG.E.U16 R21, desc[UR10][R6.64] ;  /* 0x0000000a06153981 */ /* 0x0000a8000c1e1500 */
[----:B------:R-:W3:Y:S01]  /*1d8b0*/  LDL R7, [R1+0xda0] ;  /* 0x000da00001077983 */ /* 0x000ee20000100800 */
[----:B------:R-:W-:Y:S02]  /*1d8c0*/  ISETP.GT.AND P0, PT, R4, 0xc, PT ;  /* 0x0000000c0400780c */ /* 0x000fe40003f04270 */
[----:B------:R-:W-:-:S11]  /*1d8d0*/  PRMT R26, RZ, 0x7610, R26 ;  /* 0x00007610ff1a7816 */ /* 0x000fd6000000001a */
[----:B0-----:R-:W-:Y:S01]  /*1d8e0*/  @P0 IMAD.MOV.U32 R6, RZ, RZ, R27 ;  /* 0x000000ffff060224 */ /* 0x001fe200078e001b */
[----:B--2---:R-:W-:Y:S01]  /*1d8f0*/  STL [R1+0x2afc], R21 ;  /* 0x002afc1501007387 */ /* 0x004fe20000100800 */
[----:B------:R-:W-:Y:S02]  /*1d900*/  ISETP.GT.AND P1, PT, R4, 0xd, PT ;  /* 0x0000000d0400780c */ /* 0x000fe40003f24270 */
[----:B------:R-:W-:Y:S01]  /*1d910*/  PRMT R9, RZ, 0x7610, R9 ;  /* 0x00007610ff097816 */ /* 0x000fe20000000009 */
[----:B------:R-:W2:Y:S04]  /*1d920*/  LDL R27, [R1+0xd7c] ;  /* 0x000d7c00011b7983 */ /* 0x000ea80000100800 */
[----:B---3--:R0:W3:Y:S04]  /*1d930*/  @P0 LDG.E.U16 R26, desc[UR10][R6.64] ;  /* 0x0000000a061a0981 */ /* 0x0080e8000c1e1500 */
[----:B------:R-:W0:Y:S04]  /*1d940*/  LDL R6, [R1+0xd98] ;  /* 0x000d980001067983 */ /* 0x000e280000100800 */
[----:B------:R-:W0:Y:S02]  /*1d950*/  LDL R7, [R1+0xd9c] ;  /* 0x000d9c0001077983 */ /* 0x000e240000100800 */
[----:B0-----:R-:W-:-:S04]  /*1d960*/  @P1 LOP3.LUT R7, R7, R6, RZ, 0x3c, !PT ;  /* 0x0000000607071212 */ /* 0x001fc800078e3cff */
[----:B------:R-:W-:-:S04]  /*1d970*/  @P1 LOP3.LUT R6, R7, R6, RZ, 0x3c, !PT ;  /* 0x0000000607061212 */ /* 0x000fc800078e3cff */
[----:B------:R-:W-:-:S05]  /*1d980*/  @P1 LOP3.LUT R7, R7, R6, RZ, 0x3c, !PT ;  /* 0x0000000607071212 */ /* 0x000fca00078e3cff */
[----:B------:R-:W2:Y:S04]  /*1d990*/  @P1 LDG.E.U16 R9, desc[UR10][R6.64] ;  /* 0x0000000a06091981 */ /* 0x000ea8000c1e1500 */
[----:B---3--:R-:W-:Y:S04]  /*1d9a0*/  STL [R1+0x2af4], R26 ;  /* 0x002af41a01007387 */ /* 0x008fe80000100800 */
[----:B------:R-:W-:Y:S04]  /*1d9b0*/  STL [R1+0x2af8], R26 ;  /* 0x002af81a01007387 */ /* 0x000fe80000100800 */
[----:B------:R-:W-:Y:S04]  /*1d9c0*/  STL [R1+0x2b00], R26 ;  /* 0x002b001a01007387 */ /* 0x000fe80000100800 */
[----:B------:R-:W-:Y:S04]  /*1d9d0*/  STL [R1+0x2b04], R26 ;  /* 0x002b041a01007387 */ /* 0x000fe80000100800 */
[----:B--2---:R0:W-:Y:S04]  /*1d9e0*/  STL [R1+0x28], R9 ;  /* 0x0000280901007387 */ /* 0x0041e80000100800 */
[----:B0-----:R-:W2:Y:S04]  /*1d9f0*/  LDL.LU R9, [R1+0x2c44] ;  /* 0x002c440001097983 */ /* 0x001ea80000300800 */
[----:B------:R-:W3:Y:S04]  /*1da00*/  LDL R6, [R1+0xd90] ;  /* 0x000d900001067983 */ /* 0x000ee80000100800 */
[----:B------:R-:W3:Y:S01]  /*1da10*/  LDL R7, [R1+0xd94] ;  /* 0x000d940001077983 */ /* 0x000ee20000100800 */
[----:B------:R-:W-:-:S02]  /*1da20*/  ISETP.GT.AND P2, PT, R4, 0xe, PT ;  /* 0x0000000e0400780c */ /* 0x000fc40003f44270 */
[----:B------:R-:W-:-:S11]  /*1da30*/  PRMT R12, RZ, 0x7610, R12 ;  /* 0x00007610ff0c7816 */ /* 0x000fd6000000000c */
[----:B---3--:R-:W-:-:S04]  /*1da40*/  @P2 LOP3.LUT R7, R7, R6, RZ, 0x3c, !PT ;  /* 0x0000000607072212 */ /* 0x008fc800078e3cff */
[----:B------:R-:W-:-:S04]  /*1da50*/  @P2 LOP3.LUT R6, R7, R6, RZ, 0x3c, !PT ;  /* 0x0000000607062212 */ /* 0x000fc800078e3cff */
[----:B------:R-:W-:-:S05]  /*1da60*/  @P2 LOP3.LUT R7, R7, R6, RZ, 0x3c, !PT ;  /* 0x0000000607072212 */ /* 0x000fca00078e3cff */
[----:B------:R-:W3:Y:S01]  /*1da70*/  @P2 LDG.E.U16 R12, desc[UR10][R6.64] ;  /* 0x0000000a060c2981 */ /* 0x000ee2000c1e1500 */
[----:B------:R-:W-:-:S03]  /*1da80*/  ISETP.GT.AND P3, PT, R4, 0xf, PT ;  /* 0x0000000f0400780c */ /* 0x000fc60003f64270 */
[----:B---3--:R0:W-:Y:S04]  /*1da90*/  STL [R1+0x54], R12 ;  /* 0x0000540c01007387 */ /* 0x0081e80000100800 */
[----:B0-----:R-:W3:Y:S04]  /*1daa0*/  LDL.LU R12, [R1+0x2c40] ;  /* 0x002c4000010c7983 */ /* 0x001ee80000300800 */
        /* <DEDUP_REMOVED lines=13> */
[----:B------:R-:W-:Y:S02]  /*1db80*/  ISETP.GT.AND P1, PT, R4, 0x11, PT ;  /* 0x000000110400780c */ /* 0x000fe40003f24270 */
[----:B--2---:R-:W-:-:S04]  /*1db90*/  @P0 LOP3.LUT R7, R7, R6, RZ, 0x3c, !PT ;  /* 0x0000000607070212 */ /* 0x004fc800078e3cff */
[----:B------:R-:W-:-:S04]  /*1dba0*/  @P0 LOP3.LUT R6, R7, R6, RZ, 0x3c, !PT ;  /* 0x0000000607060212 */ /* 0x000fc800078e3cff */
[----:B------:R-:W-:-:S05]  /*1dbb0*/  @P0 LOP3.LUT R7, R7, R6, RZ, 0x3c, !PT ;  /* 0x0000000607070212 */ /* 0x000fca00078e3cff */
[----:B------:R0:W2:Y:S04]  /*1dbc0*/  @P0 LDG.E.U16 R10, desc[UR10][R6.64] ;  /* 0x0000000a060a0981 */ /* 0x0000a8000c1e1500 */
[----:B------:R-:W2:Y:S01]  /*1dbd0*/  LDL R7, [R1+0xd78] ;  /* 0x000d780001077983 */ /* 0x000ea20000100800 */
[----:B------:R-:W-:Y:S01]  /*1dbe0*/  PRMT R11, RZ, 0x7610, R11 ;  /* 0x00007610ff0b7816 */ /* 0x000fe2000000000b */
[----:B0-----:R-:W-:Y:S01]  /*1dbf0*/  @P1 IMAD.MOV.U32 R6, RZ, RZ, R27 ;  /* 0x000000ffff061224 */ /* 0x001fe200078e001b */
[----:B------:R-:W-:Y:S01]  /*1dc00*/  ISETP.GT.AND P2, PT, R4, 0x12, PT ;  /* 0x000000120400780c */ /* 0x000fe20003f44270 */
[----:B------:R-:W3:Y:S04]  /*1dc10*/  LDL R27, [R1+0xd5c] ;  /* 0x000d5c00011b7983 */ /* 0x000ee80000100800 */
[----:B--2---:R0:W2:Y:S04]  /*1dc20*/  @P1 LDG.E.U16 R11, desc[UR10][R6.64] ;  /* 0x0000000a060b1981 */ /* 0x0040a8000c1e1500 */
[----:B------:R-:W0:Y:S04]  /*1dc30*/  LDL R6, [R1+0xd70] ;  /* 0x000d700001067983 */ /* 0x000e280000100800 */
[----:B------:R-:W0:Y:S01]  /*1dc40*/  LDL R7, [R1+0xd74] ;  /* 0x000d740001077983 */ /* 0x000e220000100800 */
[----:B------:R-:W-:-:S02]  /*1dc50*/  PRMT R13, RZ, 0x7610, R13 ;  /* 0x00007610ff0d7816 */ /* 0x000fc4000000000d */
        /* <DEDUP_REMOVED lines=11> */
[----:B------:R0:W2:Y:S04]  /*1dd10*/  @P3 LDG.E.U16 R16, desc[UR10][R6.64] ;  /* 0x0000000a06103981 */ /* 0x0000a8000c1e1500 */
[----:B------:R-:W0:Y:S04]  /*1dd20*/  LDL R6, [R1+0xd60] ;  /* 0x000d600001067983 */ /* 0x000e280000100800 */
[----:B------:R-:W0:Y:S01]  /*1dd30*/  LDL R7, [R1+0xd64] ;  /* 0x000d640001077983 */ /* 0x000e220000100800 */
[----:B------:R-:W-:Y:S02]  /*1dd40*/  ISETP.GT.AND P4, PT, R4, 0x14, PT ;  /* 0x000000140400780c */ /* 0x000fe40003f84270 */
[----:B----4-:R-:W-:-:S11]  /*1dd50*/  PRMT R18, RZ, 0x7610, R18 ;  /* 0x00007610ff127816 */ /* 0x010fd60000000012 */
[----:B0-----:R-:W-:-:S04]  /*1dd60*/  @P4 LOP3.LUT R7, R7, R6, RZ, 0x3c, !PT ;  /* 0x0000000607074212 */ /* 0x001fc800078e3cff */
[----:B------:R-:W-:-:S04]  /*1dd70*/  @P4 LOP3.LUT R6, R7, R6, RZ, 0x3c, !PT ;  /* 0x0000000607064212 */ /* 0x000fc800078e3cff */
[----:B------:R-:W-:-:S05]  /*1dd80*/  @P4 LOP3.LUT R7, R7, R6, RZ, 0x3c, !PT ;  /* 0x0000000607074212 */ /* 0x000fca00078e3cff */
[----:B------:R3:W4:Y:S04]  /*1dd90*/  @P4 LDG.E.U16 R18, desc[UR10][R6.64] ;  /* 0x0000000a06124981 */ /* 0x000728000c1e1500 */
[----:B------:R-:W2:Y:S01]  /*1dda0*/  LDL R7, [R1+0xd58] ;  /* 0x000d580001077983 */ /* 0x000ea20000100800 */
[----:B------:R-:W-:Y:S02]  /*1ddb0*/  ISETP.GT.AND P0, PT, R4, 0x15, PT ;  /* 0x000000150400780c */ /* 0x000fe40003f04270 */
[----:B------:R-:W-:-:S11]  /*1ddc0*/  PRMT R24, RZ, 0x7610, R24 ;  /* 0x00007610ff187816 */ /* 0x000fd60000000018 */
[----:B---3--:R-:W-:Y:S01]  /*1ddd0*/  @P0 IMAD.MOV.U32 R6, RZ, RZ, R27 ;  /* 0x000000ffff060224 */ /* 0x008fe200078e001b */
[----:B------:R-:W-:Y:S01]  /*1dde0*/  ISETP.GT.AND P1, PT, R4, 0x16, PT ;  /* 0x000000160400780c */ /* 0x000fe20003f24270 */
[----:B------:R-:W3:Y:S04]  /*1ddf0*/  LDL R27, [R1+0xd3c] ;  /* 0x000d3c00011b7983 */ /* 0x000ee80000100800 */
[----:B--2---:R-:W2:Y:S04]  /*1de00*/  @P0 LDG.E.U16 R24, desc[UR10][R6.64] ;  /* 0x0000000a06180981 */ /* 0x004ea8000c1e1500 */
[----:B------:R-:W3:Y:S04]  /*1de10*/  LDL R6, [R1+0xd50] ;  /* 0x000d500001067983 */ /* 0x000ee80000100800 */
[----:B------:R-:W3:Y:S01]  /*1de20*/  LDL R7, [R1+0xd54] ;  /* 0x000d540001077983 */ /* 0x000ee20000100800 */
[----:B------:R-:W-:-:S03]  /*1de30*/  PRMT R5, RZ, 0x7610, R5 ;  /* 0x00007610ff057816 */ /* 0x000fc60000000005 */
[----:B--2---:R-:W-:Y:S01]  /*1de40*/  STL [R1+0x2ae8], R24 ;  /* 0x002ae81801007387 */ /* 0x004fe20000100800 */
[----:B---3--:R-:W-:-:S04]  /*1de50*/  @P1 LOP3.LUT R7, R7, R6, RZ, 0x3c, !PT ;  /* 0x0000000607071212 */ /* 0x008fc800078e3cff */
[----:B------:R-:W-:-:S04]  /*1de60*/  @P1 LOP3.LUT R6, R7, R6, RZ, 0x3c, !PT ;  /* 0x0000000607061212 */ /* 0x000fc800078e3cff */
[----:B------:R-:W-:Y:S01]  /*1de70*/  @P1 LOP3.LUT R7, R7, R6, RZ, 0x3c, !PT ;  /* 0x0000000607071212 */ /* 0x000fe200078e3cff */
[----:B------:R-:W-:Y:S04]  /*1de80*/  STL [R1+0x2aec], R24 ;  /* 0x002aec1801007387 */ /* 0x000fe80000100800 */
        /* <DEDUP_REMOVED lines=9> */
[----:B------:R-:W3:Y:S04]  /*1df20*/  @P2 LDG.E.U16 R22, desc[UR10][R6.64] ;  /* 0x0000000a06162981 */ /* 0x000ee8000c1e1500 */
[----:B--2---:R0:W-:Y:S04]  /*1df30*/  STL [R1+0x18], R5 ;  /* 0x0000180501007387 */ /* 0x0041e80000100800 */
[----:B0-----:R-:W2:Y:S04]  /*1df40*/  LDL R5, [R1+0xd34] ;  /* 0x000d340001057983 */ /* 0x001ea80000100800 */
[----:B---3--:R0:W-:Y:S04]  /*1df50*/  STL [R1+0x4c], R22 ;  /* 0x00004c1601007387 */ /* 0x0081e80000100800 */
[----:B0-----:R-:W3:Y:S04]  /*1df60*/  LDL.LU R22, [R1+0x2c38] ;  /* 0x002c380001167983 */ /* 0x001ee80000300800 */
[----:B------:R-:W2:Y:S04]  /*1df70*/  LDL R6, [R1+0xd40] ;  /* 0x000d400001067983 */ /* 0x000ea80000100800 */
[----:B------:R-:W2:Y:S01]  /*1df80*/  LDL R7, [R1+0xd44] ;  /* 0x000d440001077983 */ /* 0x000ea20000100800 */
[----:B------:R-:W-:-:S02]  /*1df90*/  ISETP.GT.AND P3, PT, R4, 0x18, PT ;  /* 0x000000180400780c */ /* 0x000fc40003f64270 */
[----:B------:R-:W-:Y:S02]  /*1dfa0*/  PRMT R8, RZ, 0x7610, R8 ;  /* 0x00007610ff087816 */ /* 0x000fe40000000008 */
[----:B------:R-:W-:-:S09]  /*1dfb0*/  ISETP.GT.AND P4, PT, R4, 0x19, PT ;  /* 0x000000190400780c */ /* 0x000fd20003f84270 */
[----:B--2---:R-:W-:-:S04]  /*1dfc0*/  @P3 LOP3.LUT R7, R7, R6, RZ, 0x3c, !PT ;  /* 0x0000000607073212 */ /* 0x004fc800078e3cff */
[----:B------:R-:W-:-:S04]  /*1dfd0*/  @P3 LOP3.LUT R6, R7, R6, RZ, 0x3c, !PT ;  /* 0x0000000607063212 */ /* 0x000fc800078e3cff */
[----:B------:R-:W-:-:S05]  /*1dfe0*/  @P3 LOP3.LUT R7, R7, R6, RZ, 0x3c, !PT ;  /* 0x0000000607073212 */ /* 0x000fca00078e3cff */
[----:B------:R0:W2:Y:S04]  /*1dff0*/  @P3 LDG.E.U16 R8, desc[UR10][R6.64] ;  /* 0x0000000a06083981 */ /* 0x0000a8000c1e1500 */
[----:B------:R-:W2:Y:S01]  /*1e000*/  LDL R7, [R1+0xd38] ;  /* 0x000d380001077983 */ /* 0x000ea20000100800 */
[----:B0-----:R-:W-:Y:S02]  /*1e010*/  @P4 IMAD.MOV.U32 R6, RZ, RZ, R27 ;  /* 0x000000ffff064224 */ /* 0x001fe400078e001b */
[----:B------:R-:W0:Y:S01]  /*1e020*/  S2R R27, SR_TID.X ;  /* 0x00000000001b7919 */ /* 0x000e220000002100 */
[----:B------:R-:W-:Y:S02]  /*1e030*/  PRMT R9, RZ, 0x7610, R9 ;  /* 0x00007610ff097816 */ /* 0x000fe40000000009 */
[----:B------:R-:W-:-:S02]  /*1e040*/  ISETP.GT.AND P0, PT, R4, 0x1a, PT ;  /* 0x0000001a0400780c */ /* 0x000fc40003f04270 */
[C---:B------:R-:W-:Y:S02]  /*1e050*/  ISETP.GT.AND P1, PT, R4.reuse, 0x1b, PT ;  /* 0x0000001b0400780c */ /* 0x040fe40003f24270 */
[C---:B------:R-:W-:Y:S02]  /*1e060*/  ISETP.GT.AND P3, PT, R4.reuse, 0x1c, PT ;  /* 0x0000001c0400780c */ /* 0x040fe40003f64270 */
[C---:B------:R-:W-:Y:S02]  /*1e070*/  ISETP.GT.AND P5, PT, R4.reuse, 0x1e, PT ;  /* 0x0000001e0400780c */ /* 0x040fe40003fa4270 */
[----:B------:R-:W-:Y:S02]  /*1e080*/  ISETP.GT.AND P6, PT, R4, 0x1f, PT ;  /* 0x0000001f0400780c */ /* 0x000fe40003fc4270 */
[----:B0-----:R-:W-:-:S04]  /*1e090*/  LOP3.LUT R27, R27, 0x1f, RZ, 0xc0, !PT ;  /* 0x0000001f1b1b7812 */ /* 0x001fc800078ec0ff */
[----:B------:R-:W-:Y:S02]  /*1e0a0*/  ISETP.GE.AND P2, PT, R27, R4, PT ;  /* 0x000000041b00720c */ /* 0x000fe40003f46270 */
[----:B------:R-:W3:Y:S04]  /*1e0b0*/  LDL.LU R27, [R1+0x2c34] ;  /* 0x002c3400011b7983 */ /* 0x000ee80000300800 */
[----:B--2---:R0:W2:Y:S01]  /*1e0c0*/  @P4 LDG.E.U16 R9, desc[UR10][R6.64] ;  /* 0x0000000a06094981 */ /* 0x0040a2000c1e1500 */
[----:B------:R-:W-:-:S03]  /*1e0d0*/  ISETP.GT.AND P4, PT, R4, 0x1d, PT ;  /* 0x0000001d0400780c */ /* 0x000fc60003f84270 */
[----:B------:R-:W2:Y:S01]  /*1e0e0*/  LDL R4, [R1+0xd30] ;  /* 0x000d300001047983 */ /* 0x000ea20000100800 */
[----:B0-----:R-:W-:Y:S02]  /*1e0f0*/  PRMT R6, RZ, 0x7610, R6 ;  /* 0x00007610ff067816 */ /* 0x001fe40000000006 */
[----:B--2---:R-:W-:-:S04]  /*1e100*/  @P0 LOP3.LUT R5, R5, R4, RZ, 0x3c, !PT ;  /* 0x0000000405050212 */ /* 0x004fc800078e3cff */
[----:B------:R-:W-:-:S04]  /*1e110*/  @P0 LOP3.LUT R4, R5, R4, RZ, 0x3c, !PT ;  /* 0x0000000405040212 */ /* 0x000fc800078e3cff */
[----:B------:R-:W-:-:S05]  /*1e120*/  @P0 LOP3.LUT R5, R5, R4, RZ, 0x3c, !PT ;  /* 0x0000000405050212 */ /* 0x000fca00078e3cff */
[----:B------:R0:W2:Y:S04]  /*1e130*/  @P0 LDG.E.U16 R6, desc[UR10][R4.64] ;  /* 0x0000000a04060981 */ /* 0x0000a8000c1e1500 */
[----:B------:R-:W0:Y:S04]  /*1e140*/  LDL R4, [R1+0xd28] ;  /* 0x000d280001047983 */ /* 0x000e280000100800 */
[----:B------:R-:W0:Y:S01]  /*1e150*/  LDL R5, [R1+0xd2c] ;  /* 0x000d2c0001057983 */ /* 0x000e220000100800 */
[----:B------:R-:W-:Y:S02]  /*1e160*/  PRMT R7, RZ, 0x7610, R7 ;  /* 0x00007610ff077816 */ /* 0x000fe40000000007 */
[----:B0-----:R-:W-:-:S04]  /*1e170*/  @P1 LOP3.LUT R5, R5, R4, RZ, 0x3c, !PT ;  /* 0x0000000405051212 */ /* 0x001fc800078e3cff */
        /* <DEDUP_REMOVED lines=16> */
[----:B------:R-:W2:Y:S04]  /*1e280*/  @P4 LDG.E.U16 R15, desc[UR10][R4.64] ;  /* 0x0000000a040f4981 */ /* 0x000ea8000c1e1500 */
[----:B------:R-:W4:Y:S04]  /*1e290*/  LDL R4, [R1+0xd10] ;  /* 0x000d100001047983 */ /* 0x000f280000100800 */
[----:B------:R-:W4:Y:S01]  /*1e2a0*/  LDL R5, [R1+0xd14] ;  /* 0x000d140001057983 */ /* 0x000f220000100800 */
[----:B---3--:R-:W-:-:S03]  /*1e2b0*/  PRMT R22, RZ, 0x7610, R22 ;  /* 0x00007610ff167816 */ /* 0x008fc60000000016 */
[----:B--2---:R-:W-:Y:S01]  /*1e2c0*/  STL [R1+0x2ae4], R15 ;  /* 0x002ae40f01007387 */ /* 0x004fe20000100800 */
[----:B----4-:R-:W-:-:S04]  /*1e2d0*/  @P5 LOP3.LUT R5, R5, R4, RZ, 0x3c, !PT ;  /* 0x0000000405055212 */ /* 0x010fc800078e3cff */
        /* <DEDUP_REMOVED lines=9> */
[----:B------:R-:W3:Y:S04]  /*1e370*/  @P6 LDG.E.U16 R29, desc[UR10][R4.64] ;  /* 0x0000000a041d6981 */ /* 0x000ee8000c1e1500 */
[----:B--2---:R-:W-:Y:S04]  /*1e380*/  STL [R1+0x2ad0], R22 ;  /* 0x002ad01601007387 */ /* 0x004fe80000100800 */
[----:B------:R-:W-:Y:S04]  /*1e390*/  STL [R1+0x2ad4], R22 ;  /* 0x002ad41601007387 */ /* 0x000fe80000100800 */
[----:B------:R-:W-:Y:S01]  /*1e3a0*/  STL [R1+0x2ad8], R22 ;  /* 0x002ad81601007387 */ /* 0x000fe20000100800 */
[----:B------:R-:W-:Y:S01]  /*1e3b0*/  PRMT R27, RZ, 0x7610, R27 ;  /* 0x00007610ff1b7816 */ /* 0x000fe2000000001b */
[----:B------:R-:W-:Y:S06]  /*1e3c0*/  BAR.SYNC.DEFER_BLOCKING 0x0 ;  /* 0x0000000000007b1d */ /* 0x000fec0000010000 */
[----:B---3--:R0:W-:Y:S04]  /*1e3d0*/  STL [R1], R29 ;  /* 0x0000001d01007387 */ /* 0x0081e80000100800 */
[----:B0-----:R-:W2:Y:S04]  /*1e3e0*/  LDL.LU R29, [R1+0x2c30] ;  /* 0x002c3000011d7983 */ /* 0x001ea80000300800 */
[----:B------:R-:W3:Y:S04]  /*1e3f0*/  LDL R4, [R1+0x1540] ;  /* 0x0015400001047983 */ /* 0x000ee80000100800 */
[----:B------:R-:W3:Y:S02]  /*1e400*/  LDL R5, [R1+0x1544] ;  /* 0x0015440001057983 */ /* 0x000ee40000100800 */
[----:B---3--:R-:W-:-:S04]  /*1e410*/  @!P2 LOP3.LUT R5, R5, R4, RZ, 0x3c, !PT ;  /* 0x000000040505a212 */ /* 0x008fc800078e3cff */
[----:B------:R-:W-:-:S04]  /*1e420*/  @!P2 LOP3.LUT R4, R5, R4, RZ, 0x3c, !PT ;  /* 0x000000040504a212 */ /* 0x000fc800078e3cff */
[----:B------:R-:W-:-:S05]  /*1e430*/  @!P2 LOP3.LUT R5, R5, R4, RZ, 0x3c, !PT ;  /* 0x000000040505a212 */ /* 0x000fca00078e3cff */
[----:B------:R-:W3:Y:S04]  /*1e440*/  @!P2 LDG.E.U16 R27, desc[UR10][R4.64] ;  /* 0x0000000a041ba981 */ /* 0x000ee8000c1e1500 */
[----:B------:R-:W4:Y:S04]  /*1e450*/  LDL R4, [R1+0xe0c] ;  /* 0x000e0c0001047983 */ /* 0x000f280000100800 */
[----:B------:R-:W4:Y:S01]  /*1e460*/  LDL R5, [R1+0x1534] ;  /* 0x0015340001057983 */ /* 0x000f220000100800 */
[----:B--2---:R-:W-:-:S03]  /*1e470*/  PRMT R29, RZ, 0x7610, R29 ;  /* 0x00007610ff1d7816 */ /* 0x004fc6000000001d */
[----:B---3--:R-:W-:Y:S04]  /*1e480*/  STL [R1+0x2abc], R27 ;  /* 0x002abc1b01007387 */ /* 0x008fe80000100800 */
[----:B------:R-:W-:Y:S01]  /*1e490*/  STL [R1+0x2ac0], R27 ;  /* 0x002ac01b01007387 */ /* 0x000fe20000100800 */
[----:B----4-:R-:W-:-:S04]  /*1e4a0*/  @!P2 LOP3.LUT R5, R5, R4, RZ, 0x3c, !PT ;  /* 0x000000040505a212 */ /* 0x010fc800078e3cff */
[C---:B------:R-:W-:Y:S01]  /*1e4b0*/  @!P2 LOP3.LUT R4, R5.reuse, R4, RZ, 0x3c, !PT ;  /* 0x000000040504a212 */ /* 0x040fe200078e3cff */
[----:B------:R-:W-:Y:S03]  /*1e4c0*/  STL [R1+0x2ac4], R27 ;  /* 0x002ac41b01007387 */ /* 0x000fe60000100800 */
[----:B------:R-:W-:Y:S01]  /*1e4d0*/  @!P2 LOP3.LUT R5, R5, R4, RZ, 0x3c, !PT ;  /* 0x000000040505a212 */ /* 0x000fe200078e3cff */
[----:B------:R-:W-:Y:S04]  /*1e4e0*/  STL [R1+0x2ac8], R27 ;  /* 0x002ac81b01007387 */ /* 0x000fe80000100800 */
[----:B------:R-:W-:Y:S04]  /*1e4f0*/  STL [R1+0x2acc], R27 ;  /* 0x002acc1b01007387 */ /* 0x000fe80000100800 */
[----:B------:R0:W2:Y:S04]  /*1e500*/  @!P2 LDG.E.U16 R29, desc[UR10][R4.64] ;  /* 0x0000000a041da981 */ /* 0x0000a8000c1e1500 */
[----:B------:R-:W0:Y:S04]  /*1e510*/  LDL R4, [R1+0x1520] ;  /* 0x0015200001047983 */ /* 0x000e280000100800 */
[----:B------:R-:W0:Y:S01]  /*1e520*/  LDL R5, [R1+0x1524] ;  /* 0x0015240001057983 */ /* 0x000e220000100800 */
[----:B------:R-:W-:-:S02]  /*1e530*/  PRMT R0, RZ, 0x7610, R0 ;  /* 0x00007610ff007816 */ /* 0x000fc40000000000 */
[----:B0-----:R-:W-:-:S04]  /*1e540*/  @!P2 LOP3.LUT R5, R5, R4, RZ, 0x3c, !PT ;  /* 0x000000040505a212 */ /* 0x001fc800078e3cff */
[----:B------:R-:W-:-:S04]  /*1e550*/  @!P2 LOP3.LUT R4, R5, R4, RZ, 0x3c, !PT ;  /* 0x000000040504a212 */ /* 0x000fc800078e3cff */
[----:B------:R-:W-:-:S05]  /*1e560*/  @!P2 LOP3.LUT R5, R5, R4, RZ, 0x3c, !PT ;  /* 0x000000040505a212 */ /* 0x000fca00078e3cff */
[----:B------:R-:W3:Y:S04]  /*1e570*/  @!P2 LDG.E.U16 R0, desc[UR10][R4.64] ;  /* 0x0000000a0400a981 */ /* 0x000ee8000c1e1500 */
[----:B--2---:R-:W-:Y:S04]  /*1e580*/  STL [R1+0x2adc], R29 ;  /* 0x002adc1d01007387 */ /* 0x004fe80000100800 */
[----:B------:R-:W-:Y:S04]  /*1e590*/  STL [R1+0x2ae0], R29 ;  /* 0x002ae01d01007387 */ /* 0x000fe80000100800 */
[----:B---3--:R0:W-:Y:S04]  /*1e5a0*/  STL [R1+0x8], R0 ;  /* 0x0000080001007387 */ /* 0x0081e80000100800 */
[----:B0-----:R-:W2:Y:S04]  /*1e5b0*/  LDL.LU R0, [R1+0x2c2c] ;  /* 0x002c2c0001007983 */ /* 0x001ea80000300800 */
[----:B------:R-:W3:Y:S04]  /*1e5c0*/  LDL R4, [R1+0x1500] ;  /* 0x0015000001047983 */ /* 0x000ee80000100800 */
[----:B------:R-:W3:Y:S01]  /*1e5d0*/  LDL R5, [R1+0x1504] ;  /* 0x0015040001057983 */ /* 0x000ee20000100800 */
[----:B--2---:R-:W-:-:S02]  /*1e5e0*/  PRMT R0, RZ, 0x7610, R0 ;  /* 0x00007610ff007816 */ /* 0x004fc40000000000 */
[----:B---3--:R-:W-:-:S04]  /*1e5f0*/  @!P2 LOP3.LUT R5, R5, R4, RZ, 0x3c, !PT ;  /* 0x000000040505a212 */ /* 0x008fc800078e3cff */
[----:B------:R-:W-:-:S04]  /*1e600*/  @!P2 LOP3.LUT R4, R5, R4, RZ, 0x3c, !PT ;  /* 0x000000040504a212 */ /* 0x000fc800078e3cff */
[----:B------:R-:W-:-:S05]  /*1e610*/  @!P2 LOP3.LUT R5, R5, R4, RZ, 0x3c, !PT ;  /* 0x000000040505a212 */ /* 0x000fca00078e3cff */
[----:B------:R-:W2:Y:S04]  /*1e620*/  @!P2 LDG.E.U16 R0, desc[UR10][R4.64] ;  /* 0x0000000a0400a981 */ /* 0x000ea8000c1e1500 */
[----:B--2---:R0:W-:Y:S04]  /*1e630*/  STL [R1+0xc], R0 ;  /* 0x00000c0001007387 */ /* 0x0041e80000100800 */
        /* <DEDUP_REMOVED lines=282> */
[----:B------:R-:W-:-:S02]  /*1f7e0*/  PRMT R3, RZ, 0x7610, R3 ;  /* 0x00007610ff037816 */ /* 0x000fc40000000003 */
[----:B---3--:R-:W-:-:S04]  /*1f7f0*/  @!P2 LOP3.LUT R5, R5, R4, RZ, 0x3c, !PT ;  /* 0x000000040505a212 */ /* 0x008fc800078e3cff */
[----:B------:R-:W-:-:S04]  /*1f800*/  @!P2 LOP3.LUT R4, R5, R4, RZ, 0x3c, !PT ;  /* 0x000000040504a212 */ /* 0x000fc800078e3cff */
[----:B------:R-:W-:-:S05]  /*1f810*/  @!P2 LOP3.LUT R5, R5, R4, RZ, 0x3c, !PT ;  /* 0x000000040505a212 */ /* 0x000fca00078e3cff */
[----:B------:R-:W3:Y:S04]  /*1f820*/  @!P2 LDG.E.U16 R3, desc[UR10][R4.64] ;  /* 0x0000000a0403a981 */ /* 0x000ee8000c1e1500 */
[----:B------:R-:W4:Y:S04]  /*1f830*/  LDL R4, [R1+0x10e0] ;  /* 0x0010e00001047983 */ /* 0x000f280000100800 */
[----:B------:R-:W4:Y:S01]  /*1f840*/  LDL R5, [R1+0x10e4] ;  /* 0x0010e40001057983 */ /* 0x000f220000100800 */
[----:B------:R-:W-:-:S03]  /*1f850*/  PRMT R2, RZ, 0x7610, R2 ;  /* 0x00007610ff027816 */ /* 0x000fc60000000002 */
[----:B---3--:R-:W-:Y:S01]  /*1f860*/  STL [R1+0x2a8c], R3 ;  /* 0x002a8c0301007387 */ /* 0x008fe20000100800 */
[----:B----4-:R-:W-:-:S04]  /*1f870*/  @!P2 LOP3.LUT R5, R5, R4, RZ, 0x3c, !PT ;  /* 0x000000040505a212 */ /* 0x010fc800078e3cff */
[----:B------:R-:W-:-:S04]  /*1f880*/  @!P2 LOP3.LUT R4, R5, R4, RZ, 0x3c, !PT ;  /* 0x000000040504a212 */ /* 0x000fc800078e3cff */
[----:B------:R-:W-:Y:S01]  /*1f890*/  @!P2 LOP3.LUT R5, R5, R4, RZ, 0x3c, !PT ;  /* 0x000000040505a212 */ /* 0x000fe200078e3cff */
[----:B------:R-:W-:Y:S04]  /*1f8a0*/  STL [R1+0x2ab8], R3 ;  /* 0x002ab80301007387 */ /* 0x000fe80000100800 */
[----:B------:R0:W3:Y:S04]  /*1f8b0*/  @!P2 LDG.E.U16 R2, desc[UR10][R4.64] ;  /* 0x0000000a0402a981 */ /* 0x0000e8000c1e1500 */
[----:B------:R-:W0:Y:S04]  /*1f8c0*/  LDL R4, [R1+0x10c0] ;  /* 0x0010c00001047983 */ /* 0x000e280000100800 */
[----:B------:R-:W0:Y:S01]  /*1f8d0*/  LDL R5, [R1+0x10c4] ;  /* 0x0010c40001057983 */ /* 0x000e220000100800 */
[----:B--2---:R-:W-:-:S02]  /*1f8e0*/  PRMT R0, RZ, 0x7610, R0 ;  /* 0x00007610ff007816 */ /* 0x004fc40000000000 */
[----:B0-----:R-:W-:-:S04]  /*1f8f0*/  @!P2 LOP3.LUT R5, R5, R4, RZ, 0x3c, !PT ;  /* 0x000000040505a212 */ /* 0x001fc800078e3cff */
[----:B------:R-:W-:-:S04]  /*1f900*/  @!P2 LOP3.LUT R4, R5, R4, RZ, 0x3c, !PT ;  /* 0x000000040504a212 */ /* 0x000fc800078e3cff */
[----:B------:R-:W-:-:S05]  /*1f910*/  @!P2 LOP3.LUT R5, R5, R4, RZ, 0x3c, !PT ;  /* 0x000000040505a212 */ /* 0x000fca00078e3cff */
[----:B------:R-:W2:Y:S04]  /*1f920*/  @!P2 LDG.E.U16 R0, desc[UR10][R4.64] ;  /* 0x0000000a0400a981 */ /* 0x000ea8000c1e1500 */
[----:B---3--:R-:W-:Y:S04]  /*1f930*/  STL [R1+0x2a90], R2 ;  /* 0x002a900201007387 */ /* 0x008fe80000100800 */
[----:B------:R-:W-:Y:S04]  /*1f940*/  STL [R1+0x2ab0], R2 ;  /* 0x002ab00201007387 */ /* 0x000fe80000100800 */
        /* <DEDUP_REMOVED lines=334> */
[----:B------:R-:W2:Y:S04]  /*20e30*/  LDL R4, [R1+0x13f8] ;  /* 0x0013f80001047983 */ /* 0x000ea80000100800 */
[----:B------:R-:W2:Y:S01]  /*20e40*/  LDL R5, [R1+0x13fc] ;  /* 0x0013fc0001057983 */ /* 0x000ea20000100800 */
[----:B0-----:R-:W0:Y:S02]  /*20e50*/  S2R R0, SR_TID.X ;  /* 0x0000000000007919 */ /* 0x001e240000002100 */
[----:B0-----:R-:W-:-:S05]  /*20e60*/  LOP3.LUT R0, R0, 0x3f, RZ, 0xc0, !PT ;  /* 0x0000003f00007812 */ /* 0x001fca00078ec0ff */
[----:B------:R-:W-:-:S05]  /*20e70*/  IMAD.SHL.U32 R0, R0, 0x2, RZ ;  /* 0x0000000200007824 */ /* 0x000fca00078e00ff */
[----:B------:R0:W-:Y:S02]  /*20e80*/  STS.U16 [R0+UR6+0x8000], R20 ;  /* 0x0080001400007988 */ /* 0x0001e40008000406 */
[----:B0-----:R-:W-:Y:S02]  /*20e90*/  PRMT R0, RZ, 0x7610, R0 ;  /* 0x00007610ff007816 */ /* 0x001fe40000000000 */
[----:B--2---:R-:W-:-:S04]  /*20ea0*/  @!P2 LOP3.LUT R5, R5, R4, RZ, 0x3c, !PT ;  /* 0x000000040505a212 */ /* 0x004fc800078e3cff */
[----:B------:R-:W-:-:S04]  /*20eb0*/  @!P2 LOP3.LUT R4, R5, R4, RZ, 0x3c, !PT ;  /* 0x000000040504a212 */ /* 0x000fc800078e3cff */
[----:B------:R-:W-:-:S05]  /*20ec0*/  @!P2 LOP3.LUT R5, R5, R4, RZ, 0x3c, !PT ;  /* 0x000000040505a212 */ /* 0x000fca00078e3cff */
[----:B------:R-:W2:Y:S04]  /*20ed0*/  @!P2 LDG.E.U16 R0, desc[UR10][R4.64] ;  /* 0x0000000a0400a981 */ /* 0x000ea8000c1e1500 */
[----:B------:R-:W-:Y:S04]  /*20ee0*/  STL [R1+0x2a94], R20 ;  /* 0x002a941401007387 */ /* 0x000fe80000100800 */
        /* <DEDUP_REMOVED lines=13> */
[----:B------:R-:W-:Y:S04]  /*20fc0*/  STL [R1+0x2aa4], R14 ;  /* 0x002aa40e01007387 */ /* 0x000fe80000100800 */
[----:B------:R-:W-:Y:S04]  /*20fd0*/  STL [R1+0x2aac], R14 ;  /* 0x002aac0e01007387 */ /* 0x000fe80000100800 */
[----:B--2---:R-:W-:Y:S04]  /*20fe0*/  STL [R1+0x134], R0 ;  /* 0x0001340001007387 */ /* 0x004fe80000100800 */
[----:B------:R-:W2:Y:S04]  /*20ff0*/  LDL R4, [R1+0x13b8] ;  /* 0x0013b80001047983 */ /* 0x000ea80000100800 */
[----:B------:R-:W2:Y:S01]  /*21000*/  LDL R5, [R1+0x13bc] ;  /* 0x0013bc0001057983 */ /* 0x000ea20000100800 */
[----:B------:R-:W-:-:S03]  /*21010*/  PRMT R28, RZ, 0x7610, R28 ;  /* 0x00007610ff1c7816 */ /* 0x000fc6000000001c */
[----:B------:R-:W-:Y:S01]  /*21020*/  STL [R1+0x2a9c], R10 ;  /* 0x002a9c0a01007387 */ /* 0x000fe20000100800 */
[----:B--2---:R-:W-:-:S04]  /*21030*/  @!P2 LOP3.LUT R5, R5, R4, RZ, 0x3c, !PT ;  /* 0x000000040505a212 */ /* 0x004fc800078e3cff */
[----:B------:R-:W-:-:S04]  /*21040*/  @!P2 LOP3.LUT R4, R5, R4, RZ, 0x3c, !PT ;  /* 0x000000040504a212 */ /* 0x000fc800078e3cff */
[----:B------:R-:W-:-:S05]  /*21050*/  @!P2 LOP3.LUT R5, R5, R4, RZ, 0x3c, !PT ;  /* 0x000000040505a212 */ /* 0x000fca00078e3cff */
[----:B------:R0:W2:Y:S04]  /*21060*/  @!P2 LDG.E.U16 R28, desc[UR10][R4.64] ;  /* 0x0000000a041ca981 */ /* 0x0000a8000c1e1500 */
[----:B------:R-:W0:Y:S04]  /*21070*/  LDL R4, [R1+0x1398] ;  /* 0x0013980001047983 */ /* 0x000e280000100800 */
[----:B------:R-:W0:Y:S01]  /*21080*/  LDL R5, [R1+0x139c] ;  /* 0x00139c0001057983 */ /* 0x000e220000100800 */
[----:B------:R-:W-:Y:S02]  /*21090*/  PRMT R23, RZ, 0x7610, R23 ;  /* 0x00007610ff177816 */ /* 0x000fe40000000017 */
[----:B0-----:R-:W-:-:S04]  /*210a0*/  @!P2 LOP3.LUT R5, R5, R4, RZ, 0x3c, !PT ;  /* 0x000000040505a212 */ /* 0x001fc800078e3cff */
[----:B------:R-:W-:-:S04]  /*210b0*/  @!P2 LOP3.LUT R4, R5, R4, RZ, 0x3c, !PT ;  /* 0x000000040504a212 */ /* 0x000fc800078e3cff */
[----:B------:R-:W-:-:S05]  /*210c0*/  @!P2 LOP3.LUT R5, R5, R4, RZ, 0x3c, !PT ;  /* 0x000000040505a212 */ /* 0x000fca00078e3cff */
[----:B------:R-:W3:Y:S04]  /*210d0*/  @!P2 LDG.E.U16 R23, desc[UR10][R4.64] ;  /* 0x0000000a0417a981 */ /* 0x000ee8000c1e1500 */
[----:B------:R-:W-:Y:S04]  /*210e0*/  STL [R1+0x2aa0], R8 ;  /* 0x002aa00801007387 */ /* 0x000fe80000100800 */
[----:B------:R-:W-:Y:S04]  /*210f0*/  STL [R1+0x2aa8], R8 ;  /* 0x002aa80801007387 */ /* 0x000fe80000100800 */
[----:B--2---:R-:W-:Y:S04]  /*21100*/  STL [R1+0x124], R28 ;  /* 0x0001241c01007387 */ /* 0x004fe80000100800 */
[----:B---3--:R0:W-:Y:S04]  /*21110*/  STL [R1+0x114], R23 ;  /* 0x0001141701007387 */ /* 0x0081e80000100800 */
[----:B0-----:R-:W2:Y:S04]  /*21120*/  LDL.LU R23, [R1+0x2b14] ;  /* 0x002b140001177983 */ /* 0x001ea80000300800 */
[----:B------:R-:W3:Y:S04]  /*21130*/  LDL R4, [R1+0x1378] ;  /* 0x0013780001047983 */ /* 0x000ee80000100800 */
[----:B------:R-:W3:Y:S01]  /*21140*/  LDL R5, [R1+0x137c] ;  /* 0x00137c0001057983 */ /* 0x000ee20000100800 */
[----:B------:R-:W-:Y:S01]  /*21150*/  PRMT R25, RZ, 0x7610, R25 ;  /* 0x00007610ff197816 */ /* 0x000fe20000000019 */
[----:B------:R-:W0:Y:S01]  /*21160*/  S2R R0, SR_TID.X ;  /* 0x0000000000007919 */ /* 0x000e220000002100 */
[----:B---3--:R-:W-:-:S04]  /*21170*/  @!P2 LOP3.LUT R5, R5, R4, RZ, 0x3c, !PT ;  /* 0x000000040505a212 */ /* 0x008fc800078e3cff */
[----:B------:R-:W-:-:S04]  /*21180*/  @!P2 LOP3.LUT R4, R5, R4, RZ, 0x3c, !PT ;  /* 0x000000040504a212 */ /* 0x000fc800078e3cff */
[----:B------:R-:W-:-:S05]  /*21190*/  @!P2 LOP3.LUT R5, R5, R4, RZ, 0x3c, !PT ;  /* 0x000000040505a212 */ /* 0x000fca00078e3cff */
[----:B------:R-:W3:Y:S01]  /*211a0*/  @!P2 LDG.E.U16 R25, desc[UR10][R4.64] ;  /* 0x0000000a0419a981 */ /* 0x000ee2000c1e1500 */
[----:B0-----:R-:W-:-:S05]  /*211b0*/  LOP3.LUT R0, R0, 0x3f, RZ, 0xc0, !PT ;  /* 0x0000003f00007812 */ /* 0x001fca00078ec0ff */
[----:B------:R-:W-:-:S05]  /*211c0*/  IMAD.SHL.U32 R0, R0, 0x2, RZ ;  /* 0x0000000200007824 */ /* 0x000fca00078e00ff */
[----:B------:R-:W-:Y:S01]  /*211d0*/  LOP3.LUT R28, R0, 0x10, RZ, 0x3c, !PT ;  /* 0x00000010001c7812 */ /* 0x000fe200078e3cff */
[----:B------:R-:W-:Y:S04]  /*211e0*/  STS.U16 [R0+UR6+0x8800], R10 ;  /* 0x0088000a00007988 */ /* 0x000fe80008000406 */
[----:B------:R-:W-:Y:S04]  /*211f0*/  STS.U16 [R0+UR6+0x8c00], R8 ;  /* 0x008c000800007988 */ /* 0x000fe80008000406 */
[----:B--2---:R-:W-:Y:S04]  /*21200*/  STS.U16 [R28+UR6+0x8080], R23 ;  /* 0x008080171c007988 */ /* 0x004fe80008000406 */
[----:B------:R0:W-:Y:S04]  /*21210*/  STL [R1+0x2ab4], R23 ;  /* 0x002ab41701007387 */ /* 0x0001e80000100800 */
[----:B0-----:R-:W2:Y:S04]  /*21220*/  LDL R23, [R1+0x135c] ;  /* 0x00135c0001177983 */ /* 0x001ea80000100800 */
[----:B---3--:R0:W-:Y:S04]  /*21230*/  STL [R1+0x104], R25 ;  /* 0x0001041901007387 */ /* 0x0081e80000100800 */
[----:B0-----:R-:W3:Y:S04]  /*21240*/  LDL.LU R25, [R1+0x2b10] ;  /* 0x002b100001197983 */ /* 0x001ee80000300800 */
[----:B------:R-:W4:Y:S01]  /*21250*/  LDL R5, [R1+0x1358] ;  /* 0x0013580001057983 */ /* 0x000f220000100800 */
[----:B------:R-:W-:Y:S01]  /*21260*/  PRMT R21, RZ, 0x7610, R21 ;  /* 0x00007610ff157816 */ /* 0x000fe20000000015 */
[----:B--2---:R-:W-:Y:S01]  /*21270*/  @!P2 IMAD.MOV.U32 R4, RZ, RZ, R23 ;  /* 0x000000ffff04a224 */ /* 0x004fe200078e0017 */
[----:B------:R-:W-:Y:S01]  /*21280*/  PRMT R0, RZ, 0x7610, R0 ;  /* 0x00007610ff007816 */ /* 0x000fe20000000000 */
[----:B------:R-:W2:Y:S04]  /*21290*/  LDL R23, [R1+0x12dc] ;  /* 0x0012dc0001177983 */ /* 0x000ea80000100800 */
[----:B----4-:R0:W4:Y:S04]  /*212a0*/  @!P2 LDG.E.U16 R21, desc[UR10][R4.64] ;  /* 0x0000000a0415a981 */ /* 0x010128000c1e1500 */
[----:B------:R-:W0:Y:S04]  /*212b0*/  LDL R4, [R1+0x1338] ;  /* 0x0013380001047983 */ /* 0x000e280000100800 */
[----:B------:R-:W0:Y:S02]  /*212c0*/  LDL R5, [R1+0x133c] ;  /* 0x00133c0001057983 */ /* 0x000e240000100800 */
[----:B0-----:R-:W-:-:S04]  /*212d0*/  @!P2 LOP3.LUT R5, R5, R4, RZ, 0x3c, !PT ;  /* 0x000000040505a212 */ /* 0x001fc800078e3cff */
[----:B------:R-:W-:-:S04]  /*212e0*/  @!P2 LOP3.LUT R4, R5, R4, RZ, 0x3c, !PT ;  /* 0x000000040504a212 */ /* 0x000fc800078e3cff */
[----:B------:R-:W-:-:S05]  /*212f0*/  @!P2 LOP3.LUT R5, R5, R4, RZ, 0x3c, !PT ;  /* 0x000000040505a212 */ /* 0x000fca00078e3cff */
[----:B------:R-:W2:Y:S04]  /*21300*/  @!P2 LDG.E.U16 R0, desc[UR10][R4.64] ;  /* 0x0000000a0400a981 */ /* 0x000ea8000c1e1500 */
[----:B----4-:R0:W-:Y:S04]  /*21310*/  STL [R1+0xfc], R21 ;  /* 0x0000fc1501007387 */ /* 0x0101e80000100800 */
[----:B0-----:R-:W4:Y:S04]  /*21320*/  LDL.LU R21, [R1+0x4] ;  /* 0x0000040001157983 */ /* 0x001f280000300800 */
[----:B--2---:R-:W-:Y:S04]  /*21330*/  STL [R1+0xf8], R0 ;  /* 0x0000f80001007387 */ /* 0x004fe80000100800 */
[----:B------:R-:W2:Y:S04]  /*21340*/  LDL R4, [R1+0x1318] ;  /* 0x0013180001047983 */ /* 0x000ea80000100800 */
[----:B------:R-:W2:Y:S01]  /*21350*/  LDL R5, [R1+0x131c] ;  /* 0x00131c0001057983 */ /* 0x000ea20000100800 */
[----:B---3--:R-:W-:-:S02]  /*21360*/  PRMT R25, RZ, 0x7610, R25 ;  /* 0x00007610ff197816 */ /* 0x008fc40000000019 */
[----:B--2---:R-:W-:-:S04]  /*21370*/  @!P2 LOP3.LUT R5, R5, R4, RZ, 0x3c, !PT ;  /* 0x000000040505a212 */ /* 0x004fc800078e3cff */
        /* <DEDUP_REMOVED lines=11> */
[----:B------:R-:W3:Y:S01]  /*21430*/  @!P2 LDG.E.U16 R19, desc[UR10][R4.64] ;  /* 0x0000000a0413a981 */ /* 0x000ee2000c1e1500 */
[----:B------:R-:W-:-:S03]  /*21440*/  PRMT R20, RZ, 0x7610, R20 ;  /* 0x00007610ff147816 */ /* 0x000fc60000000014 */
[----:B---3--:R0:W-:Y:S04]  /*21450*/  STL [R1+0xf0], R19 ;  /* 0x0000f01301007387 */ /* 0x0081e80000100800 */
[----:B0-----:R-:W3:Y:S04]  /*21460*/  LDL.LU R19, [R1+0x2b08] ;  /* 0x002b080001137983 */ /* 0x001ee80000300800 */
[----:B------:R-:W2:Y:S01]  /*21470*/  LDL R5, [R1+0x12d8] ;  /* 0x0012d80001057983 */ /* 0x000ea20000100800 */
[----:B------:R-:W-:-:S05]  /*21480*/  @!P2 IMAD.MOV.U32 R4, RZ, RZ, R23 ;  /* 0x000000ffff04a224 */ /* 0x000fca00078e0017 */
[----:B--2---:R0:W2:Y:S04]  /*21490*/  @!P2 LDG.E.U16 R20, desc[UR10][R4.64] ;  /* 0x0000000a0414a981 */ /* 0x0040a8000c1e1500 */
[----:B------:R-:W0:Y:S04]  /*214a0*/  LDL R4, [R1+0x12b8] ;  /* 0x0012b80001047983 */ /* 0x000e280000100800 */
[----:B------:R-:W0:Y:S01]  /*214b0*/  LDL R5, [R1+0x12bc] ;  /* 0x0012bc0001057983 */ /* 0x000e220000100800 */
[----:B------:R-:W-:Y:S02]  /*214c0*/  PRMT R26, RZ, 0x7610, R26 ;  /* 0x00007610ff1a7816 */ /* 0x000fe4000000001a */
[----:B0-----:R-:W-:-:S04]  /*214d0*/  @!P2 LOP3.LUT R5, R5, R4, RZ, 0x3c, !PT ;  /* 0x000000040505a212 */ /* 0x001fc800078e3cff */
[----:B------:R-:W-:-:S04]  /*214e0*/  @!P2 LOP3.LUT R4, R5, R4, RZ, 0x3c, !PT ;  /* 0x000000040504a212 */ /* 0x000fc800078e3cff */
[----:B------:R-:W-:-:S05]  /*214f0*/  @!P2 LOP3.LUT R5, R5, R4, RZ, 0x3c, !PT ;  /* 0x000000040505a212 */ /* 0x000fca00078e3cff */
[----:B------:R-:W3:Y:S04]  /*21500*/  @!P2 LDG.E.U16 R26, desc[UR10][R4.64] ;  /* 0x0000000a041aa981 */ /* 0x000ee8000c1e1500 */
[----:B--2---:R0:W-:Y:S04]  /*21510*/  STL [R1+0xec], R20 ;  /* 0x0000ec1401007387 */ /* 0x0041e80000100800 */
[----:B0-----:R-:W2:Y:S04]  /*21520*/  LDL R20, [R1+0x125c] ;  /* 0x00125c0001147983 */ /* 0x001ea80000100800 */
[----:B---3--:R0:W-:Y:S04]  /*21530*/  STL [R1+0xe8], R26 ;  /* 0x0000e81a01007387 */ /* 0x0081e80000100800 */
[----:B0-----:R-:W3:Y:S04]  /*21540*/  LDL.LU R26, [R1+0x2b04] ;  /* 0x002b0400011a7983 */ /* 0x001ee80000300800 */
[----:B------:R-:W2:Y:S04]  /*21550*/  LDL R4, [R1+0x1298] ;  /* 0x0012980001047983 */ /* 0x000ea80000100800 */
[----:B------:R-:W2:Y:S01]  /*21560*/  LDL R5, [R1+0x129c] ;  /* 0x00129c0001057983 */ /* 0x000ea20000100800 */
[----:B------:R-:W0:Y:S01]  /*21570*/  S2R R0, SR_TID.X ;  /* 0x0000000000007919 */ /* 0x000e220000002100 */
[----:B---3--:R-:W-:-:S02]  /*21580*/  PRMT R26, RZ, 0x7610, R26 ;  /* 0x00007610ff1a7816 */ /* 0x008fc4000000001a */
[----:B--2---:R-:W-:-:S04]  /*21590*/  @!P2 LOP3.LUT R5, R5, R4, RZ, 0x3c, !PT ;  /* 0x000000040505a212 */ /* 0x004fc800078e3cff */
[----:B------:R-:W-:-:S04]  /*215a0*/  @!P2 LOP3.LUT R4, R5, R4, RZ, 0x3c, !PT ;  /* 0x000000040504a212 */ /* 0x000fc800078e3cff */
[----:B------:R-:W-:-:S05]  /*215b0*/  @!P2 LOP3.LUT R5, R5, R4, RZ, 0x3c, !PT ;  /* 0x000000040505a212 */ /* 0x000fca00078e3cff */
[----:B------:R-:W2:Y:S01]  /*215c0*/  @!P2 LDG.E.U16 R26, desc[UR10][R4.64] ;  /* 0x0000000a041aa981 */ /* 0x000ea2000c1e1500 */
[----:B0-----:R-:W-:-:S03]  /*215d0*/  LOP3.LUT R0, R0, 0x3f, RZ, 0xc0, !PT ;  /* 0x0000003f00007812 */ /* 0x001fc600078ec0ff */
[----:B------:R-:W-:Y:S02]  /*215e0*/  STS.U16 [R28+UR6+0x8480], R17 ;  /* 0x008480111c007988 */ /* 0x000fe40008000406 */
[----:B------:R-:W-:Y:S02]  /*215f0*/  IMAD.SHL.U32 R0, R0, 0x2, RZ ;  /* 0x0000000200007824 */ /* 0x000fe400078e00ff */
[----:B------:R-:W-:Y:S04]  /*21600*/  STS.U16 [R28+UR6+0x8880], R11 ;  /* 0x0088800b1c007988 */ /* 0x000fe80008000406 */
[----:B------:R0:W-:Y:S02]  /*21610*/  STS.U16 [R28+UR6+0x8c80], R9 ;  /* 0x008c80091c007988 */ /* 0x0001e40008000406 */
[----:B0-----:R-:W-:-:S05]  /*21620*/  LOP3.LUT R28, R0, 0x20, RZ, 0x3c, !PT ;  /* 0x00000020001c7812 */ /* 0x001fca00078e3cff */
[----:B------:R-:W-:Y:S01]  /*21630*/  STL [R1+0x2a34], R28 ;  /* 0x002a341c01007387 */ /* 0x000fe20000100800 */
[----:B------:R-:W0:Y:S03]  /*21640*/  S2R R23, SR_TID.X ;  /* 0x0000000000177919 */ /* 0x000e260000002100 */
[----:B--2---:R1:W-:Y:S04]  /*21650*/  STL [R1+0xe4], R26 ;  /* 0x0000e41a01007387 */ /* 0x0043e80000100800 */
[----:B-1----:R-:W2:Y:S04]  /*21660*/  LDL.LU R26, [R1+0x2b00] ;  /* 0x002b0000011a7983 */ /* 0x002ea80000300800 */
[----:B------:R-:W3:Y:S04]  /*21670*/  LDL R4, [R1+0x1278] ;  /* 0x0012780001047983 */ /* 0x000ee80000100800 */
[----:B------:R-:W3:Y:S01]  /*21680*/  LDL R5, [R1+0x127c] ;  /* 0x00127c0001057983 */ /* 0x000ee20000100800 */
[----:B0-----:R-:W-:-:S05]  /*21690*/  LOP3.LUT R23, R23, 0x3f, RZ, 0xc0, !PT ;  /* 0x0000003f17177812 */ /* 0x001fca00078ec0ff */
[----:B------:R-:W-:Y:S01]  /*216a0*/  IMAD.SHL.U32 R23, R23, 0x2, RZ ;  /* 0x0000000217177824 */ /* 0x000fe200078e00ff */
[----:B------:R-:W-:Y:S01]  /*216b0*/  PRMT R22, RZ, 0x7610, R22 ;  /* 0x00007610ff167816 */ /* 0x000fe20000000016 */
[----:B------:R-:W-:Y:S03]  /*216c0*/  STS.U16 [R28+UR6+0x8100], R25 ;  /* 0x008100191c007988 */ /* 0x000fe60008000406 */
[----:B------:R-:W-:Y:S01]  /*216d0*/  LOP3.LUT R23, R23, 0x30, RZ, 0x3c, !PT ;  /* 0x0000003017177812 */ /* 0x000fe200078e3cff */
[----:B------:R-:W-:Y:S04]  /*216e0*/  STS.U16 [R28+UR6+0x8500], R19 ;  /* 0x008500131c007988 */ /* 0x000fe80008000406 */
[----:B------:R-:W-:Y:S04]  /*216f0*/  STS.U16 [R28+UR6+0x8900], R13 ;  /* 0x0089000d1c007988 */ /* 0x000fe80008000406 */
[----:B------:R-:W-:Y:S04]  /*21700*/  STS.U16 [R28+UR6+0x8d00], R6 ;  /* 0x008d00061c007988 */ /* 0x000fe80008000406 */
[----:B----4-:R0:W-:Y:S04]  /*21710*/  STS.U16 [R23+UR6+0x8180], R21 ;  /* 0x0081801517007988 */ /* 0x0101e80008000406 */
[----:B0-----:R-:W4:Y:S01]  /*21720*/  LDL.LU R21, [R1+0x2afc] ;  /* 0x002afc0001157983 */ /* 0x001f220000300800 */
[----:B---3--:R-:W-:-:S04]  /*21730*/  @!P2 LOP3.LUT R5, R5, R4, RZ, 0x3c, !PT ;  /* 0x000000040505a212 */ /* 0x008fc800078e3cff */
[----:B------:R-:W-:-:S04]  /*21740*/  @!P2 LOP3.LUT R4, R5, R4, RZ, 0x3c, !PT ;  /* 0x000000040504a212 */ /* 0x000fc800078e3cff */
[----:B------:R-:W-:-:S05]  /*21750*/  @!P2 LOP3.LUT R5, R5, R4, RZ, 0x3c, !PT ;  /* 0x000000040505a212 */ /* 0x000fca00078e3cff */
[----:B------:R0:W3:Y:S04]  /*21760*/  @!P2 LDG.E.U16 R22, desc[UR10][R4.64] ;  /* 0x0000000a0416a981 */ /* 0x0000e8000c1e1500 */
[----:B------:R-:W4:Y:S01]  /*21770*/  LDL R5, [R1+0x1258] ;  /* 0x0012580001057983 */ /* 0x000f220000100800 */
[----:B------:R-:W-:Y:S01]  /*21780*/  PRMT R0, RZ, 0x7610, R0 ;  /* 0x00007610ff007816 */ /* 0x000fe20000000000 */
[----:B0-----:R-:W-:Y:S02]  /*21790*/  @!P2 IMAD.MOV.U32 R4, RZ, RZ, R20 ;  /* 0x000000ffff04a224 */ /* 0x001fe400078e0014 */
[----:B---3--:R0:W-:Y:S01]  /*217a0*/  STL [R1+0xe0], R22 ;  /* 0x0000e01601007387 */ /* 0x0081e20000100800 */
[----:B--2---:R-:W-:-:S03]  /*217b0*/  PRMT R26, RZ, 0x7610, R26 ;  /* 0x00007610ff1a7816 */ /* 0x004fc6000000001a */
[----:B------:R-:W2:Y:S04]  /*217c0*/  LDL R20, [R1+0x11dc] ;  /* 0x0011dc0001147983 */ /* 0x000ea80000100800 */
[----:B----4-:R1:W3:Y:S04]  /*217d0*/  @!P2 LDG.E.U16 R0, desc[UR10][R4.64] ;  /* 0x0000000a0400a981 */ /* 0x0102e8000c1e1500 */
[----:B0-----:R-:W4:Y:S04]  /*217e0*/  LDL R22, [R1+0x11fc] ;  /* 0x0011fc0001167983 */ /* 0x001f280000100800 */
[----:B------:R-:W1:Y:S04]  /*217f0*/  LDL R4, [R1+0x1238] ;  /* 0x0012380001047983 */ /* 0x000e680000100800 */
[----:B------:R-:W1:Y:S02]  /*21800*/  LDL R5, [R1+0x123c] ;  /* 0x00123c0001057983 */ /* 0x000e640000100800 */
[----:B-1----:R-:W-:-:S04]  /*21810*/  @!P2 LOP3.LUT R5, R5, R4, RZ, 0x3c, !PT ;  /* 0x000000040505a212 */ /* 0x002fc800078e3cff */
[----:B------:R-:W-:-:S04]  /*21820*/  @!P2 LOP3.LUT R4, R5, R4, RZ, 0x3c, !PT ;  /* 0x000000040504a212 */ /* 0x000fc800078e3cff */
[----:B------:R-:W-:-:S05]  /*21830*/  @!P2 LOP3.LUT R5, R5, R4, RZ, 0x3c, !PT ;  /* 0x000000040505a212 */ /* 0x000fca00078e3cff */
[----:B------:R-:W2:Y:S04]  /*21840*/  @!P2 LDG.E.U16 R26, desc[UR10][R4.64] ;  /* 0x0000000a041aa981 */ /* 0x000ea8000c1e1500 */
[----:B---3--:R0:W-:Y:S04]  /*21850*/  STL [R1+0xdc], R0 ;  /* 0x0000dc0001007387 */ /* 0x0081e80000100800 */
[----:B0-----:R-:W3:Y:S04]  /*21860*/  LDL.LU R0, [R1+0x58] ;  /* 0x0000580001007983 */ /* 0x001ee80000300800 */
[----:B------:R-:W3:Y:S04]  /*21870*/  LDL R4, [R1+0x1218] ;  /* 0x0012180001047983 */ /* 0x000ee80000100800 */
[----:B--2---:R-:W-:Y:S04]  /*21880*/  STL [R1+0xd8], R26 ;  /* 0x0000d81a01007387 */ /* 0x004fe80000100800 */
[----:B------:R-:W3:Y:S01]  /*21890*/  LDL R5, [R1+0x121c] ;  /* 0x00121c0001057983 */ /* 0x000ee20000100800 */
[----:B------:R-:W-:-:S03]  /*218a0*/  PRMT R27, RZ, 0x7610, R27 ;  /* 0x00007610ff1b7816 */ /* 0x000fc6000000001b */
[----:B------:R-:W-:Y:S04]  /*218b0*/  STS.U16 [R23+UR6+0x8580], R21 ;  /* 0x0085801517007988 */ /* 0x000fe80008000406 */
[----:B------:R-:W-:Y:S04]  /*218c0*/  STS.U16 [R23+UR6+0x8980], R16 ;  /* 0x0089801017007988 */ /* 0x000fe80008000406 */
[----:B------:R0:W-:Y:S04]  /*218d0*/  STS.U16 [R23+UR6+0x8d80], R7 ;  /* 0x008d800717007988 */ /* 0x0001e80008000406 */
[----:B0-----:R-:W2:Y:S01]  /*218e0*/  LDL R23, [R1+0x11bc] ;  /* 0x0011bc0001177983 */ /* 0x001ea20000100800 */
[----:B------:R-:W0:Y:S01]  /*218f0*/  S2R R26, SR_TID.X ;  /* 0x00000000001a7919 */ /* 0x000e220000002100 */
[----:B---3--:R-:W-:-:S04]  /*21900*/  @!P2 LOP3.LUT R5, R5, R4, RZ, 0x3c, !PT ;  /* 0x000000040505a212 */ /* 0x008fc800078e3cff */
[----:B------:R-:W-:-:S04]  /*21910*/  @!P2 LOP3.LUT R4, R5, R4, RZ, 0x3c, !PT ;  /* 0x000000040504a212 */ /* 0x000fc800078e3cff */
[----:B------:R-:W-:-:S05]  /*21920*/  @!P2 LOP3.LUT R5, R5, R4, RZ, 0x3c, !PT ;  /* 0x000000040505a212 */ /* 0x000fca00078e3cff */
[----:B------:R-:W3:Y:S04]  /*21930*/  @!P2 LDG.E.U16 R27, desc[UR10][R4.64] ;  /* 0x0000000a041ba981 */ /* 0x000ee8000c1e1500 */
[----:B------:R-:W2:Y:S01]  /*21940*/  LDL.LU R4, [R1+0x38] ;  /* 0x0000380001047983 */ /* 0x000ea20000300800 */
[----:B0-----:R-:W-:-:S05]  /*21950*/  LOP3.LUT R26, R26, 0x3f, RZ, 0xc0, !PT ;  /* 0x0000003f1a1a7812 */ /* 0x001fca00078ec0ff */
[----:B------:R-:W-:-:S05]  /*21960*/  IMAD.SHL.U32 R26, R26, 0x2, RZ ;  /* 0x000000021a1a7824 */ /* 0x000fca00078e00ff */
[----:B------:R-:W-:Y:S01]  /*21970*/  LOP3.LUT R26, R26, 0x40, RZ, 0x3c, !PT ;  /* 0x000000401a1a7812 */ /* 0x000fe200078e3cff */
[----:B---3--:R-:W-:Y:S04]  /*21980*/  STL [R1+0xd4], R27 ;  /* 0x0000d41b01007387 */ /* 0x008fe80000100800 */
[----:B------:R-:W3:Y:S04]  /*21990*/  LDL R5, [R1+0x11f8] ;  /* 0x0011f80001057983 */ /* 0x000ee80000100800 */
[----:B--2---:R0:W-:Y:S04]  /*219a0*/  STS.U16 [R26+UR6+0x8200], R4 ;  /* 0x008200041a007988 */ /* 0x0041e80008000406 */
[----:B0-----:R-:W2:Y:S01]  /*219b0*/  LDL.LU R26, [R1+0x2af8] ;  /* 0x002af800011a7983 */ /* 0x001ea20000300800 */
[----:B----4-:R-:W-:-:S03]  /*219c0*/  @!P2 IMAD.MOV.U32 R4, RZ, RZ, R22 ;  /* 0x000000ffff04a224 */ /* 0x010fc600078e0016 */
[----:B------:R-:W4:Y:S01]  /*219d0*/  LDL R22, [R1+0x119c] ;  /* 0x00119c0001167983 */ /* 0x000f220000100800 */
[----:B--2---:R-:W-:-:S06]  /*219e0*/  PRMT R26, RZ, 0x7610, R26 ;  /* 0x00007610ff1a7816 */ /* 0x004fcc000000001a */
[----:B---3--:R-:W2:Y:S01]  /*219f0*/  @!P2 LDG.E.U16 R26, desc[UR10][R4.64] ;  /* 0x0000000a041aa981 */ /* 0x008ea2000c1e1500 */
[----:B------:R-:W0:Y:S03]  /*21a00*/  S2R R27, SR_TID.X ;  /* 0x00000000001b7919 */ /* 0x000e260000002100 */
[----:B--2---:R1:W-:Y:S04]  /*21a10*/  STL [R1+0xd0], R26 ;  /* 0x0000d01a01007387 */ /* 0x0043e80000100800 */
[----:B-1----:R-:W2:Y:S04]  /*21a20*/  LDL.LU R26, [R1+0x2af4] ;  /* 0x002af400011a7983 */ /* 0x002ea80000300800 */
[----:B------:R-:W3:Y:S01]  /*21a30*/  LDL R5, [R1+0x11d8] ;  /* 0x0011d80001057983 */ /* 0x000ee20000100800 */
[----:B0-----:R-:W-:-:S05]  /*21a40*/  LOP3.LUT R27, R27, 0x3f, RZ, 0xc0, !PT ;  /* 0x0000003f1b1b7812 */ /* 0x001fca00078ec0ff */
[----:B------:R-:W-:-:S05]  /*21a50*/  IMAD.SHL.U32 R4, R27, 0x2, RZ ;  /* 0x000000021b047824 */ /* 0x000fca00078e00ff */
[----:B------:R-:W-:Y:S02]  /*21a60*/  LOP3.LUT R4, R4, 0x40, RZ, 0x3c, !PT ;  /* 0x0000004004047812 */ /* 0x000fe400078e3cff */
[----:B------:R-:W-:Y:S01]  /*21a70*/  PRMT R10, RZ, 0x7610, R10 ;  /* 0x00007610ff0a7816 */ /* 0x000fe2000000000a */
[----:B------:R-:W0:Y:S02]  /*21a80*/  S2R R27, SR_TID.X ;  /* 0x00000000001b7919 */ /* 0x000e240000002100 */
[----:B--2---:R1:W-:Y:S02]  /*21a90*/  STS.U16 [R4+UR6+0x8600], R26 ;  /* 0x0086001a04007988 */ /* 0x0043e40008000406 */
[----:B-1----:R-:W-:-:S05]  /*21aa0*/  @!P2 IMAD.MOV.U32 R4, RZ, RZ, R20 ;  /* 0x000000ffff04a224 */ /* 0x002fca00078e0014 */
[----:B---3--:R1:W2:Y:S04]  /*21ab0*/  @!P2 LDG.E.U16 R10, desc[UR10][R4.64] ;  /* 0x0000000a040aa981 */ /* 0x0082a8000c1e1500 */
[----:B------:R-:W3:Y:S01]  /*21ac0*/  LDL R5, [R1+0x11b8] ;  /* 0x0011b80001057983 */ /* 0x000ee20000100800 */
[----:B0-----:R-:W-:-:S05]  /*21ad0*/  LOP3.LUT R27, R27, 0x3f, RZ, 0xc0, !PT ;  /* 0x0000003f1b1b7812 */ /* 0x001fca00078ec0ff */
[----:B-1----:R-:W-:Y:S01]  /*21ae0*/  IMAD.SHL.U32 R4, R27, 0x2, RZ ;  /* 0x000000021b047824 */ /* 0x002fe200078e00ff */
[----:B------:R-:W-:Y:S01]  /*21af0*/  PRMT R24, RZ, 0x7610, R24 ;  /* 0x00007610ff187816 */ /* 0x000fe20000000018 */
[----:B------:R-:W2:Y:S03]  /*21b00*/  LDL R27, [R1+0x1158] ;  /* 0x00115800011b7983 */ /* 0x000ea60000100800 */
[----:B------:R-:W-:-:S05]  /*21b10*/  LOP3.LUT R4, R4, 0x40, RZ, 0x3c, !PT ;  /* 0x0000004004047812 */ /* 0x000fca00078e3cff */
[----:B------:R0:W-:Y:S02]  /*21b20*/  STS.U16 [R4+UR6+0x8a00], R18 ;  /* 0x008a001204007988 */ /* 0x0001e40008000406 */
[----:B0-----:R-:W-:-:S05]  /*21b30*/  @!P2 IMAD.MOV.U32 R4, RZ, RZ, R23 ;  /* 0x000000ffff04a224 */ /* 0x001fca00078e0017 */
[----:B---3--:R0:W3:Y:S02]  /*21b40*/  @!P2 LDG.E.U16 R24, desc[UR10][R4.64] ;  /* 0x0000000a0418a981 */ /* 0x0080e4000c1e1500 */
[----:B0-----:R-:W0:Y:S02]  /*21b50*/  S2R R5, SR_TID.X ;  /* 0x0000000000057919 */ /* 0x001e240000002100 */
[----:B--2---:R1:W-:Y:S04]  /*21b60*/  STL [R1+0xcc], R10 ;  /* 0x0000cc0a01007387 */ /* 0x0043e80000100800 */
[----:B-1----:R-:W2:Y:S04]  /*21b70*/  LDL R10, [R1+0x115c] ;  /* 0x00115c00010a7983 */ /* 0x002ea80000100800 */
[----:B------:R-:W2:Y:S01]  /*21b80*/  LDL.LU R20, [R1+0x60] ;  /* 0x0000600001147983 */ /* 0x000ea20000300800 */
[----:B0-----:R-:W-:-:S05]  /*21b90*/  LOP3.LUT R5, R5, 0x3f, RZ, 0xc0, !PT ;  /* 0x0000003f05057812 */ /* 0x001fca00078ec0ff */
[----:B------:R-:W-:Y:S01]  /*21ba0*/  IMAD.SHL.U32 R4, R5, 0x2, RZ ;  /* 0x0000000205047824 */ /* 0x000fe200078e00ff */
[----:B---3--:R0:W-:Y:S04]  /*21bb0*/  STL [R1+0xc8], R24 ;  /* 0x0000c81801007387 */ /* 0x0081e80000100800 */
[----:B0-----:R-:W3:Y:S04]  /*21bc0*/  LDL.LU R24, [R1+0x2af0] ;  /* 0x002af00001187983 */ /* 0x001ee80000300800 */
[----:B------:R-:W2:Y:S01]  /*21bd0*/  LDL R5, [R1+0x1198] ;  /* 0x0011980001057983 */ /* 0x000ea20000100800 */
[----:B------:R-:W-:-:S05]  /*21be0*/  LOP3.LUT R4, R4, 0x40, RZ, 0x3c, !PT ;  /* 0x0000004004047812 */ /* 0x000fca00078e3cff */
[----:B------:R4:W-:Y:S02]  /*21bf0*/  STS.U16 [R4+UR6+0x8e00], R12 ;  /* 0x008e000c04007988 */ /* 0x0009e40008000406 */
[----:B----4-:R-:W-:Y:S02]  /*21c00*/  @!P2 IMAD.MOV.U32 R4, RZ, RZ, R22 ;  /* 0x000000ffff04a224 */ /* 0x010fe400078e0016 */
[----:B------:R-:W4:Y:S01]  /*21c10*/  LDL.LU R22, [R1+0x54] ;  /* 0x0000540001167983 */ /* 0x000f220000300800 */
[----:B---3--:R-:W-:-:S06]  /*21c20*/  PRMT R24, RZ, 0x7610, R24 ;  /* 0x00007610ff187816 */ /* 0x008fcc0000000018 */
[----:B--2---:R-:W2:Y:S04]  /*21c30*/  @!P2 LDG.E.U16 R24, desc[UR10][R4.64] ;  /* 0x0000000a0418a981 */ /* 0x004ea8000c1e1500 */
[----:B--2---:R0:W-:Y:S04]  /*21c40*/  STL [R1+0xc4], R24 ;  /* 0x0000c41801007387 */ /* 0x0041e80000100800 */
[----:B0-----:R-:W2:Y:S04]  /*21c50*/  LDL.LU R24, [R1+0x2aec] ;  /* 0x002aec0001187983 */ /* 0x001ea80000300800 */
[----:B------:R-:W3:Y:S04]  /*21c60*/  LDL R4, [R1+0x1178] ;  /* 0x0011780001047983 */ /* 0x000ee80000100800 */
[----:B------:R-:W3:Y:S01]  /*21c70*/  LDL R5, [R1+0x117c] ;  /* 0x00117c0001057983 */ /* 0x000ee20000100800 */
[----:B------:R-:W0:Y:S01]  /*21c80*/  S2R R23, SR_TID.X ;  /* 0x0000000000177919 */ /* 0x000e220000002100 */
[----:B--2---:R-:W-:-:S02]  /*21c90*/  PRMT R24, RZ, 0x7610, R24 ;  /* 0x00007610ff187816 */ /* 0x004fc40000000018 */
[----:B---3--:R-:W-:-:S04]  /*21ca0*/  @!P2 LOP3.LUT R5, R5, R4, RZ, 0x3c, !PT ;  /* 0x000000040505a212 */ /* 0x008fc800078e3cff */
[----:B------:R-:W-:-:S04]  /*21cb0*/  @!P2 LOP3.LUT R4, R5, R4, RZ, 0x3c, !PT ;  /* 0x000000040504a212 */ /* 0x000fc800078e3cff */
[----:B------:R-:W-:-:S05]  /*21cc0*/  @!P2 LOP3.LUT R5, R5, R4, RZ, 0x3c, !PT ;  /* 0x000000040505a212 */ /* 0x000fca00078e3cff */
[----:B------:R-:W2:Y:S01]  /*21cd0*/  @!P2 LDG.E.U16 R24, desc[UR10][R4.64] ;  /* 0x0000000a0418a981 */ /* 0x000ea2000c1e1500 */
[----:B0-----:R-:W-:-:S05]  /*21ce0*/  LOP3.LUT R23, R23, 0x3f, RZ, 0xc0, !PT ;  /* 0x0000003f17177812 */ /* 0x001fca00078ec0ff */
[----:B------:R-:W-:-:S05]  /*21cf0*/  IMAD.SHL.U32 R23, R23, 0x2, RZ ;  /* 0x0000000217177824 */ /* 0x000fca00078e00ff */
[----:B------:R-:W-:-:S05]  /*21d00*/  LOP3.LUT R23, R23, 0x50, RZ, 0x3c, !PT ;  /* 0x0000005017177812 */ /* 0x000fca00078e3cff */
[----:B------:R0:W-:Y:S04]  /*21d10*/  STS.U16 [R23+UR6+0x8280], R0 ;  /* 0x0082800017007988 */ /* 0x0001e80008000406 */
[----:B0-----:R-:W3:Y:S04]  /*21d20*/  LDL.LU R0, [R1+0x18] ;  /* 0x0000180001007983 */ /* 0x001ee80000300800 */
[----:B--2---:R0:W-:Y:S04]  /*21d30*/  STL [R1+0xc0], R24 ;  /* 0x0000c01801007387 */ /* 0x0041e80000100800 */
[----:B0-----:R-:W2:Y:S04]  /*21d40*/  LDL.LU R24, [R1+0x2ae8] ;  /* 0x002ae80001187983 */ /* 0x001ea80000300800 */
[----:B------:R-:W2:Y:S01]  /*21d50*/  LDL.LU R5, [R1+0x28] ;  /* 0x0000280001057983 */ /* 0x000ea20000300800 */
[----:B------:R-:W-:Y:S01]  /*21d60*/  PRMT R14, RZ, 0x7610, R14 ;  /* 0x00007610ff0e7816 */ /* 0x000fe2000000000e */
[----:B------:R-:W-:Y:S01]  /*21d70*/  @!P2 IMAD.MOV.U32 R4, RZ, RZ, R10 ;  /* 0x000000ffff04a224 */ /* 0x000fe200078e000a */
[----:B------:R-:W-:Y:S01]  /*21d80*/  PRMT R15, RZ, 0x7610, R15 ;  /* 0x00007610ff0f7816 */ /* 0x000fe2000000000f */
[----:B------:R-:W3:Y:S04]  /*21d90*/  LDL R10, [R1+0x10fc] ;  /* 0x0010fc00010a7983 */ /* 0x000ee80000100800 */
[----:B--2---:R0:W-:Y:S02]  /*21da0*/  STS.U16 [R23+UR6+0x8680], R5 ;  /* 0x0086800517007988 */ /* 0x0041e40008000406 */
[----:B0-----:R-:W-:-:S05]  /*21db0*/  @!P2 IMAD.MOV.U32 R5, RZ, RZ, R27 ;  /* 0x000000ffff05a224 */ /* 0x001fca00078e001b */
[----:B------:R0:W2:Y:S04]  /*21dc0*/  @!P2 LDG.E.U16 R14, desc[UR10][R4.64] ;  /* 0x0000000a040ea981 */ /* 0x0000a8000c1e1500 */
[----:B------:R-:W0:Y:S04]  /*21dd0*/  LDL R4, [R1+0x1138] ;  /* 0x0011380001047983 */ /* 0x000e280000100800 */
[----:B------:R-:W0:Y:S02]  /*21de0*/  LDL R5, [R1+0x113c] ;  /* 0x00113c0001057983 */ /* 0x000e240000100800 */
[----:B0-----:R-:W-:-:S04]  /*21df0*/  @!P2 LOP3.LUT R5, R5, R4, RZ, 0x3c, !PT ;  /* 0x000000040505a212 */ /* 0x001fc800078e3cff */
[----:B------:R-:W-:-:S04]  /*21e00*/  @!P2 LOP3.LUT R4, R5, R4, RZ, 0x3c, !PT ;  /* 0x000000040504a212 */ /* 0x000fc800078e3cff */
[----:B------:R-:W-:-:S05]  /*21e10*/  @!P2 LOP3.LUT R5, R5, R4, RZ, 0x3c, !PT ;  /* 0x000000040505a212 */ /* 0x000fca00078e3cff */
[----:B------:R-:W3:Y:S04]  /*21e20*/  @!P2 LDG.E.U16 R15, desc[UR10][R4.64] ;  /* 0x0000000a040fa981 */ /* 0x000ee8000c1e1500 */
[----:B--2---:R0:W-:Y:S04]  /*21e30*/  STL [R1+0xbc], R14 ;  /* 0x0000bc0e01007387 */ /* 0x0041e80000100800 */
[----:B0-----:R-:W2:Y:S04]  /*21e40*/  LDL.LU R14, [R1+0x64] ;  /* 0x00006400010e7983 */ /* 0x001ea80000300800 */
[----:B---3--:R0:W-:Y:S04]  /*21e50*/  STL [R1+0xb8], R15 ;  /* 0x0000b80f01007387 */ /* 0x0081e80000100800 */
[----:B0-----:R-:W3:Y:S04]  /*21e60*/  LDL.LU R15, [R1+0x2ae4] ;  /* 0x002ae400010f7983 */ /* 0x001ee80000300800 */
[----:B------:R-:W2:Y:S04]  /*21e70*/  LDL R4, [R1+0x1118] ;  /* 0x0011180001047983 */ /* 0x000ea80000100800 */
[----:B------:R-:W2:Y:S01]  /*21e80*/  LDL R5, [R1+0x111c] ;  /* 0x00111c0001057983 */ /* 0x000ea20000100800 */
[----:B------:R-:W-:-:S02]  /*21e90*/  PRMT R29, RZ, 0x7610, R29 ;  /* 0x00007610ff1d7816 */ /* 0x000fc4000000001d */
[----:B--2---:R-:W-:-:S04]  /*21ea0*/  @!P2 LOP3.LUT R5, R5, R4, RZ, 0x3c, !PT ;  /* 0x000000040505a212 */ /* 0x004fc800078e3cff */
[----:B------:R-:W-:-:S04]  /*21eb0*/  @!P2 LOP3.LUT R4, R5, R4, RZ, 0x3c, !PT ;  /* 0x000000040504a212 */ /* 0x000fc800078e3cff */
[----:B------:R-:W-:-:S05]  /*21ec0*/  @!P2 LOP3.LUT R5, R5, R4, RZ, 0x3c, !PT ;  /* 0x000000040505a212 */ /* 0x000fca00078e3cff */
[----:B------:R-:W2:Y:S04]  /*21ed0*/  @!P2 LDG.E.U16 R29, desc[UR10][R4.64] ;  /* 0x0000000a041da981 */ /* 0x000ea8000c1e1500 */
[----:B------:R-:W-:Y:S04]  /*21ee0*/  STS.U16 [R23+UR6+0x8a80], R24 ;  /* 0x008a801817007988 */ /* 0x000fe80008000406 */
[----:B---3--:R0:W-:Y:S04]  /*21ef0*/  STS.U16 [R23+UR6+0x8e80], R15 ;  /* 0x008e800f17007988 */ /* 0x0081e80008000406 */
[----:B0-----:R-:W3:Y:S04]  /*21f00*/  LDL.LU R23, [R1+0x5c] ;  /* 0x00005c0001177983 */ /* 0x001ee80000300800 */
[----:B--2---:R0:W-:Y:S04]  /*21f10*/  STL [R1+0xb4], R29 ;  /* 0x0000b41d01007387 */ /* 0x0041e80000100800 */
[----:B0-----:R-:W2:Y:S04]  /*21f20*/  LDL.LU R29, [R1+0x2ae0] ;  /* 0x002ae000011d7983 */ /* 0x001ea80000300800 */
[----:B------:R-:W3:Y:S01]  /*21f30*/  LDL R5, [R1+0x10f8] ;  /* 0x0010f80001057983 */ /* 0x000ee20000100800 */
[----:B------:R-:W-:Y:S01]  /*21f40*/  @!P2 IMAD.MOV.U32 R4, RZ, RZ, R10 ;  /* 0x000000ffff04a224 */ /* 0x000fe200078e000a */
[----:B------:R-:W0:Y:S01]  /*21f50*/  S2R R27, SR_TID.X ;  /* 0x00000000001b7919 */ /* 0x000e220000002100 */
[----:B--2---:R-:W-:-:S06]  /*21f60*/  PRMT R29, RZ, 0x7610, R29 ;  /* 0x00007610ff1d7816 */ /* 0x004fcc000000001d */
[----:B---3--:R-:W2:Y:S01]  /*21f70*/  @!P2 LDG.E.U16 R29, desc[UR10][R4.64] ;  /* 0x0000000a041da981 */ /* 0x008ea2000c1e1500 */
[----:B0-----:R-:W-:-:S05]  /*21f80*/  LOP3.LUT R27, R27, 0x3f, RZ, 0xc0, !PT ;  /* 0x0000003f1b1b7812 */ /* 0x001fca00078ec0ff */
[----:B------:R-:W-:-:S05]  /*21f90*/  IMAD.SHL.U32 R27, R27, 0x2, RZ ;  /* 0x000000021b1b7824 */ /* 0x000fca00078e00ff */
[----:B------:R-:W-:-:S05]  /*21fa0*/  LOP3.LUT R27, R27, 0x60, RZ, 0x3c, !PT ;  /* 0x000000601b1b7812 */ /* 0x000fca00078e3cff */
[----:B------:R0:W-:Y:S04]  /*21fb0*/  STS.U16 [R27+UR6+0x8300], R20 ;  /* 0x008300141b007988 */ /* 0x0001e80008000406 */
[----:B0-----:R-:W3:Y:S04]  /*21fc0*/  LDL.LU R20, [R1+0x4c] ;  /* 0x00004c0001147983 */ /* 0x001ee80000300800 */
[----:B------:R-:W3:Y:S04]  /*21fd0*/  LDL.LU R10, [R1] ;  /* 0x00000000010a7983 */ /* 0x000ee80000300800 */
[----:B----4-:R-:W-:Y:S04]  /*21fe0*/  STS.U16 [R27+UR6+0x8700], R22 ;  /* 0x008700161b007988 */ /* 0x010fe80008000406 */
[----:B--2---:R0:W-:Y:S04]  /*21ff0*/  STL [R1+0xb0], R29 ;  /* 0x0000b01d01007387 */ /* 0x0041e80000100800 */
[----:B0-----:R-:W2:Y:S04]  /*22000*/  LDL.LU R29, [R1+0x2adc] ;  /* 0x002adc00011d7983 */ /* 0x001ea80000300800 */
[----:B------:R-:W4:Y:S04]  /*22010*/  LDL R4, [R1+0x10d8] ;  /* 0x0010d80001047983 */ /* 0x000f280000100800 */
[----:B------:R-:W4:Y:S04]  /*22020*/  LDL R5, [R1+0x10dc] ;  /* 0x0010dc0001057983 */ /* 0x000f280000100800 */
[----:B------:R-:W2:Y:S01]  /*22030*/  LDL.LU R22, [R1+0x2ad8] ;  /* 0x002ad80001167983 */ /* 0x000ea20000300800 */
[----:B----4-:R-:W-:-:S04]  /*22040*/  @!P2 LOP3.LUT R5, R5, R4, RZ, 0x3c, !PT ;  /* 0x000000040505a212 */ /* 0x010fc800078e3cff */
[C---:B------:R-:W-:Y:S02]  /*22050*/  @!P2 LOP3.LUT R4, R5.reuse, R4, RZ, 0x3c, !PT ;  /* 0x000000040504a212 */ /* 0x040fe400078e3cff */
[----:B--2---:R-:W-:Y:S02]  /*22060*/  PRMT R22, RZ, 0x7610, R22 ;  /* 0x00007610ff167816 */ /* 0x004fe40000000016 */
[----:B------:R-:W-:-:S05]  /*22070*/  @!P2 LOP3.LUT R5, R5, R4, RZ, 0x3c, !PT ;  /* 0x000000040505a212 */ /* 0x000fca00078e3cff */
[----:B------:R-:W2:Y:S04]  /*22080*/  @!P2 LDG.E.U16 R22, desc[UR10][R4.64] ;  /* 0x0000000a0416a981 */ /* 0x000ea8000c1e1500 */
[----:B--2---:R0:W-:Y:S04]  /*22090*/  STL [R1+0xac], R22 ;  /* 0x0000ac1601007387 */ /* 0x0041e80000100800 */
[----:B0-----:R-:W2:Y:S04]  /*220a0*/  LDL.LU R22, [R1+0x2ad4] ;  /* 0x002ad40001167983 */ /* 0x001ea80000300800 */
[----:B------:R-:W4:Y:S04]  /*220b0*/  LDL R4, [R1+0x10b8] ;  /* 0x0010b80001047983 */ /* 0x000f280000100800 */
[----:B------:R-:W4:Y:S01]  /*220c0*/  LDL R5, [R1+0x10bc] ;  /* 0x0010bc0001057983 */ /* 0x000f220000100800 */
[----:B--2---:R-:W-:-:S02]  /*220d0*/  PRMT R22, RZ, 0x7610, R22 ;  /* 0x00007610ff167816 */ /* 0x004fc40000000016 */
[----:B----4-:R-:W-:-:S04]  /*220e0*/  @!P2 LOP3.LUT R5, R5, R4, RZ, 0x3c, !PT ;  /* 0x000000040505a212 */ /* 0x010fc800078e3cff */
[----:B------:R-:W-:-:S04]  /*220f0*/  @!P2 LOP3.LUT R4, R5, R4, RZ, 0x3c, !PT ;  /* 0x000000040504a212 */ /* 0x000fc800078e3cff */
[----:B------:R-:W-:-:S05]  /*22100*/  @!P2 LOP3.LUT R5, R5, R4, RZ, 0x3c, !PT ;  /* 0x000000040505a212 */ /* 0x000fca00078e3cff */
[----:B------:R-:W2:Y:S04]  /*22110*/  @!P2 LDG.E.U16 R22, desc[UR10][R4.64] ;  /* 0x0000000a0416a981 */ /* 0x000ea8000c1e1500 */
[----:B--2---:R0:W-:Y:S04]  /*22120*/  STL [R1+0xa8], R22 ;  /* 0x0000a81601007387 */ /* 0x0041e80000100800 */
[----:B0-----:R-:W2:Y:S04]  /*22130*/  LDL.LU R22, [R1+0x2ad0] ;  /* 0x002ad00001167983 */ /* 0x001ea80000300800 */
[----:B------:R-:W4:Y:S04]  /*22140*/  LDL R4, [R1+0x1098] ;  /* 0x0010980001047983 */ /* 0x000f280000100800 */
[----:B------:R-:W4:Y:S04]  /*22150*/  LDL R5, [R1+0x109c] ;  /* 0x00109c0001057983 */ /* 0x000f280000100800 */
[----:B------:R-:W-:Y:S04]  /*22160*/  STS.U16 [R27+UR6+0x8b00], R0 ;  /* 0x008b00001b007988 */ /* 0x000fe80008000406 */
[----:B--2---:R0:W-:Y:S04]  /*22170*/  STS.U16 [R27+UR6+0x8f00], R22 ;  /* 0x008f00161b007988 */ /* 0x0041e80008000406 */
[----:B0-----:R-:W2:Y:S01]  /*22180*/  LDL.LU R27, [R1+0x2acc] ;  /* 0x002acc00011b7983 */ /* 0x001ea20000300800 */
[----:B----4-:R-:W-:-:S04]  /*22190*/  @!P2 LOP3.LUT R5, R5, R4, RZ, 0x3c, !PT ;  /* 0x000000040505a212 */ /* 0x010fc800078e3cff */
[----:B------:R-:W-:-:S04]  /*221a0*/  @!P2 LOP3.LUT R4, R5, R4, RZ, 0x3c, !PT ;  /* 0x000000040504a212 */ /* 0x000fc800078e3cff */
[----:B------:R-:W-:Y:S02]  /*221b0*/  @!P2 LOP3.LUT R5, R5, R4, RZ, 0x3c, !PT ;  /* 0x000000040505a212 */ /* 0x000fe400078e3cff */
[----:B--2---:R-:W-:-:S06]  /*221c0*/  PRMT R27, RZ, 0x7610, R27 ;  /* 0x00007610ff1b7816 */ /* 0x004fcc000000001b */
[----:B------:R-:W2:Y:S04]  /*221d0*/  @!P2 LDG.E.U16 R27, desc[UR10][R4.64] ;  /* 0x0000000a041ba981 */ /* 0x000ea8000c1e1500 */
[----:B--2---:R0:W-:Y:S04]  /*221e0*/  STL [R1+0xa4], R27 ;  /* 0x0000a41b01007387 */ /* 0x0041e80000100800 */
[----:B0-----:R-:W2:Y:S04]  /*221f0*/  LDL.LU R27, [R1+0x2ac8] ;  /* 0x002ac800011b7983 */ /* 0x001ea80000300800 */
[----:B------:R-:W4:Y:S04]  /*22200*/  LDL R4, [R1+0x1078] ;  /* 0x0010780001047983 */ /* 0x000f280000100800 */
[----:B------:R-:W4:Y:S01]  /*22210*/  LDL R5, [R1+0x107c] ;  /* 0x00107c0001057983 */ /* 0x000f220000100800 */
[----:B------:R-:W0:Y:S01]  /*22220*/  S2R R0, SR_TID.X ;  /* 0x0000000000007919 */ /* 0x000e220000002100 */
[----:B--2---:R-:W-:-:S02]  /*22230*/  PRMT R27, RZ, 0x7610, R27 ;  /* 0x00007610ff1b7816 */ /* 0x004fc4000000001b */
[----:B----4-:R-:W-:-:S04]  /*22240*/  @!P2 LOP3.LUT R5, R5, R4, RZ, 0x3c, !PT ;  /* 0x000000040505a212 */ /* 0x010fc800078e3cff */
[----:B------:R-:W-:-:S04]  /*22250*/  @!P2 LOP3.LUT R4, R5, R4, RZ, 0x3c, !PT ;  /* 0x000000040504a212 */ /* 0x000fc800078e3cff */
[----:B------:R-:W-:-:S05]  /*22260*/  @!P2 LOP3.LUT R5, R5, R4, RZ, 0x3c, !PT ;  /* 0x000000040505a212 */ /* 0x000fca00078e3cff */
[----:B------:R-:W2:Y:S01]  /*22270*/  @!P2 LDG.E.U16 R27, desc[UR10][R4.64] ;  /* 0x0000000a041ba981 */ /* 0x000ea2000c1e1500 */
[----:B0-----:R-:W-:-:S05]  /*22280*/  LOP3.LUT R0, R0, 0x3f, RZ, 0xc0, !PT ;  /* 0x0000003f00007812 */ /* 0x001fca00078ec0ff */
[----:B------:R-:W-:-:S05]  /*22290*/  IMAD.SHL.U32 R0, R0, 0x2, RZ ;  /* 0x0000000200007824 */ /* 0x000fca00078e00ff */
[----:B------:R-:W-:-:S05]  /*222a0*/  LOP3.LUT R0, R0, 0x70, RZ, 0x3c, !PT ;  /* 0x0000007000007812 */ /* 0x000fca00078e3cff */
[----:B------:R0:W-:Y:S04]  /*222b0*/  STS.U16 [R0+UR6+0x8380], R14 ;  /* 0x0083800e00007988 */ /* 0x0001e80008000406 */
[----:B0-----:R-:W4:Y:S04]  /*222c0*/  LDL.LU R14, [R1+0x8] ;  /* 0x00000800010e7983 */ /* 0x001f280000300800 */
        /* <DEDUP_REMOVED lines=9> */
[----:B------:R0:W-:Y:S04]  /*22360*/  STS.U16 [R0+UR6+0x8780], R23 ;  /* 0x0087801700007988 */ /* 0x0001e80008000406 */
[----:B0-----:R-:W3:Y:S04]  /*22370*/  LDL.LU R23, [R1+0xc] ;  /* 0x00000c0001177983 */ /* 0x001ee80000300800 */
        /* <DEDUP_REMOVED lines=13> */
[----:B------:R-:W2:Y:S04]  /*22450*/  LDL R4, [R1+0x1018] ;  /* 0x0010180001047983 */ /* 0x000ea80000100800 */
[----:B------:R-:W2:Y:S01]  /*22460*/  LDL R5, [R1+0x101c] ;  /* 0x00101c0001057983 */ /* 0x000ea20000100800 */
[----:B------:R-:W-:-:S03]  /*22470*/  PRMT R2, RZ, 0x7610, R2 ;  /* 0x00007610ff027816 */ /* 0x000fc60000000002 */
[----:B------:R0:W-:Y:S04]  /*22480*/  STS.U16 [R0+UR6+0x8f80], R10 ;  /* 0x008f800a00007988 */ /* 0x0001e80008000406 */
[----:B0-----:R-:W3:Y:S01]  /*22490*/  LDL.LU R10, [R1+0x14] ;  /* 0x00001400010a7983 */ /* 0x001ee20000300800 */
[----:B--2---:R-:W-:-:S04]  /*224a0*/  @!P2 LOP3.LUT R5, R5, R4, RZ, 0x3c, !PT ;  /* 0x000000040505a212 */ /* 0x004fc800078e3cff */
[----:B------:R-:W-:-:S04]  /*224b0*/  @!P2 LOP3.LUT R4, R5, R4, RZ, 0x3c, !PT ;  /* 0x000000040504a212 */ /* 0x000fc800078e3cff */
[----:B------:R-:W-:-:S05]  /*224c0*/  @!P2 LOP3.LUT R5, R5, R4, RZ, 0x3c, !PT ;  /* 0x000000040505a212 */ /* 0x000fca00078e3cff */
[----:B------:R-:W2:Y:S04]  /*224d0*/  @!P2 LDG.E.U16 R2, desc[UR10][R4.64] ;  /* 0x0000000a0402a981 */ /* 0x000ea8000c1e1500 */
[----:B------:R-:W3:Y:S04]  /*224e0*/  LDL R4, [R1+0xff8] ;  /* 0x000ff80001047983 */ /* 0x000ee80000100800 */
[----:B------:R-:W3:Y:S01]  /*224f0*/  LDL R5, [R1+0xffc] ;  /* 0x000ffc0001057983 */ /* 0x000ee20000100800 */
[----:B------:R-:W-:Y:S01]  /*22500*/  PRMT R3, RZ, 0x7610, R3 ;  /* 0x00007610ff037816 */ /* 0x000fe20000000003 */
[----:B------:R-:W0:Y:S02]  /*22510*/  S2R R0, SR_TID.X ;  /* 0x0000000000007919 */ /* 0x000e240000002100 */
[----:B--2---:R1:W-:Y:S04]  /*22520*/  STL [R1+0x94], R2 ;  /* 0x0000940201007387 */ /* 0x0043e80000100800 */
[----:B-1----:R-:W2:Y:S01]  /*22530*/  LDL.LU R2, [R1+0x1c] ;  /* 0x00001c0001027983 */ /* 0x002ea20000300800 */
[----:B---3--:R-:W-:-:S04]  /*22540*/  @!P2 LOP3.LUT R5, R5, R4, RZ, 0x3c, !PT ;  /* 0x000000040505a212 */ /* 0x008fc800078e3cff */
[----:B------:R-:W-:-:S04]  /*22550*/  @!P2 LOP3.LUT R4, R5, R4, RZ, 0x3c, !PT ;  /* 0x000000040504a212 */ /* 0x000fc800078e3cff */
[----:B------:R-:W-:-:S05]  /*22560*/  @!P2 LOP3.LUT R5, R5, R4, RZ, 0x3c, !PT ;  /* 0x000000040505a212 */ /* 0x000fca00078e3cff */
[----:B------:R1:W3:Y:S04]  /*22570*/  @!P2 LDG.E.U16 R3, desc[UR10][R4.64] ;  /* 0x0000000a0403a981 */ /* 0x0002e8000c1e1500 */
[----:B------:R-:W1:Y:S04]  /*22580*/  LDL R4, [R1+0xfd8] ;  /* 0x000fd80001047983 */ /* 0x000e680000100800 */
[----:B------:R-:W1:Y:S01]  /*22590*/  LDL R5, [R1+0xfdc] ;  /* 0x000fdc0001057983 */ /* 0x000e620000100800 */
[----:B0-----:R-:W-:-:S05]  /*225a0*/  LOP3.LUT R0, R0, 0x3f, RZ, 0xc0, !PT ;  /* 0x0000003f00007812 */ /* 0x001fca00078ec0ff */
[----:B------:R-:W-:-:S05]  /*225b0*/  IMAD.SHL.U32 R0, R0, 0x2, RZ ;  /* 0x0000000200007824 */ /* 0x000fca00078e00ff */
[----:B------:R-:W-:Y:S04]  /*225c0*/  STS.U16 [R0+UR6], R27 ;  /* 0x0000001b00007988 */ /* 0x000fe80008000406 */
[----:B------:R0:W-:Y:S02]  /*225d0*/  STS.U16 [R0+UR6+0x200], R29 ;  /* 0x0002001d00007988 */ /* 0x0001e40008000406 */
[----:B0-----:R-:W-:Y:S02]  /*225e0*/  PRMT R0, RZ, 0x7610, R0 ;  /* 0x00007610ff007816 */ /* 0x001fe40000000000 */
[----:B-1----:R-:W-:-:S04]  /*225f0*/  @!P2 LOP3.LUT R5, R5, R4, RZ, 0x3c, !PT ;  /* 0x000000040505a212 */ /* 0x002fc800078e3cff */
[----:B------:R-:W-:-:S04]  /*22600*/  @!P2 LOP3.LUT R4, R5, R4, RZ, 0x3c, !PT ;  /* 0x000000040504a212 */ /* 0x000fc800078e3cff */
[----:B------:R-:W-:-:S05]  /*22610*/  @!P2 LOP3.LUT R5, R5, R4, RZ, 0x3c, !PT ;  /* 0x000000040505a212 */ /* 0x000fca00078e3cff */
[----:B------:R-:W2:Y:S04]  /*22620*/  @!P2 LDG.E.U16 R0, desc[UR10][R4.64] ;  /* 0x0000000a0400a981 */ /* 0x000ea8000c1e1500 */
[----:B---3--:R0:W-:Y:S04]  /*22630*/  STL [R1+0x90], R3 ;  /* 0x0000900301007387 */ /* 0x0081e80000100800 */
[----:B0-----:R-:W3:Y:S04]  /*22640*/  LDL.LU R3, [R1+0x20] ;  /* 0x0000200001037983 */ /* 0x001ee80000300800 */
[----:B--2---:R0:W-:Y:S04]  /*22650*/  STL [R1+0x8c], R0 ;  /* 0x00008c0001007387 */ /* 0x0041e80000100800 */
[----:B------:R-:W2:Y:S04]  /*22660*/  LDL R4, [R1+0xfb8] ;  /* 0x000fb80001047983 */ /* 0x000ea80000100800 */
[----:B------:R-:W2:Y:S01]  /*22670*/  LDL R5, [R1+0xfbc] ;  /* 0x000fbc0001057983 */ /* 0x000ea20000100800 */
[----:B0-----:R-:W0:Y:S02]  /*22680*/  S2R R0, SR_TID.X ;  /* 0x0000000000007919 */ /* 0x001e240000002100 */
[----:B0-----:R-:W-:-:S05]  /*22690*/  LOP3.LUT R0, R0, 0x3f, RZ, 0xc0, !PT ;  /* 0x0000003f00007812 */ /* 0x001fca00078ec0ff */
[----:B------:R-:W-:-:S05]  /*226a0*/  IMAD.SHL.U32 R0, R0, 0x2, RZ ;  /* 0x0000000200007824 */ /* 0x000fca00078e00ff */
[----:B----4-:R0:W-:Y:S02]  /*226b0*/  STS.U16 [R0+UR6+0x400], R14 ;  /* 0x0004000e00007988 */ /* 0x0101e40008000406 */
[----:B0-----:R-:W-:Y:S02]  /*226c0*/  PRMT R0, RZ, 0x7610, R0 ;  /* 0x00007610ff007816 */ /* 0x001fe40000000000 */
[----:B------:R-:W4:Y:S01]  /*226d0*/  LDL.LU R14, [R1+0x24] ;  /* 0x00002400010e7983 */ /* 0x000f220000300800 */
[----:B--2---:R-:W-:-:S04]  /*226e0*/  @!P2 LOP3.LUT R5, R5, R4, RZ, 0x3c, !PT ;  /* 0x000000040505a212 */ /* 0x004fc800078e3cff */
        /* <DEDUP_REMOVED lines=11> */
[----:B------:R-:W3:Y:S01]  /*227a0*/  LDL.LU R23, [R1+0x2c] ;  /* 0x00002c0001177983 */ /* 0x000ee20000300800 */
        /* <DEDUP_REMOVED lines=33> */
[----:B0-----:R-:W0:Y:S01]  /*229c0*/  S2R R0, SR_TID.X ;  /* 0x0000000000007919 */ /* 0x001e220000002100 */
[----:B------:R-:W-:-:S02]  /*229d0*/  PRMT R8, RZ, 0x7610, R8 ;  /* 0x00007610ff087816 */ /* 0x000fc40000000008 */
[----:B0-----:R-:W-:-:S05]  /*229e0*/  LOP3.LUT R0, R0, 0x3f, RZ, 0xc0, !PT ;  /* 0x0000003f00007812 */ /* 0x001fca00078ec0ff */
[----:B------:R-:W-:-:S05]  /*229f0*/  IMAD.SHL.U32 R0, R0, 0x2, RZ ;  /* 0x0000000200007824 */ /* 0x000fca00078e00ff */
[----:B------:R0:W-:Y:S04]  /*22a00*/  STS.U16 [R0+UR6+0xc00], R2 ;  /* 0x000c000200007988 */ /* 0x0001e80008000406 */
[----:B0-----:R-:W4:Y:S01]  /*22a10*/  LDL.LU R2, [R1+0x3c] ;  /* 0x00003c0001027983 */ /* 0x001f220000300800 */
[----:B--2---:R-:W-:-:S04]  /*22a20*/  @!P2 LOP3.LUT R5, R5, R4, RZ, 0x3c, !PT ;  /* 0x000000040505a212 */ /* 0x004fc800078e3cff */
[----:B------:R-:W-:-:S04]  /*22a30*/  @!P2 LOP3.LUT R4, R5, R4, RZ, 0x3c, !PT ;  /* 0x000000040504a212 */ /* 0x000fc800078e3cff */
[----:B------:R-:W-:-:S05]  /*22a40*/  @!P2 LOP3.LUT R5, R5, R4, RZ, 0x3c, !PT ;  /* 0x000000040505a212 */ /* 0x000fca00078e3cff */
[----:B------:R0:W2:Y:S04]  /*22a50*/  @!P2 LDG.E.U16 R8, desc[UR10][R4.64] ;  /* 0x0000000a0408a981 */ /* 0x0000a8000c1e1500 */
[----:B------:R-:W0:Y:S04]  /*22a60*/  LDL R4, [R1+0xf18] ;  /* 0x000f180001047983 */ /* 0x000e280000100800 */
[----:B------:R-:W0:Y:S04]  /*22a70*/  LDL R5, [R1+0xf1c] ;  /* 0x000f1c0001057983 */ /* 0x000e280000100800 */
[----:B---3--:R1:W-:Y:S02]  /*22a80*/  STS.U16 [R0+UR6+0xe00], R3 ;  /* 0x000e000300007988 */ /* 0x0083e40008000406 */
[----:B-1----:R-:W-:-:S02]  /*22a90*/  PRMT R0, RZ, 0x7610, R0 ;  /* 0x00007610ff007816 */ /* 0x002fc40000000000 */
[----:B0-----:R-:W-:-:S04]  /*22aa0*/  @!P2 LOP3.LUT R5, R5, R4, RZ, 0x3c, !PT ;  /* 0x000000040505a212 */ /* 0x001fc800078e3cff */
[----:B------:R-:W-:-:S04]  /*22ab0*/  @!P2 LOP3.LUT R4, R5, R4, RZ, 0x3c, !PT ;  /* 0x000000040504a212 */ /* 0x000fc800078e3cff */
[----:B------:R-:W-:-:S05]  /*22ac0*/  @!P2 LOP3.LUT R5, R5, R4, RZ, 0x3c, !PT ;  /* 0x000000040505a212 */ /* 0x000fca00078e3cff */
[----:B------:R-:W3:Y:S04]  /*22ad0*/  @!P2 LDG.E.U16 R0, desc[UR10][R4.64] ;  /* 0x0000000a0400a981 */ /* 0x000ee8000c1e1500 */
[----:B--2---:R0:W-:Y:S04]  /*22ae0*/  STL [R1+0x78], R8 ;  /* 0x0000780801007387 */ /* 0x0041e80000100800 */
[----:B0-----:R-:W2:Y:S04]  /*22af0*/  LDL.LU R8, [R1+0x40] ;  /* 0x0000400001087983 */ /* 0x001ea80000300800 */
[----:B------:R-:W2:Y:S04]  /*22b00*/  LDL.LU R3, [R1+0x2ab8] ;  /* 0x002ab80001037983 */ /* 0x000ea80000300800 */
[----:B---3--:R0:W-:Y:S04]  /*22b10*/  STL [R1+0x74], R0 ;  /* 0x0000740001007387 */ /* 0x0081e80000100800 */
[----:B------:R-:W3:Y:S04]  /*22b20*/  LDL R4, [R1+0xef8] ;  /* 0x000ef80001047983 */ /* 0x000ee80000100800 */
[----:B------:R-:W3:Y:S01]  /*22b30*/  LDL R5, [R1+0xefc] ;  /* 0x000efc0001057983 */ /* 0x000ee20000100800 */
[----:B0-----:R-:W0:Y:S01]  /*22b40*/  S2R R0, SR_TID.X ;  /* 0x0000000000007919 */ /* 0x001e220000002100 */
[----:B--2---:R-:W-:-:S02]  /*22b50*/  PRMT R3, RZ, 0x7610, R3 ;  /* 0x00007610ff037816 */ /* 0x004fc40000000003 */
[----:B0-----:R-:W-:-:S05]  /*22b60*/  LOP3.LUT R0, R0, 0x3f, RZ, 0xc0, !PT ;  /* 0x0000003f00007812 */ /* 0x001fca00078ec0ff */
[----:B------:R-:W-:-:S05]  /*22b70*/  IMAD.SHL.U32 R0, R0, 0x2, RZ ;  /* 0x0000000200007824 */ /* 0x000fca00078e00ff */
[----:B----4-:R0:W-:Y:S04]  /*22b80*/  STS.U16 [R0+UR6+0x1000], R14 ;  /* 0x0010000e00007988 */ /* 0x0101e80008000406 */
[----:B0-----:R-:W2:Y:S01]  /*22b90*/  LDL.LU R14, [R1+0x44] ;  /* 0x00004400010e7983 */ /* 0x001ea20000300800 */
[----:B---3--:R-:W-:-:S04]  /*22ba0*/  @!P2 LOP3.LUT R5, R5, R4, RZ, 0x3c, !PT ;  /* 0x000000040505a212 */ /* 0x008fc800078e3cff */
[----:B------:R-:W-:-:S04]  /*22bb0*/  @!P2 LOP3.LUT R4, R5, R4, RZ, 0x3c, !PT ;  /* 0x000000040504a212 */ /* 0x000fc800078e3cff */
[----:B------:R-:W-:-:S05]  /*22bc0*/  @!P2 LOP3.LUT R5, R5, R4, RZ, 0x3c, !PT ;  /* 0x000000040505a212 */ /* 0x000fca00078e3cff */
[----:B------:R0:W3:Y:S04]  /*22bd0*/  @!P2 LDG.E.U16 R3, desc[UR10][R4.64] ;  /* 0x0000000a0403a981 */ /* 0x0000e8000c1e1500 */
[----:B------:R-:W0:Y:S04]  /*22be0*/  LDL R4, [R1+0xed8] ;  /* 0x000ed80001047983 */ /* 0x000e280000100800 */
[----:B------:R-:W0:Y:S04]  /*22bf0*/  LDL R5, [R1+0xedc] ;  /* 0x000edc0001057983 */ /* 0x000e280000100800 */
[----:B------:R1:W-:Y:S02]  /*22c00*/  STS.U16 [R0+UR6+0x1200], R23 ;  /* 0x0012001700007988 */ /* 0x0003e40008000406 */
[----:B-1----:R-:W-:-:S02]  /*22c10*/  PRMT R0, RZ, 0x7610, R0 ;  /* 0x00007610ff007816 */ /* 0x002fc40000000000 */
[----:B0-----:R-:W-:-:S04]  /*22c20*/  @!P2 LOP3.LUT R5, R5, R4, RZ, 0x3c, !PT ;  /* 0x000000040505a212 */ /* 0x001fc800078e3cff */
[----:B------:R-:W-:-:S04]  /*22c30*/  @!P2 LOP3.LUT R4, R5, R4, RZ, 0x3c, !PT ;  /* 0x000000040504a212 */ /* 0x000fc800078e3cff */
[----:B------:R-:W-:-:S05]  /*22c40*/  @!P2 LOP3.LUT R5, R5, R4, RZ, 0x3c, !PT ;  /* 0x000000040505a212 */ /* 0x000fca00078e3cff */
[----:B------:R-:W4:Y:S04]  /*22c50*/  @!P2 LDG.E.U16 R0, desc[UR10][R4.64] ;  /* 0x0000000a0400a981 */ /* 0x000f28000c1e1500 */
[----:B---3--:R0:W-:Y:S04]  /*22c60*/  STL [R1+0x70], R3 ;  /* 0x0000700301007387 */ /* 0x0081e80000100800 */
[----:B0-----:R-:W3:Y:S04]  /*22c70*/  LDL.LU R3, [R1+0x48] ;  /* 0x0000480001037983 */ /* 0x001ee80000300800 */
[----:B------:R-:W2:Y:S04]  /*22c80*/  LDL.LU R23, [R1+0x2ab4] ;  /* 0x002ab40001177983 */ /* 0x000ea80000300800 */
[----:B----4-:R0:W-:Y:S04]  /*22c90*/  STL [R1+0x6c], R0 ;  /* 0x00006c0001007387 */ /* 0x0101e80000100800 */
[----:B------:R-:W4:Y:S04]  /*22ca0*/  LDL R4, [R1+0xeb8] ;  /* 0x000eb80001047983 */ /* 0x000f280000100800 */
[----:B------:R-:W4:Y:S01]  /*22cb0*/  LDL R5, [R1+0xebc] ;  /* 0x000ebc0001057983 */ /* 0x000f220000100800 */
[----:B0-----:R-:W0:Y:S02]  /*22cc0*/  S2R R0, SR_TID.X ;  /* 0x0000000000007919 */ /* 0x001e240000002100 */
[----:B0-----:R-:W-:-:S05]  /*22cd0*/  LOP3.LUT R0, R0, 0x3f, RZ, 0xc0, !PT ;  /* 0x0000003f00007812 */ /* 0x001fca00078ec0ff */
[----:B------:R-:W-:-:S05]  /*22ce0*/  IMAD.SHL.U32 R0, R0, 0x2, RZ ;  /* 0x0000000200007824 */ /* 0x000fca00078e00ff */
[----:B------:R0:W-:Y:S02]  /*22cf0*/  STS.U16 [R0+UR6+0x1400], R20 ;  /* 0x0014001400007988 */ /* 0x0001e40008000406 */
[----:B0-----:R-:W-:Y:S02]  /*22d00*/  PRMT R0, RZ, 0x7610, R0 ;  /* 0x00007610ff007816 */ /* 0x001fe40000000000 */
[----:B------:R-:W2:Y:S01]  /*22d10*/  LDL.LU R20, [R1+0x50] ;  /* 0x0000500001147983 */ /* 0x000ea20000300800 */
[----:B----4-:R-:W-:-:S04]  /*22d20*/  @!P2 LOP3.LUT R5, R5, R4, RZ, 0x3c, !PT ;  /* 0x000000040505a212 */ /* 0x010fc800078e3cff */
[----:B------:R-:W-:-:S04]  /*22d30*/  @!P2 LOP3.LUT R4, R5, R4, RZ, 0x3c, !PT ;  /* 0x000000040504a212 */ /* 0x000fc800078e3cff */
[----:B------:R-:W-:-:S05]  /*22d40*/  @!P2 LOP3.LUT R5, R5, R4, RZ, 0x3c, !PT ;  /* 0x000000040505a212 */ /* 0x000fca00078e3cff */
[----:B------:R-:W4:Y:S04]  /*22d50*/  @!P2 LDG.E.U16 R0, desc[UR10][R4.64] ;  /* 0x0000000a0400a981 */ /* 0x000f28000c1e1500 */
        /* <DEDUP_REMOVED lines=29> */
[----:B--2---:R-:W-:Y:S01]  /*22f30*/  PRMT R2, RZ, 0x7610, R2 ;  /* 0x00007610ff027816 */ /* 0x004fe20000000002 */
[----:B0-----:R-:W0:Y:S01]  /*22f40*/  S2R R0, SR_TID.X ;  /* 0x0000000000007919 */ /* 0x001e220000002100 */
[----:B----4-:R-:W-:-:S04]  /*22f50*/  @!P2 LOP3.LUT R5, R5, R4, RZ, 0x3c, !PT ;  /* 0x000000040505a212 */ /* 0x010fc800078e3cff */
[----:B------:R-:W-:-:S04]  /*22f60*/  @!P2 LOP3.LUT R4, R5, R4, RZ, 0x3c, !PT ;  /* 0x000000040504a212 */ /* 0x000fc800078e3cff */
[----:B------:R-:W-:-:S05]  /*22f70*/  @!P2 LOP3.LUT R5, R5, R4, RZ, 0x3c, !PT ;  /* 0x000000040505a212 */ /* 0x000fca00078e3cff */
[----:B------:R-:W2:Y:S01]  /*22f80*/  @!P2 LDG.E.U16 R2, desc[UR10][R4.64] ;  /* 0x0000000a0402a981 */ /* 0x000ea2000c1e1500 */
[----:B0-----:R-:W-:-:S05]  /*22f90*/  LOP3.LUT R0, R0, 0x3f, RZ, 0xc0, !PT ;  /* 0x0000003f00007812 */ /* 0x001fca00078ec0ff */
[----:B------:R-:W-:-:S05]  /*22fa0*/  IMAD.SHL.U32 R0, R0, 0x2, RZ ;  /* 0x0000000200007824 */ /* 0x000fca00078e00ff */
[----:B------:R0:W-:Y:S04]  /*22fb0*/  STS.U16 [R0+UR6+0x1a00], R8 ;  /* 0x001a000800007988 */ /* 0x0001e80008000406 */
[----:B0-----:R-:W4:Y:S04]  /*22fc0*/  LDL.LU R8, [R1+0x10c] ;  /* 0x00010c0001087983 */ /* 0x001f280000300800 */
[----:B------:R-:W3:Y:S04]  /*22fd0*/  LDL R4, [R1+0xe38] ;  /* 0x000e380001047983 */ /* 0x000ee80000100800 */
[----:B------:R-:W3:Y:S04]  /*22fe0*/  LDL R5, [R1+0xe3c] ;  /* 0x000e3c0001057983 */ /* 0x000ee80000100800 */
[----:B------:R-:W-:Y:S04]  /*22ff0*/  STS.U16 [R0+UR6+0x1c00], R14 ;  /* 0x001c000e00007988 */ /* 0x000fe80008000406 */
[----:B--2---:R0:W-:Y:S04]  /*23000*/  STL [R1+0x5c], R2 ;  /* 0x00005c0201007387 */ /* 0x0041e80000100800 */
[----:B0-----:R-:W2:Y:S04]  /*23010*/  LDL.LU R2, [R1+0x110] ;  /* 0x0001100001027983 */ /* 0x001ea80000300800 */
[----:B------:R-:W2:Y:S01]  /*23020*/  LDL.LU R14, [R1+0x2aac] ;  /* 0x002aac00010e7983 */ /* 0x000ea20000300800 */
[----:B---3--:R-:W-:-:S04]  /*23030*/  @!P2 LOP3.LUT R5, R5, R4, RZ, 0x3c, !PT ;  /* 0x000000040505a212 */ /* 0x008fc800078e3cff */
[----:B------:R-:W-:-:S04]  /*23040*/  @!P2 LOP3.LUT R4, R5, R4, RZ, 0x3c, !PT ;  /* 0x000000040504a212 */ /* 0x000fc800078e3cff */
[----:B------:R-:W-:Y:S02]  /*23050*/  @!P2 LOP3.LUT R5, R5, R4, RZ, 0x3c, !PT ;  /* 0x000000040505a212 */ /* 0x000fe400078e3cff */
[----:B--2---:R-:W-:-:S06]  /*23060*/  PRMT R14, RZ, 0x7610, R14 ;  /* 0x00007610ff0e7816 */ /* 0x004fcc000000000e */
[----:B------:R0:W2:Y:S04]  /*23070*/  @!P2 LDG.E.U16 R14, desc[UR10][R4.64] ;  /* 0x0000000a040ea981 */ /* 0x0000a8000c1e1500 */
[----:B------:R-:W0:Y:S04]  /*23080*/  LDL R4, [R1+0xe28] ;  /* 0x000e280001047983 */ /* 0x000e280000100800 */
[----:B------:R-:W0:Y:S04]  /*23090*/  LDL R5, [R1+0x1564] ;  /* 0x0015640001057983 */ /* 0x000e280000100800 */
[----:B------:R1:W-:Y:S02]  /*230a0*/  STS.U16 [R0+UR6+0x1e00], R3 ;  /* 0x001e000300007988 */ /* 0x0003e40008000406 */
[----:B-1----:R-:W-:-:S02]  /*230b0*/  PRMT R0, RZ, 0x7610, R0 ;  /* 0x00007610ff007816 */ /* 0x002fc40000000000 */
[----:B0-----:R-:W-:-:S04]  /*230c0*/  @!P2 LOP3.LUT R5, R5, R4, RZ, 0x3c, !PT ;  /* 0x000000040505a212 */ /* 0x001fc800078e3cff */
[----:B------:R-:W-:-:S04]  /*230d0*/  @!P2 LOP3.LUT R4, R5, R4, RZ, 0x3c, !PT ;  /* 0x000000040504a212 */ /* 0x000fc800078e3cff */
[----:B------:R-:W-:-:S05]  /*230e0*/  @!P2 LOP3.LUT R5, R5, R4, RZ, 0x3c, !PT ;  /* 0x000000040505a212 */ /* 0x000fca00078e3cff */
[----:B------:R-:W3:Y:S04]  /*230f0*/  @!P2 LDG.E.U16 R0, desc[UR10][R4.64] ;  /* 0x0000000a0400a981 */ /* 0x000ee8000c1e1500 */
[----:B--2---:R0:W-:Y:S04]  /*23100*/  STL [R1+0x58], R14 ;  /* 0x0000580e01007387 */ /* 0x0041e80000100800 */
[----:B0-----:R-:W2:Y:S04]  /*23110*/  LDL R14, [R1+0x15c4] ;  /* 0x0015c400010e7983 */ /* 0x001ea80000100800 */
[----:B------:R-:W2:Y:S04]  /*23120*/  LDL.LU R3, [R1+0x118] ;  /* 0x0001180001037983 */ /* 0x000ea80000300800 */
[----:B---3--:R0:W-:Y:S04]  /*23130*/  STL [R1+0x54], R0 ;  /* 0x0000540001007387 */ /* 0x0081e80000100800 */
[----:B------:R-:W3:Y:S04]  /*23140*/  LDL R4, [R1+0x1548] ;  /* 0x0015480001047983 */ /* 0x000ee80000100800 */
[----:B------:R-:W3:Y:S01]  /*23150*/  LDL R5, [R1+0x1584] ;  /* 0x0015840001057983 */ /* 0x000ee20000100800 */
[----:B0-----:R-:W0:Y:S02]  /*23160*/  S2R R0, SR_TID.X ;  /* 0x0000000000007919 */ /* 0x001e240000002100 */
[----:B0-----:R-:W-:-:S05]  /*23170*/  LOP3.LUT R0, R0, 0x3f, RZ, 0xc0, !PT ;  /* 0x0000003f00007812 */ /* 0x001fca00078ec0ff */
[----:B------:R-:W-:-:S05]  /*23180*/  IMAD.SHL.U32 R0, R0, 0x2, RZ ;  /* 0x0000000200007824 */ /* 0x000fca00078e00ff */
[----:B------:R0:W-:Y:S02]  /*23190*/  STS.U16 [R0+UR6+0x2000], R20 ;  /* 0x0020001400007988 */ /* 0x0001e40008000406 */
[----:B0-----:R-:W-:Y:S02]  /*231a0*/  PRMT R0, RZ, 0x7610, R0 ;  /* 0x00007610ff007816 */ /* 0x001fe40000000000 */
[----:B------:R-:W2:Y:S01]  /*231b0*/  LDL.LU R20, [R1+0x11c] ;  /* 0x00011c0001147983 */ /* 0x000ea20000300800 */
[----:B---3--:R-:W-:-:S04]  /*231c0*/  @!P2 LOP3.LUT R5, R5, R4, RZ, 0x3c, !PT ;  /* 0x000000040505a212 */ /* 0x008fc800078e3cff */
[----:B------:R-:W-:-:S04]  /*231d0*/  @!P2 LOP3.LUT R4, R5, R4, RZ, 0x3c, !PT ;  /* 0x000000040504a212 */ /* 0x000fc800078e3cff */
[----:B------:R-:W-:-:S05]  /*231e0*/  @!P2 LOP3.LUT R5, R5, R4, RZ, 0x3c, !PT ;  /* 0x000000040505a212 */ /* 0x000fca00078e3cff */
[----:B------:R-:W3:Y:S04]  /*231f0*/  @!P2 LDG.E.U16 R0, desc[UR10][R4.64] ;  /* 0x0000000a0400a981 */ /* 0x000ee8000c1e1500 */
        /* <DEDUP_REMOVED lines=14> */
[----:B------:R-:W3:Y:S04]  /*232e0*/  LDL.LU R4, [R1+0x108] ;  /* 0x0001080001047983 */ /* 0x000ee80000300800 */
[----:B------:R-:W2:Y:S01]  /*232f0*/  LDL R5, [R1+0x1588] ;  /* 0x0015880001057983 */ /* 0x000ea20000100800 */
[----:B0-----:R-:W0:Y:S02]  /*23300*/  S2R R0, SR_TID.X ;  /* 0x0000000000007919 */ /* 0x001e240000002100 */
[----:B0-----:R-:W-:-:S05]  /*23310*/  LOP3.LUT R0, R0, 0x3f, RZ, 0xc0, !PT ;  /* 0x0000003f00007812 */ /* 0x001fca00078ec0ff */
[----:B------:R-:W-:-:S05]  /*23320*/  IMAD.SHL.U32 R0, R0, 0x2, RZ ;  /* 0x0000000200007824 */ /* 0x000fca00078e00ff */
[----:B---3--:R0:W-:Y:S02]  /*23330*/  STS.U16 [R0+UR6+0x2400], R4 ;  /* 0x0024000400007988 */ /* 0x0081e40008000406 */
[----:B0-----:R-:W-:Y:S01]  /*23340*/  PRMT R0, RZ, 0x7610, R0 ;  /* 0x00007610ff007816 */ /* 0x001fe20000000000 */
[----:B--2---:R-:W-:Y:S02]  /*23350*/  @!P2 IMAD.MOV.U32 R4, RZ, RZ, R14 ;  /* 0x000000ffff04a224 */ /* 0x004fe400078e000e */
[----:B------:R-:W2:Y:S04]  /*23360*/  LDL.LU R14, [R1+0x128] ;  /* 0x00012800010e7983 */ /* 0x000ea80000300800 */
[----:B------:R-:W3:Y:S04]  /*23370*/  @!P2 LDG.E.U16 R0, desc[UR10][R4.64] ;  /* 0x0000000a0400a981 */ /* 0x000ee8000c1e1500 */
[----:B---3--:R0:W-:Y:S04]  /*23380*/  STL [R1+0x48], R0 ;  /* 0x0000480001007387 */ /* 0x0081e80000100800 */
[----:B------:R-:W3:Y:S04]  /*23390*/  LDL R4, [R1+0x15a8] ;  /* 0x0015a80001047983 */ /* 0x000ee80000100800 */
[----:B------:R-:W3:Y:S01]  /*233a0*/  LDL R5, [R1+0x15f8] ;  /* 0x0015f80001057983 */ /* 0x000ee20000100800 */
[----:B0-----:R-:W0:Y:S02]  /*233b0*/  S2R R0, SR_TID.X ;  /* 0x0000000000007919 */ /* 0x001e240000002100 */
[----:B0-----:R-:W-:-:S05]  /*233c0*/  LOP3.LUT R0, R0, 0x3f, RZ, 0xc0, !PT ;  /* 0x0000003f00007812 */ /* 0x001fca00078ec0ff */
[----:B------:R-:W-:-:S05]  /*233d0*/  IMAD.SHL.U32 R0, R0, 0x2, RZ ;  /* 0x0000000200007824 */ /* 0x000fca00078e00ff */
[----:B----4-:R0:W-:Y:S02]  /*233e0*/  STS.U16 [R0+UR6+0x2600], R8 ;  /* 0x0026000800007988 */ /* 0x0101e40008000406 */
[----:B0-----:R-:W-:Y:S02]  /*233f0*/  PRMT R0, RZ, 0x7610, R0 ;  /* 0x00007610ff007816 */ /* 0x001fe40000000000 */
[----:B------:R-:W4:Y:S01]  /*23400*/  LDL.LU R8, [R1+0x2aa8] ;  /* 0x002aa80001087983 */ /* 0x000f220000300800 */
[----:B---3--:R-:W-:-:S04]  /*23410*/  @!P2 LOP3.LUT R5, R5, R4, RZ, 0x3c, !PT ;  /* 0x000000040505a212 */ /* 0x008fc800078e3cff */
[----:B------:R-:W-:-:S04]  /*23420*/  @!P2 LOP3.LUT R4, R5, R4, RZ, 0x3c, !PT ;  /* 0x000000040504a212 */ /* 0x000fc800078e3cff */
[----:B------:R-:W-:-:S05]  /*23430*/  @!P2 LOP3.LUT R5, R5, R4, RZ, 0x3c, !PT ;  /* 0x000000040505a212 */ /* 0x000fca00078e3cff */
[----:B------:R-:W3:Y:S04]  /*23440*/  @!P2 LDG.E.U16 R0, desc[UR10][R4.64] ;  /* 0x0000000a0400a981 */ /* 0x000ee8000c1e1500 */
[----:B---3--:R0:W-:Y:S04]  /*23450*/  STL [R1+0x44], R0 ;  /* 0x0000440001007387 */ /* 0x0081e80000100800 */
[----:B------:R-:W3:Y:S04]  /*23460*/  LDL R4, [R1+0x15c8] ;  /* 0x0015c80001047983 */ /* 0x000ee80000100800 */
[----:B------:R-:W3:Y:S01]  /*23470*/  LDL R5, [R1+0x15e8] ;  /* 0x0015e80001057983 */ /* 0x000ee20000100800 */
[----:B0-----:R-:W0:Y:S01]  /*23480*/  S2R R0, SR_TID.X ;  /* 0x0000000000007919 */ /* 0x001e220000002100 */
[----:B------:R-:W-:-:S02]  /*23490*/  PRMT R28, RZ, 0x7610, R28 ;  /* 0x00007610ff1c7816 */ /* 0x000fc4000000001c */
[----:B0-----:R-:W-:-:S05]  /*234a0*/  LOP3.LUT R0, R0, 0x3f, RZ, 0xc0, !PT ;  /* 0x0000003f00007812 */ /* 0x001fca00078ec0ff */
[----:B------:R-:W-:-:S05]  /*234b0*/  IMAD.SHL.U32 R0, R0, 0x2, RZ ;  /* 0x0000000200007824 */ /* 0x000fca00078e00ff */
[----:B------:R0:W-:Y:S04]  /*234c0*/  STS.U16 [R0+UR6+0x2800], R2 ;  /* 0x0028000200007988 */ /* 0x0001e80008000406 */
[----:B0-----:R-:W2:Y:S01]  /*234d0*/  LDL.LU R2, [R1+0x130] ;  /* 0x0001300001027983 */ /* 0x001ea20000300800 */
[----:B---3--:R-:W-:-:S04]  /*234e0*/  @!P2 LOP3.LUT R5, R5, R4, RZ, 0x3c, !PT ;  /* 0x000000040505a212 */ /* 0x008fc800078e3cff */
[----:B------:R-:W-:-:S04]  /*234f0*/  @!P2 LOP3.LUT R4, R5, R4, RZ, 0x3c, !PT ;  /* 0x000000040504a212 */ /* 0x000fc800078e3cff */
[----:B------:R-:W-:-:S05]  /*23500*/  @!P2 LOP3.LUT R5, R5, R4, RZ, 0x3c, !PT ;  /* 0x000000040505a212 */ /* 0x000fca00078e3cff */
[----:B------:R-:W3:Y:S04]  /*23510*/  @!P2 LDG.E.U16 R28, desc[UR10][R4.64] ;  /* 0x0000000a041ca981 */ /* 0x000ee8000c1e1500 */
[----:B------:R-:W2:Y:S04]  /*23520*/  LDL R4, [R1+0xe14] ;  /* 0x000e140001047983 */ /* 0x000ea80000100800 */
[----:B------:R-:W2:Y:S01]  /*23530*/  LDL R5, [R1+0x153c] ;  /* 0x00153c0001057983 */ /* 0x000ea20000100800 */
[----:B----4-:R-:W-:-:S03]  /*23540*/  PRMT R8, RZ, 0x7610, R8 ;  /* 0x00007610ff087816 */ /* 0x010fc60000000008 */
[----:B------:R0:W-:Y:S04]  /*23550*/  STS.U16 [R0+UR6+0x2a00], R3 ;  /* 0x002a000300007988 */ /* 0x0001e80008000406 */
[----:B---3--:R1:W-:Y:S04]  /*23560*/  STL [R1+0x2a3c], R28 ;  /* 0x002a3c1c01007387 */ /* 0x0083e80000100800 */
[----:B0-----:R-:W3:Y:S01]  /*23570*/  LDL.LU R3, [R1+0x138] ;  /* 0x0001380001037983 */ /* 0x001ee20000300800 */
[----:B--2---:R-:W-:-:S04]  /*23580*/  @!P2 LOP3.LUT R5, R5, R4, RZ, 0x3c, !PT ;  /* 0x000000040505a212 */ /* 0x004fc800078e3cff */
[----:B------:R-:W-:-:S04]  /*23590*/  @!P2 LOP3.LUT R4, R5, R4, RZ, 0x3c, !PT ;  /* 0x000000040504a212 */ /* 0x000fc800078e3cff */
[----:B------:R-:W-:-:S05]  /*235a0*/  @!P2 LOP3.LUT R5, R5, R4, RZ, 0x3c, !PT ;  /* 0x000000040505a212 */ /* 0x000fca00078e3cff */
[----:B------:R-:W2:Y:S04]  /*235b0*/  @!P2 LDG.E.U16 R8, desc[UR10][R4.64] ;  /* 0x0000000a0408a981 */ /* 0x000ea8000c1e1500 */
[----:B------:R-:W4:Y:S04]  /*235c0*/  LDL R4, [R1+0xe04] ;  /* 0x000e040001047983 */ /* 0x000f280000100800 */
[----:B------:R-:W4:Y:S01]  /*235d0*/  LDL R5, [R1+0x152c] ;  /* 0x00152c0001057983 */ /* 0x000f220000100800 */
[----:B-1----:R-:W-:-:S03]  /*235e0*/  PRMT R28, RZ, 0x7610, R28 ;  /* 0x00007610ff1c7816 */ /* 0x002fc6000000001c */
[----:B------:R0:W-:Y:S04]  /*235f0*/  STS.U16 [R0+UR6+0x2c00], R20 ;  /* 0x002c001400007988 */ /* 0x0001e80008000406 */
[----:B0-----:R-:W3:Y:S04]  /*23600*/  LDL R20, [R1+0x14d4] ;  /* 0x0014d40001147983 */ /* 0x001ee80000100800 */
[----:B--2---:R0:W-:Y:S04]  /*23610*/  STL [R1+0x3c], R8 ;  /* 0x00003c0801007387 */ /* 0x0041e80000100800 */
[----:B0-----:R-:W2:Y:S01]  /*23620*/  LDL.LU R8, [R1+0x13c] ;  /* 0x00013c0001087983 */ /* 0x001ea20000300800 */
[----:B----4-:R-:W-:-:S04]  /*23630*/  @!P2 LOP3.LUT R5, R5, R4, RZ, 0x3c, !PT ;  /* 0x000000040505a212 */ /* 0x010fc800078e3cff */
[----:B------:R-:W-:-:S04]  /*23640*/  @!P2 LOP3.LUT R4, R5, R4, RZ, 0x3c, !PT ;  /* 0x000000040504a212 */ /* 0x000fc800078e3cff */
[----:B------:R-:W-:-:S05]  /*23650*/  @!P2 LOP3.LUT R5, R5, R4, RZ, 0x3c, !PT ;  /* 0x000000040505a212 */ /* 0x000fca00078e3cff */
[----:B------:R0:W4:Y:S04]  /*23660*/  @!P2 LDG.E.U16 R28, desc[UR10][R4.64] ;  /* 0x0000000a041ca981 */ /* 0x000128000c1e1500 */
[----:B------:R-:W0:Y:S04]  /*23670*/  LDL R4, [R1+0x1510] ;  /* 0x0015100001047983 */ /* 0x000e280000100800 */
[----:B------:R-:W0:Y:S04]  /*23680*/  LDL R5, [R1+0x1514] ;  /* 0x0015140001057983 */ /* 0x000e280000100800 */
[----:B------:R1:W-:Y:S02]  /*23690*/  STS.U16 [R0+UR6+0x2e00], R10 ;  /* 0x002e000a00007988 */ /* 0x0003e40008000406 */
[----:B-1----:R-:W-:-:S02]  /*236a0*/  PRMT R0, RZ, 0x7610, R0 ;  /* 0x00007610ff007816 */ /* 0x002fc40000000000 */
[----:B0-----:R-:W-:-:S04]  /*236b0*/  @!P2 LOP3.LUT R5, R5, R4, RZ, 0x3c, !PT ;  /* 0x000000040505a212 */ /* 0x001fc800078e3cff */
[----:B------:R-:W-:-:S04]  /*236c0*/  @!P2 LOP3.LUT R4, R5, R4, RZ, 0x3c, !PT ;  /* 0x000000040504a212 */ /* 0x000fc800078e3cff */
[----:B------:R-:W-:-:S05]  /*236d0*/  @!P2 LOP3.LUT R5, R5, R4, RZ, 0x3c, !PT ;  /* 0x000000040505a212 */ /* 0x000fca00078e3cff */
[----:B------:R-:W2:Y:S04]  /*236e0*/  @!P2 LDG.E.U16 R0, desc[UR10][R4.64] ;  /* 0x0000000a0400a981 */ /* 0x000ea8000c1e1500 */
[----:B----4-:R0:W-:Y:S04]  /*236f0*/  STL [R1+0x38], R28 ;  /* 0x0000381c01007387 */ /* 0x0101e80000100800 */
[----:B0-----:R-:W4:Y:S04]  /*23700*/  LDL R28, [R1+0x14b4] ;  /* 0x0014b400011c7983 */ /* 0x001f280000100800 */
[----:B------:R-:W3:Y:S04]  /*23710*/  LDL.LU R10, [R1+0x140] ;  /* 0x00014000010a7983 */ /* 0x000ee80000300800 */
[----:B--2---:R0:W-:Y:S04]  /*23720*/  STL [R1+0x34], R0 ;  /* 0x0000340001007387 */ /* 0x0041e80000100800 */
[----:B------:R-:W2:Y:S04]  /*23730*/  LDL R4, [R1+0x14f0] ;  /* 0x0014f00001047983 */ /* 0x000ea80000100800 */
[----:B------:R-:W2:Y:S01]  /*23740*/  LDL R5, [R1+0x14f4] ;  /* 0x0014f40001057983 */ /* 0x000ea20000100800 */
[----:B0-----:R-:W0:Y:S02]  /*23750*/  S2R R0, SR_TID.X ;  /* 0x0000000000007919 */ /* 0x001e240000002100 */
[----:B0-----:R-:W-:-:S05]  /*23760*/  LOP3.LUT R0, R0, 0x3f, RZ, 0xc0, !PT ;  /* 0x0000003f00007812 */ /* 0x001fca00078ec0ff */
[----:B------:R-:W-:-:S05]  /*23770*/  IMAD.SHL.U32 R0, R0, 0x2, RZ ;  /* 0x0000000200007824 */ /* 0x000fca00078e00ff */
[----:B------:R0:W-:Y:S04]  /*23780*/  STS.U16 [R0+UR6+0x3000], R14 ;  /* 0x0030000e00007988 */ /* 0x0001e80008000406 */
[----:B0-----:R-:W3:Y:S01]  /*23790*/  LDL.LU R14, [R1+0x2aa4] ;  /* 0x002aa400010e7983 */ /* 0x001ee20000300800 */
[----:B--2---:R-:W-:-:S04]  /*237a0*/  @!P2 LOP3.LUT R5, R5, R4, RZ, 0x3c, !PT ;  /* 0x000000040505a212 */ /* 0x004fc800078e3cff */
[----:B------:R-:W-:-:S04]  /*237b0*/  @!P2 LOP3.LUT R4, R5, R4, RZ, 0x3c, !PT ;  /* 0x000000040504a212 */ /* 0x000fc800078e3cff */
[----:B------:R-:W-:Y:S02]  /*237c0*/  @!P2 LOP3.LUT R5, R5, R4, RZ, 0x3c, !PT ;  /* 0x000000040505a212 */ /* 0x000fe400078e3cff */
[----:B---3--:R-:W-:-:S06]  /*237d0*/  PRMT R14, RZ, 0x7610, R14 ;  /* 0x00007610ff0e7816 */ /* 0x008fcc000000000e */
[----:B------:R0:W2:Y:S04]  /*237e0*/  @!P2 LDG.E.U16 R14, desc[UR10][R4.64] ;  /* 0x0000000a040ea981 */ /* 0x0000a8000c1e1500 */
[----:B------:R-:W3:Y:S04]  /*237f0*/  LDL.LU R4, [R1+0x12c] ;  /* 0x00012c0001047983 */ /* 0x000ee80000300800 */
[----:B------:R-:W2:Y:S04]  /*23800*/  LDL R5, [R1+0x14d0] ;  /* 0x0014d00001057983 */ /* 0x000ea80000100800 */
[----:B---3--:R1:W-:Y:S02]  /*23810*/  STS.U16 [R0+UR6+0x3200], R4 ;  /* 0x0032000400007988 */ /* 0x0083e40008000406 */
[----:B-1----:R-:W-:Y:S01]  /*23820*/  PRMT R0, RZ, 0x7610, R0 ;  /* 0x00007610ff007816 */ /* 0x002fe20000000000 */
[----:B0-----:R-:W-:-:S05]  /*23830*/  @!P2 IMAD.MOV.U32 R4, RZ, RZ, R20 ;  /* 0x000000ffff04a224 */ /* 0x001fca00078e0014 */
[----:B--2---:R-:W2:Y:S04]  /*23840*/  @!P2 LDG.E.U16 R0, desc[UR10][R4.64] ;  /* 0x0000000a0400a981 */ /* 0x004ea8000c1e1500 */
[----:B------:R0:W-:Y:S04]  /*23850*/  STL [R1+0x30], R14 ;  /* 0x0000300e01007387 */ /* 0x0001e80000100800 */
[----:B0-----:R-:W3:Y:S04]  /*23860*/  LDL.LU R14, [R1+0x14c] ;  /* 0x00014c00010e7983 */ /* 0x001ee80000300800 */
[----:B------:R-:W3:Y:S04]  /*23870*/  LDL.LU R20, [R1+0x150] ;  /* 0x0001500001147983 */ /* 0x000ee80000300800 */
[----:B--2---:R0:W-:Y:S04]  /*23880*/  STL [R1+0x2c], R0 ;  /* 0x00002c0001007387 */ /* 0x0041e80000100800 */
[----:B------:R-:W2:Y:S01]  /*23890*/  LDL R5, [R1+0x14b0] ;  /* 0x0014b00001057983 */ /* 0x000ea20000100800 */
[----:B0-----:R-:W0:Y:S01]  /*238a0*/  S2R R0, SR_TID.X ;  /* 0x0000000000007919 */ /* 0x001e220000002100 */
[----:B----4-:R-:W-:Y:S01]  /*238b0*/  @!P2 IMAD.MOV.U32 R4, RZ, RZ, R28 ;  /* 0x000000ffff04a224 */ /* 0x010fe200078e001c */
[----:B0-----:R-:W-:-:S05]  /*238c0*/  LOP3.LUT R0, R0, 0x3f, RZ, 0xc0, !PT ;  /* 0x0000003f00007812 */ /* 0x001fca00078ec0ff */
[----:B------:R-:W-:-:S05]  /*238d0*/  IMAD.SHL.U32 R0, R0, 0x2, RZ ;  /* 0x0000000200007824 */ /* 0x000fca00078e00ff */
[----:B------:R0:W-:Y:S02]  /*238e0*/  STS.U16 [R0+UR6+0x3400], R2 ;  /* 0x0034000200007988 */ /* 0x0001e40008000406 */
[----:B0-----:R-:W-:Y:S02]  /*238f0*/  PRMT R0, RZ, 0x7610, R0 ;  /* 0x00007610ff007816 */ /* 0x001fe40000000000 */
[----:B------:R-:W4:Y:S04]  /*23900*/  LDL.LU R2, [R1+0x158] ;  /* 0x0001580001027983 */ /* 0x000f280000300800 */
[----:B------:R-:W3:Y:S04]  /*23910*/  LDL R28, [R1+0x1434] ;  /* 0x00143400011c7983 */ /* 0x000ee80000100800 */
[----:B--2---:R-:W2:Y:S04]  /*23920*/  @!P2 LDG.E.U16 R0, desc[UR10][R4.64] ;  /* 0x0000000a0400a981 */ /* 0x004ea8000c1e1500 */
        /* <DEDUP_REMOVED lines=40> */
[----:B------:R-:W2:Y:S04]  /*23bb0*/  LDL.LU R4, [R1+0x148] ;  /* 0x0001480001047983 */ /* 0x000ea80000300800 */
[----:B------:R-:W3:Y:S01]  /*23bc0*/  LDL R5, [R1+0x1430] ;  /* 0x0014300001057983 */ /* 0x000ee20000100800 */
[----:B0-----:R-:W0:Y:S02]  /*23bd0*/  S2R R0, SR_TID.X ;  /* 0x0000000000007919 */ /* 0x001e240000002100 */
[----:B0-----:R-:W-:-:S05]  /*23be0*/  LOP3.LUT R0, R0, 0x3f, RZ, 0xc0, !PT ;  /* 0x0000003f00007812 */ /* 0x001fca00078ec0ff */
[----:B------:R-:W-:-:S05]  /*23bf0*/  IMAD.SHL.U32 R0, R0, 0x2, RZ ;  /* 0x0000000200007824 */ /* 0x000fca00078e00ff */
[----:B--2---:R0:W-:Y:S02]  /*23c00*/  STS.U16 [R0+UR6+0x3c00], R4 ;  /* 0x003c000400007988 */ /* 0x0041e40008000406 */
[----:B0-----:R-:W-:Y:S01]  /*23c10*/  PRMT R0, RZ, 0x7610, R0 ;  /* 0x00007610ff007816 */ /* 0x001fe20000000000 */
[----:B---3--:R-:W-:Y:S02]  /*23c20*/  @!P2 IMAD.MOV.U32 R4, RZ, RZ, R28 ;  /* 0x000000ffff04a224 */ /* 0x008fe400078e001c */
        /* <DEDUP_REMOVED lines=60> */
[----:B--2---:R0:W-:Y:S04]  /*23ff0*/  STS.U16 [R0+UR6+0x4600], R3 ;  /* 0x0046000300007988 */ /* 0x0041e80008000406 */
[----:B0-----:R-:W2:Y:S01]  /*24000*/  LDL.LU R3, [R1+0x2a88] ;  /* 0x002a880001037983 */ /* 0x001ea20000300800 */
[----:B---3--:R-:W-:-:S04]  /*24010*/  @!P2 LOP3.LUT R5, R5, R4, RZ, 0x3c, !PT ;  /* 0x000000040505a212 */ /* 0x008fc800078e3cff */
[----:B------:R-:W-:-:S04]  /*24020*/  @!P2 LOP3.LUT R4, R5, R4, RZ, 0x3c, !PT ;  /* 0x000000040504a212 */ /* 0x000fc800078e3cff */
[----:B------:R-:W-:Y:S02]  /*24030*/  @!P2 LOP3.LUT R5, R5, R4, RZ, 0x3c, !PT ;  /* 0x000000040505a212 */ /* 0x000fe400078e3cff */
[----:B--2---:R-:W-:-:S06]  /*24040*/  PRMT R3, RZ, 0x7610, R3 ;  /* 0x00007610ff037816 */ /* 0x004fcc0000000003 */
[----:B------:R-:W2:Y:S04]  /*24050*/  @!P2 LDG.E.U16 R3, desc[UR10][R4.64] ;  /* 0x0000000a0403a981 */ /* 0x000ea8000c1e1500 */
[----:B----4-:R-:W-:Y:S04]  /*24060*/  STS.U16 [R0+UR6+0x4800], R2 ;  /* 0x0048000200007988 */ /* 0x010fe80008000406 */
[----:B------:R-:W3:Y:S04]  /*24070*/  LDL R4, [R1+0x1370] ;  /* 0x0013700001047983 */ /* 0x000ee80000100800 */
[----:B------:R-:W3:Y:S04]  /*24080*/  LDL R5, [R1+0x1374] ;  /* 0x0013740001057983 */ /* 0x000ee80000100800 */
[----:B--2---:R0:W-:Y:S04]  /*24090*/  STL [R1+0x2a08], R3 ;  /* 0x002a080301007387 */ /* 0x0041e80000100800 */
[----:B0-----:R-:W2:Y:S04]  /*240a0*/  LDL R3, [R1+0x1354] ;  /* 0x0013540001037983 */ /* 0x001ea80000100800 */
[----:B------:R-:W4:Y:S01]  /*240b0*/  LDL.LU R2, [R1+0x2a84] ;  /* 0x002a840001027983 */ /* 0x000f220000300800 */
[----:B---3--:R-:W-:-:S04]  /*240c0*/  @!P2 LOP3.LUT R5, R5, R4, RZ, 0x3c, !PT ;  /* 0x000000040505a212 */ /* 0x008fc800078e3cff */
[----:B------:R-:W-:-:S04]  /*240d0*/  @!P2 LOP3.LUT R4, R5, R4, RZ, 0x3c, !PT ;  /* 0x000000040504a212 */ /* 0x000fc800078e3cff */
[----:B------:R-:W-:Y:S02]  /*240e0*/  @!P2 LOP3.LUT R5, R5, R4, RZ, 0x3c, !PT ;  /* 0x000000040505a212 */ /* 0x000fe400078e3cff */
[----:B----4-:R-:W-:-:S06]  /*240f0*/  PRMT R2, RZ, 0x7610, R2 ;  /* 0x00007610ff027816 */ /* 0x010fcc0000000002 */
[----:B------:R2:W3:Y:S04]  /*24100*/  @!P2 LDG.E.U16 R2, desc[UR10][R4.64] ;  /* 0x0000000a0402a981 */ /* 0x0004e8000c1e1500 */
[----:B------:R-:W4:Y:S01]  /*24110*/  LDL R5, [R1+0x1350] ;  /* 0x0013500001057983 */ /* 0x000f220000100800 */
[----:B------:R-:W-:Y:S01]  /*24120*/  PRMT R29, RZ, 0x7610, R29 ;  /* 0x00007610ff1d7816 */ /* 0x000fe2000000001d */
[----:B--2---:R-:W-:Y:S02]  /*24130*/  @!P2 IMAD.MOV.U32 R4, RZ, RZ, R3 ;  /* 0x000000ffff04a224 */ /* 0x004fe400078e0003 */
[----:B------:R-:W-:Y:S04]  /*24140*/  STS.U16 [R0+UR6+0x4a00], R28 ;  /* 0x004a001c00007988 */ /* 0x000fe80008000406 */
[----:B---3--:R0:W-:Y:S04]  /*24150*/  STL [R1+0x2a0c], R2 ;  /* 0x002a0c0201007387 */ /* 0x0081e80000100800 */
[----:B0-----:R-:W2:Y:S04]  /*24160*/  LDL R2, [R1+0x1334] ;  /* 0x0013340001027983 */ /* 0x001ea80000100800 */
[----:B------:R-:W3:Y:S04]  /*24170*/  LDL.LU R28, [R1+0x18c] ;  /* 0x00018c00011c7983 */ /* 0x000ee80000300800 */
[----:B------:R-:W2:Y:S04]  /*24180*/  LDL R3, [R1+0x12f4] ;  /* 0x0012f40001037983 */ /* 0x000ea80000100800 */
[----:B----4-:R-:W4:Y:S04]  /*24190*/  @!P2 LDG.E.U16 R29, desc[UR10][R4.64] ;  /* 0x0000000a041da981 */ /* 0x010f28000c1e1500 */
[----:B------:R-:W2:Y:S04]  /*241a0*/  LDL.LU R4, [R1+0x174] ;  /* 0x0001740001047983 */ /* 0x000ea80000300800 */
[----:B------:R-:W3:Y:S01]  /*241b0*/  LDL R5, [R1+0x1330] ;  /* 0x0013300001057983 */ /* 0x000ee20000100800 */
[----:B------:R-:W-:-:S03]  /*241c0*/  PRMT R27, RZ, 0x7610, R27 ;  /* 0x00007610ff1b7816 */ /* 0x000fc6000000001b */
[----:B----4-:R0:W-:Y:S04]  /*241d0*/  STL [R1+0x2a10], R29 ;  /* 0x002a101d01007387 */ /* 0x0101e80000100800 */
[----:B--2---:R1:W-:Y:S04]  /*241e0*/  STS.U16 [R0+UR6+0x4c00], R4 ;  /* 0x004c000400007988 */ /* 0x0043e80008000406 */
[----:B0-----:R-:W2:Y:S01]  /*241f0*/  LDL.LU R29, [R1+0x17c] ;  /* 0x00017c00011d7983 */ /* 0x001ea20000300800 */
[----:B-1----:R-:W-:Y:S01]  /*24200*/  @!P2 IMAD.MOV.U32 R4, RZ, RZ, R2 ;  /* 0x000000ffff04a224 */ /* 0x002fe200078e0002 */
[----:B------:R-:W-:-:S02]  /*24210*/  PRMT R26, RZ, 0x7610, R26 ;  /* 0x00007610ff1a7816 */ /* 0x000fc4000000001a */
[----:B------:R-:W4:Y:S04]  /*24220*/  LDL R2, [R1+0x12d4] ;  /* 0x0012d40001027983 */ /* 0x000f280000100800 */
[----:B---3--:R-:W3:Y:S04]  /*24230*/  @!P2 LDG.E.U16 R27, desc[UR10][R4.64] ;  /* 0x0000000a041ba981 */ /* 0x008ee8000c1e1500 */
[----:B------:R-:W4:Y:S04]  /*24240*/  LDL R4, [R1+0x1310] ;  /* 0x0013100001047983 */ /* 0x000f280000100800 */
[----:B------:R-:W4:Y:S04]  /*24250*/  LDL R5, [R1+0x1314] ;  /* 0x0013140001057983 */ /* 0x000f280000100800 */
[----:B--2---:R-:W-:Y:S04]  /*24260*/  STS.U16 [R0+UR6+0x4e00], R29 ;  /* 0x004e001d00007988 */ /* 0x004fe80008000406 */
[----:B---3--:R0:W-:Y:S04]  /*24270*/  STL [R1+0x2a14], R27 ;  /* 0x002a141b01007387 */ /* 0x0081e80000100800 */
[----:B0-----:R-:W2:Y:S01]  /*24280*/  LDL R27, [R1+0x12d0] ;  /* 0x0012d000011b7983 */ /* 0x001ea20000100800 */
[----:B----4-:R-:W-:-:S03]  /*24290*/  @!P2 LOP3.LUT R5, R5, R4, RZ, 0x3c, !PT ;  /* 0x000000040505a212 */ /* 0x010fc600078e3cff */
[----:B------:R-:W3:Y:S01]  /*242a0*/  LDL.LU R29, [R1+0x198] ;  /* 0x00019800011d7983 */ /* 0x000ee20000300800 */
[----:B------:R-:W-:-:S04]  /*242b0*/  @!P2 LOP3.LUT R4, R5, R4, RZ, 0x3c, !PT ;  /* 0x000000040504a212 */ /* 0x000fc800078e3cff */
[----:B------:R-:W-:-:S05]  /*242c0*/  @!P2 LOP3.LUT R5, R5, R4, RZ, 0x3c, !PT ;  /* 0x000000040505a212 */ /* 0x000fca00078e3cff */
[----:B------:R-:W4:Y:S04]  /*242d0*/  @!P2 LDG.E.U16 R26, desc[UR10][R4.64] ;  /* 0x0000000a041aa981 */ /* 0x000f28000c1e1500 */
[----:B------:R-:W2:Y:S04]  /*242e0*/  LDL.LU R4, [R1+0x180] ;  /* 0x0001800001047983 */ /* 0x000ea80000300800 */
[----:B------:R-:W3:Y:S01]  /*242f0*/  LDL R5, [R1+0x12f0] ;  /* 0x0012f00001057983 */ /* 0x000ee20000100800 */
[----:B------:R-:W-:-:S03]  /*24300*/  PRMT R25, RZ, 0x7610, R25 ;  /* 0x00007610ff197816 */ /* 0x000fc60000000019 */
[----:B----4-:R0:W-:Y:S04]  /*24310*/  STL [R1+0x2a18], R26 ;  /* 0x002a181a01007387 */ /* 0x0101e80000100800 */
[----:B--2---:R1:W-:Y:S04]  /*24320*/  STS.U16 [R0+UR6+0x5000], R4 ;  /* 0x0050000400007988 */ /* 0x0043e80008000406 */
[----:B0-----:R-:W2:Y:S01]  /*24330*/  LDL R26, [R1+0x1294] ;  /* 0x00129400011a7983 */ /* 0x001ea20000100800 */
[----:B-1----:R-:W-:-:S03]  /*24340*/  @!P2 IMAD.MOV.U32 R4, RZ, RZ, R3 ;  /* 0x000000ffff04a224 */ /* 0x002fc600078e0003 */
[----:B------:R-:W4:Y:S04]  /*24350*/  LDL.LU R3, [R1+0x1a0] ;  /* 0x0001a00001037983 */ /* 0x000f280000300800 */
[----:B---3--:R0:W3:Y:S04]  /*24360*/  @!P2 LDG.E.U16 R25, desc[UR10][R4.64] ;  /* 0x0000000a0419a981 */ /* 0x0080e8000c1e1500 */
[----:B------:R-:W2:Y:S01]  /*24370*/  LDL.LU R5, [R1+0x188] ;  /* 0x0001880001057983 */ /* 0x000ea20000300800 */
[----:B------:R-:W-:Y:S01]  /*24380*/  PRMT R24, RZ, 0x7610, R24 ;  /* 0x00007610ff187816 */ /* 0x000fe20000000018 */
[----:B0-----:R-:W-:-:S02]  /*24390*/  @!P2 IMAD.MOV.U32 R4, RZ, RZ, R2 ;  /* 0x000000ffff04a224 */ /* 0x001fc400078e0002 */
[----:B---3--:R0:W-:Y:S04]  /*243a0*/  STL [R1+0x2a1c], R25 ;  /* 0x002a1c1901007387 */ /* 0x0081e80000100800 */
[----:B--2---:R1:W-:Y:S04]  /*243b0*/  STS.U16 [R0+UR6+0x5200], R5 ;  /* 0x0052000500007988 */ /* 0x0043e80008000406 */
[----:B0-----:R-:W2:Y:S01]  /*243c0*/  LDL.LU R25, [R1+0x1a4] ;  /* 0x0001a40001197983 */ /* 0x001ea20000300800 */
[----:B-1----:R-:W-:-:S05]  /*243d0*/  @!P2 IMAD.MOV.U32 R5, RZ, RZ, R27 ;  /* 0x000000ffff05a224 */ /* 0x002fca00078e001b */
[----:B------:R-:W3:Y:S04]  /*243e0*/  @!P2 LDG.E.U16 R24, desc[UR10][R4.64] ;  /* 0x0000000a0418a981 */ /* 0x000ee8000c1e1500 */
[----:B------:R-:W2:Y:S04]  /*243f0*/  LDL R4, [R1+0x12b0] ;  /* 0x0012b00001047983 */ /* 0x000ea80000100800 */
[----:B------:R-:W2:Y:S01]  /*24400*/  LDL R5, [R1+0x12b4] ;  /* 0x0012b40001057983 */ /* 0x000ea20000100800 */
[----:B------:R-:W-:-:S03]  /*24410*/  PRMT R23, RZ, 0x7610, R23 ;  /* 0x00007610ff177816 */ /* 0x000fc60000000017 */
[----:B------:R-:W-:Y:S04]  /*24420*/  STS.U16 [R0+UR6+0x5400], R28 ;  /* 0x0054001c00007988 */ /* 0x000fe80008000406 */
[----:B---3--:R0:W-:Y:S04]  /*24430*/  STL [R1+0x2a20], R24 ;  /* 0x002a201801007387 */ /* 0x0081e80000100800 */
[----:B------:R-:W3:Y:S04]  /*24440*/  LDL R27, [R1+0x1270] ;  /* 0x00127000011b7983 */ /* 0x000ee80000100800 */
[----:B------:R-:W3:Y:S04]  /*24450*/  LDL R2, [R1+0x1274] ;  /* 0x0012740001027983 */ /* 0x000ee80000100800 */
[----:B0-----:R-:W3:Y:S01]  /*24460*/  LDL R24, [R1+0x1290] ;  /* 0x0012900001187983 */ /* 0x001ee20000100800 */
[----:B--2---:R-:W-:-:S03]  /*24470*/  @!P2 LOP3.LUT R5, R5, R4, RZ, 0x3c, !PT ;  /* 0x000000040505a212 */ /* 0x004fc600078e3cff */
[----:B------:R-:W2:Y:S01]  /*24480*/  LDL.LU R28, [R1+0x1ac] ;  /* 0x0001ac00011c7983 */ /* 0x000ea20000300800 */
[----:B------:R-:W-:-:S04]  /*24490*/  @!P2 LOP3.LUT R4, R5, R4, RZ, 0x3c, !PT ;  /* 0x000000040504a212 */ /* 0x000fc800078e3cff */
[----:B------:R-:W-:-:S05]  /*244a0*/  @!P2 LOP3.LUT R5, R5, R4, RZ, 0x3c, !PT ;  /* 0x000000040505a212 */ /* 0x000fca00078e3cff */
[----:B------:R0:W2:Y:S04]  /*244b0*/  @!P2 LDG.E.U16 R23, desc[UR10][R4.64] ;  /* 0x0000000a0417a981 */ /* 0x0000a8000c1e1500 */
[----:B------:R-:W2:Y:S01]  /*244c0*/  LDL.LU R5, [R1+0x194] ;  /* 0x0001940001057983 */ /* 0x000ea20000300800 */
[----:B------:R-:W-:Y:S01]  /*244d0*/  PRMT R22, RZ, 0x7610, R22 ;  /* 0x00007610ff167816 */ /* 0x000fe20000000016 */
[----:B0-----:R-:W-:Y:S02]  /*244e0*/  @!P2 IMAD.MOV.U32 R4, RZ, RZ, R26 ;  /* 0x000000ffff04a224 */ /* 0x001fe400078e001a */
[----:B--2---:R3:W-:Y:S02]  /*244f0*/  STS.U16 [R0+UR6+0x5600], R5 ;  /* 0x0056000500007988 */ /* 0x0047e40008000406 */
[----:B---3--:R-:W-:-:S05]  /*24500*/  @!P2 IMAD.MOV.U32 R5, RZ, RZ, R24 ;  /* 0x000000ffff05a224 */ /* 0x008fca00078e0018 */
[----:B------:R0:W2:Y:S04]  /*24510*/  @!P2 LDG.E.U16 R22, desc[UR10][R4.64] ;  /* 0x0000000a0416a981 */ /* 0x0000a8000c1e1500 */
[----:B------:R1:W-:Y:S04]  /*24520*/  STL [R1+0x2a24], R23 ;  /* 0x002a241701007387 */ /* 0x0003e80000100800 */
[----:B------:R-:W3:Y:S01]  /*24530*/  LDL.LU R26, [R1+0x1b0] ;  /* 0x0001b000011a7983 */ /* 0x000ee20000300800 */
[----:B------:R-:W-:Y:S01]  /*24540*/  PRMT R21, RZ, 0x7610, R21 ;  /* 0x00007610ff157816 */ /* 0x000fe20000000015 */
[----:B0-----:R-:W-:-:S02]  /*24550*/  @!P2 IMAD.MOV.U32 R4, RZ, RZ, R2 ;  /* 0x000000ffff04a224 */ /* 0x001fc400078e0002 */
[----:B------:R-:W-:-:S05]  /*24560*/  @!P2 IMAD.MOV.U32 R5, RZ, RZ, R27 ;  /* 0x000000ffff05a224 */ /* 0x000fca00078e001b */
[----:B------:R0:W3:Y:S04]  /*24570*/  @!P2 LDG.E.U16 R21, desc[UR10][R4.64] ;  /* 0x0000000a0415a981 */ /* 0x0000e8000c1e1500 */
[----:B--2---:R2:W-:Y:S04]  /*24580*/  STL [R1+0x2a28], R22 ;  /* 0x002a281601007387 */ /* 0x0045e80000100800 */
[----:B------:R-:W3:Y:S04]  /*24590*/  LDL R24, [R1+0x1230] ;  /* 0x0012300001187983 */ /* 0x000ee80000100800 */
[----:B-1----:R-:W3:Y:S04]  /*245a0*/  LDL R23, [R1+0x1234] ;  /* 0x0012340001177983 */ /* 0x002ee80000100800 */
[----:B--2---:R-:W0:Y:S04]  /*245b0*/  LDL R22, [R1+0x1254] ;  /* 0x0012540001167983 */ /* 0x004e280000100800 */
[----:B------:R-:W2:Y:S04]  /*245c0*/  LDL.LU R27, [R1+0x1b8] ;  /* 0x0001b800011b7983 */ /* 0x000ea80000300800 */
[----:B------:R-:W2:Y:S01]  /*245d0*/  LDL R5, [R1+0x1250] ;  /* 0x0012500001057983 */ /* 0x000ea20000100800 */
[----:B------:R-:W-:-:S02]  /*245e0*/  PRMT R20, RZ, 0x7610, R20 ;  /* 0x00007610ff147816 */ /* 0x000fc40000000014 */
[----:B------:R-:W-:Y:S01]  /*245f0*/  PRMT R19, RZ, 0x7610, R19 ;  /* 0x00007610ff137816 */ /* 0x000fe20000000013 */
[----:B0-----:R-:W-:-:S05]  /*24600*/  @!P2 IMAD.MOV.U32 R4, RZ, RZ, R22 ;  /* 0x000000ffff04a224 */ /* 0x001fca00078e0016 */
[----:B--2---:R3:W2:Y:S02]  /*24610*/  @!P2 LDG.E.U16 R20, desc[UR10][R4.64] ;  /* 0x0000000a0414a981 */ /* 0x0046a4000c1e1500 */
[----:B---3--:R-:W-:Y:S02]  /*24620*/  @!P2 IMAD.MOV.U32 R4, RZ, RZ, R23 ;  /* 0x000000ffff04a224 */ /* 0x008fe400078e0017 */
[----:B------:R-:W-:-:S05]  /*24630*/  @!P2 IMAD.MOV.U32 R5, RZ, RZ, R24 ;  /* 0x000000ffff05a224 */ /* 0x000fca00078e0018 */
[----:B------:R-:W3:Y:S04]  /*24640*/  @!P2 LDG.E.U16 R19, desc[UR10][R4.64] ;  /* 0x0000000a0413a981 */ /* 0x000ee8000c1e1500 */
[----:B------:R-:W-:Y:S04]  /*24650*/  STL [R1+0x2a2c], R21 ;  /* 0x002a2c1501007387 */ /* 0x000fe80000100800 */
[----:B----4-:R0:W-:Y:S04]  /*24660*/  STS.U16 [R0+UR6+0x5a00], R3 ;  /* 0x005a000300007988 */ /* 0x0101e80008000406 */
[----:B------:R-:W4:Y:S04]  /*24670*/  LDL R2, [R1+0x1214] ;  /* 0x0012140001027983 */ /* 0x000f280000100800 */
[----:B------:R1:W-:Y:S04]  /*24680*/  STS.U16 [R0+UR6+0x5800], R29 ;  /* 0x0058001d00007988 */ /* 0x0003e80008000406 */
[----:B0-----:R-:W4:Y:S04]  /*24690*/  LDL R3, [R1+0x1210] ;  /* 0x0012100001037983 */ /* 0x001f280000100800 */
[----:B-1----:R-:W4:Y:S04]  /*246a0*/  LDL.LU R29, [R1+0x1bc] ;  /* 0x0001bc00011d7983 */ /* 0x002f280000300800 */
[----:B--2---:R0:W-:Y:S04]  /*246b0*/  STL [R1+0x2a30], R20 ;  /* 0x002a301401007387 */ /* 0x0041e80000100800 */
[----:B------:R-:W2:Y:S04]  /*246c0*/  LDL R22, [R1+0x11f0] ;  /* 0x0011f00001167983 */ /* 0x000ea80000100800 */
[----:B------:R-:W2:Y:S04]  /*246d0*/  LDL R21, [R1+0x11f4] ;  /* 0x0011f40001157983 */ /* 0x000ea80000100800 */
[----:B---3--:R1:W-:Y:S04]  /*246e0*/  STL [R1+0x2a38], R19 ;  /* 0x002a381301007387 */ /* 0x0083e80000100800 */
[----:B0-----:R-:W3:Y:S04]  /*246f0*/  LDL R20, [R1+0x11d0] ;  /* 0x0011d00001147983 */ /* 0x001ee80000100800 */
[----:B-1----:R-:W3:Y:S01]  /*24700*/  LDL R19, [R1+0x11d4] ;  /* 0x0011d40001137983 */ /* 0x002ee20000100800 */
[----:B------:R-:W-:Y:S01]  /*24710*/  PRMT R18, RZ, 0x7610, R18 ;  /* 0x00007610ff127816 */ /* 0x000fe20000000012 */
[----:B----4-:R-:W-:-:S02]  /*24720*/  @!P2 IMAD.MOV.U32 R4, RZ, RZ, R2 ;  /* 0x000000ffff04a224 */ /* 0x010fc400078e0002 */
[----:B------:R-:W-:Y:S01]  /*24730*/  @!P2 IMAD.MOV.U32 R5, RZ, RZ, R3 ;  /* 0x000000ffff05a224 */ /* 0x000fe200078e0003 */
[----:B------:R-:W-:-:S04]  /*24740*/  PRMT R17, RZ, 0x7610, R17 ;  /* 0x00007610ff117816 */ /* 0x000fc80000000011 */
[----:B------:R2:W4:Y:S01]  /*24750*/  @!P2 LDG.E.U16 R18, desc[UR10][R4.64] ;  /* 0x0000000a0412a981 */ /* 0x000522000c1e1500 */
[----:B------:R-:W-:Y:S01]  /*24760*/  PRMT R16, RZ, 0x7610, R16 ;  /* 0x00007610ff107816 */ /* 0x000fe20000000010 */
[----:B--2---:R-:W-:Y:S02]  /*24770*/  @!P2 IMAD.MOV.U32 R5, RZ, RZ, R22 ;  /* 0x000000ffff05a224 */ /* 0x004fe400078e0016 */
[----:B------:R-:W-:-:S05]  /*24780*/  @!P2 IMAD.MOV.U32 R4, RZ, RZ, R21 ;  /* 0x000000ffff04a224 */ /* 0x000fca00078e0015 */
[----:B------:R3:W2:Y:S02]  /*24790*/  @!P2 LDG.E.U16 R17, desc[UR10][R4.64] ;  /* 0x0000000a0411a981 */ /* 0x0006a4000c1e1500 */
[----:B---3--:R-:W-:Y:S02]  /*247a0*/  @!P2 IMAD.MOV.U32 R5, RZ, RZ, R20 ;  /* 0x000000ffff05a224 */ /* 0x008fe400078e0014 */
[----:B------:R-:W-:-:S05]  /*247b0*/  @!P2 IMAD.MOV.U32 R4, RZ, RZ, R19 ;  /* 0x000000ffff04a224 */ /* 0x000fca00078e0013 */
[----:B------:R-:W3:Y:S04]  /*247c0*/  @!P2 LDG.E.U16 R16, desc[UR10][R4.64] ;  /* 0x0000000a0410a981 */ /* 0x000ee8000c1e1500 */
[----:B------:R0:W-:Y:S04]  /*247d0*/  STS.U16 [R0+UR6+0x5e00], R28 ;  /* 0x005e001c00007988 */ /* 0x0001e80008000406 */
[----:B------:R1:W-:Y:S04]  /*247e0*/  STS.U16 [R0+UR6+0x5c00], R25 ;  /* 0x005c001900007988 */ /* 0x0003e80008000406 */
[----:B0-----:R-:W3:Y:S04]  /*247f0*/  LDL.LU R28, [R1+0x1c4] ;  /* 0x0001c400011c7983 */ /* 0x001ee80000300800 */
[----:B------:R-:W3:Y:S04]  /*24800*/  LDL R3, [R1+0x11b0] ;  /* 0x0011b00001037983 */ /* 0x000ee80000100800 */
[----:B------:R-:W3:Y:S04]  /*24810*/  LDL R2, [R1+0x11b4] ;  /* 0x0011b40001027983 */ /* 0x000ee80000100800 */
[----:B----4-:R0:W-:Y:S04]  /*24820*/  STL [R1+0x2a40], R18 ;  /* 0x002a401201007387 */ /* 0x0101e80000100800 */
[----:B------:R-:W4:Y:S04]  /*24830*/  LDL.LU R24, [R1+0x1c8] ;  /* 0x0001c80001187983 */ /* 0x000f280000300800 */
[----:B-1----:R-:W4:Y:S04]  /*24840*/  LDL.LU R25, [R1+0x1d0] ;  /* 0x0001d00001197983 */ /* 0x002f280000300800 */
[----:B------:R-:W-:Y:S04]  /*24850*/  STS.U16 [R0+UR6+0x6000], R26 ;  /* 0x0060001a00007988 */ /* 0x000fe80008000406 */
[----:B--2---:R1:W-:Y:S04]  /*24860*/  STL [R1+0x2a44], R17 ;  /* 0x002a441101007387 */ /* 0x0043e80000100800 */
[----:B0-----:R-:W2:Y:S04]  /*24870*/  LDL R18, [R1+0x1190] ;  /* 0x0011900001127983 */ /* 0x001ea80000100800 */
[----:B-1----:R-:W4:Y:S04]  /*24880*/  LDL R17, [R1+0x1194] ;  /* 0x0011940001117983 */ /* 0x002f280000100800 */
[----:B---3--:R0:W-:Y:S04]  /*24890*/  STL [R1+0x2a48], R16 ;  /* 0x002a481001007387 */ /* 0x0081e80000100800 */
[----:B------:R-:W3:Y:S04]  /*248a0*/  LDL.LU R26, [R1+0x1d8] ;  /* 0x0001d800011a7983 */ /* 0x000ee80000300800 */
[----:B------:R-:W3:Y:S04]  /*248b0*/  LDL R19, [R1+0x1170] ;  /* 0x0011700001137983 */ /* 0x000ee80000100800 */
[----:B0-----:R-:W3:Y:S01]  /*248c0*/  LDL R16, [R1+0x1174] ;  /* 0x0011740001107983 */ /* 0x001ee20000100800 */
[----:B------:R-:W-:Y:S01]  /*248d0*/  PRMT R15, RZ, 0x7610, R15 ;  /* 0x00007610ff0f7816 */ /* 0x000fe2000000000f */
[----:B------:R-:W-:-:S02]  /*248e0*/  @!P2 IMAD.MOV.U32 R5, RZ, RZ, R3 ;  /* 0x000000ffff05a224 */ /* 0x000fc400078e0003 */
[----:B------:R-:W-:Y:S01]  /*248f0*/  @!P2 IMAD.MOV.U32 R4, RZ, RZ, R2 ;  /* 0x000000ffff04a224 */ /* 0x000fe200078e0002 */
[----:B------:R-:W-:Y:S02]  /*24900*/  PRMT R14, RZ, 0x7610, R14 ;  /* 0x00007610ff0e7816 */ /* 0x000fe4000000000e */
[----:B------:R-:W-:Y:S01]  /*24910*/  PRMT R13, RZ, 0x7610, R13 ;  /* 0x00007610ff0d7816 */ /* 0x000fe2000000000d */
[----:B------:R-:W3:Y:S04]  /*24920*/  LDL R3, [R1+0x1150] ;  /* 0x0011500001037983 */ /* 0x000ee80000100800 */
[----:B------:R2:W3:Y:S04]  /*24930*/  @!P2 LDG.E.U16 R15, desc[UR10][R4.64] ;  /* 0x0000000a040fa981 */ /* 0x0004e8000c1e1500 */
[----:B------:R-:W3:Y:S01]  /*24940*/  LDL R2, [R1+0x1154] ;  /* 0x0011540001027983 */ /* 0x000ee20000100800 */
[----:B--2---:R-:W-:-:S02]  /*24950*/  @!P2 IMAD.MOV.U32 R5, RZ, RZ, R18 ;  /* 0x000000ffff05a224 */ /* 0x004fc400078e0012 */
[----:B----4-:R-:W-:-:S05]  /*24960*/  @!P2 IMAD.MOV.U32 R4, RZ, RZ, R17 ;  /* 0x000000ffff04a224 */ /* 0x010fca00078e0011 */
[----:B------:R3:W2:Y:S02]  /*24970*/  @!P2 LDG.E.U16 R14, desc[UR10][R4.64] ;  /* 0x0000000a040ea981 */ /* 0x0006a4000c1e1500 */
[----:B---3--:R-:W-:Y:S02]  /*24980*/  @!P2 IMAD.MOV.U32 R5, RZ, RZ, R19 ;  /* 0x000000ffff05a224 */ /* 0x008fe400078e0013 */
[----:B------:R-:W-:-:S05]  /*24990*/  @!P2 IMAD.MOV.U32 R4, RZ, RZ, R16 ;  /* 0x000000ffff04a224 */ /* 0x000fca00078e0010 */
[----:B------:R-:W3:Y:S04]  /*249a0*/  @!P2 LDG.E.U16 R13, desc[UR10][R4.64] ;  /* 0x0000000a040da981 */ /* 0x000ee8000c1e1500 */
[----:B------:R0:W-:Y:S04]  /*249b0*/  STS.U16 [R0+UR6+0x6200], R27 ;  /* 0x0062001b00007988 */ /* 0x0001e80008000406 */
[----:B------:R1:W-:Y:S04]  /*249c0*/  STS.U16 [R0+UR6+0x6400], R29 ;  /* 0x0064001d00007988 */ /* 0x0003e80008000406 */
[----:B------:R4:W-:Y:S04]  /*249d0*/  STS.U16 [R0+UR6+0x6600], R28 ;  /* 0x0066001c00007988 */ /* 0x0009e80008000406 */
[----:B0-----:R-:W3:Y:S04]  /*249e0*/  LDL.LU R27, [R1+0x1dc] ;  /* 0x0001dc00011b7983 */ /* 0x001ee80000300800 */
[----:B-1----:R-:W3:Y:S04]  /*249f0*/  LDL.LU R29, [R1+0x594] ;  /* 0x00059400011d7983 */ /* 0x002ee80000300800 */
[----:B------:R0:W-:Y:S04]  /*24a00*/  STL [R1+0x2a4c], R15 ;  /* 0x002a4c0f01007387 */ /* 0x0001e80000100800 */
[----:B----4-:R-:W4:Y:S04]  /*24a10*/  LDL.LU R28, [R1+0x598] ;  /* 0x00059800011c7983 */ /* 0x010f280000300800 */
[----:B------:R-:W4:Y:S04]  /*24a20*/  LDL R18, [R1+0x1130] ;  /* 0x0011300001127983 */ /* 0x000f280000100800 */
[----:B------:R-:W4:Y:S04]  /*24a30*/  LDL R17, [R1+0x1134] ;  /* 0x0011340001117983 */ /* 0x000f280000100800 */
[----:B--2---:R1:W-:Y:S04]  /*24a40*/  STL [R1+0x2a50], R14 ;  /* 0x002a500e01007387 */ /* 0x0043e80000100800 */
[----:B------:R-:W2:Y:S04]  /*24a50*/  LDL R16, [R1+0x1110] ;  /* 0x0011100001107983 */ /* 0x000ea80000100800 */
[----:B0-----:R-:W2:Y:S04]  /*24a60*/  LDL R15, [R1+0x1114] ;  /* 0x00111400010f7983 */ /* 0x001ea80000100800 */
[----:B---3--:R0:W-:Y:S04]  /*24a70*/  STL [R1+0x2a54], R13 ;  /* 0x002a540d01007387 */ /* 0x0081e80000100800 */
[----:B-1----:R-:W3:Y:S04]  /*24a80*/  LDL R14, [R1+0x10f0] ;  /* 0x0010f000010e7983 */ /* 0x002ee80000100800 */
[----:B0-----:R-:W3:Y:S01]  /*24a90*/  LDL R13, [R1+0x10f4] ;  /* 0x0010f400010d7983 */ /* 0x001ee20000100800 */
[----:B------:R-:W-:Y:S01]  /*24aa0*/  PRMT R12, RZ, 0x7610, R12 ;  /* 0x00007610ff0c7816 */ /* 0x000fe2000000000c */
[----:B------:R-:W-:-:S02]  /*24ab0*/  @!P2 IMAD.MOV.U32 R4, RZ, RZ, R2 ;  /* 0x000000ffff04a224 */ /* 0x000fc400078e0002 */
[----:B------:R-:W-:Y:S01]  /*24ac0*/  @!P2 IMAD.MOV.U32 R5, RZ, RZ, R3 ;  /* 0x000000ffff05a224 */ /* 0x000fe200078e0003 */
[----:B------:R-:W-:Y:S02]  /*24ad0*/  PRMT R11, RZ, 0x7610, R11 ;  /* 0x00007610ff0b7816 */ /* 0x000fe4000000000b */
[----:B------:R-:W-:Y:S02]  /*24ae0*/  PRMT R10, RZ, 0x7610, R10 ;  /* 0x00007610ff0a7816 */ /* 0x000fe4000000000a */
[----:B------:R-:W-:Y:S01]  /*24af0*/  PRMT R9, RZ, 0x7610, R9 ;  /* 0x00007610ff097816 */ /* 0x000fe20000000009 */
[----:B------:R-:W3:Y:S04]  /*24b00*/  LDL R3, [R1+0x10d0] ;  /* 0x0010d00001037983 */ /* 0x000ee80000100800 */
[----:B------:R4:W3:Y:S04]  /*24b10*/  @!P2 LDG.E.U16 R12, desc[UR10][R4.64] ;  /* 0x0000000a040ca981 */ /* 0x0008e8000c1e1500 */
[----:B------:R-:W3:Y:S01]  /*24b20*/  LDL R2, [R1+0x10d4] ;  /* 0x0010d40001027983 */ /* 0x000ee20000100800 */
[----:B----4-:R-:W-:-:S02]  /*24b30*/  @!P2 IMAD.MOV.U32 R4, RZ, RZ, R17 ;  /* 0x000000ffff04a224 */ /* 0x010fc400078e0011 */
[----:B------:R-:W-:-:S05]  /*24b40*/  @!P2 IMAD.MOV.U32 R5, RZ, RZ, R18 ;  /* 0x000000ffff05a224 */ /* 0x000fca00078e0012 */
[----:B------:R2:W4:Y:S02]  /*24b50*/  @!P2 LDG.E.U16 R11, desc[UR10][R4.64] ;  /* 0x0000000a040ba981 */ /* 0x000524000c1e1500 */
[----:B--2---:R-:W-:Y:S02]  /*24b60*/  @!P2 IMAD.MOV.U32 R5, RZ, RZ, R16 ;  /* 0x000000ffff05a224 */ /* 0x004fe400078e0010 */
[----:B------:R-:W-:-:S05]  /*24b70*/  @!P2 IMAD.MOV.U32 R4, RZ, RZ, R15 ;  /* 0x000000ffff04a224 */ /* 0x000fca00078e000f */
[----:B------:R3:W2:Y:S02]  /*24b80*/  @!P2 LDG.E.U16 R10, desc[UR10][R4.64] ;  /* 0x0000000a040aa981 */ /* 0x0006a4000c1e1500 */
[----:B---3--:R-:W-:Y:S02]  /*24b90*/  @!P2 IMAD.MOV.U32 R5, RZ, RZ, R14 ;  /* 0x000000ffff05a224 */ /* 0x008fe400078e000e */
[----:B------:R-:W-:-:S05]  /*24ba0*/  @!P2 IMAD.MOV.U32 R4, RZ, RZ, R13 ;  /* 0x000000ffff04a224 */ /* 0x000fca00078e000d */
[----:B------:R0:W3:Y:S04]  /*24bb0*/  @!P2 LDG.E.U16 R9, desc[UR10][R4.64] ;  /* 0x0000000a0409a981 */ /* 0x0000e8000c1e1500 */
[----:B------:R1:W-:Y:S04]  /*24bc0*/  STL [R1+0x2a58], R12 ;  /* 0x002a580c01007387 */ /* 0x0003e80000100800 */
[----:B------:R-:W-:Y:S04]  /*24bd0*/  STS.U16 [R0+UR6+0x7200], R28 ;  /* 0x0072001c00007988 */ /* 0x000fe80008000406 */
[----:B------:R-:W-:Y:S04]  /*24be0*/  STS.U16 [R0+UR6+0x6800], R24 ;  /* 0x0068001800007988 */ /* 0x000fe80008000406 */
[----:B----4-:R4:W-:Y:S04]  /*24bf0*/  STL [R1+0x2a5c], R11 ;  /* 0x002a5c0b01007387 */ /* 0x0109e80000100800 */
[----:B------:R-:W-:Y:S01]  /*24c00*/  STS.U16 [R0+UR6+0x6a00], R25 ;  /* 0x006a001900007988 */ /* 0x000fe20008000406 */
[----:B------:R-:W-:-:S03]  /*24c10*/  PRMT R8, RZ, 0x7610, R8 ;  /* 0x00007610ff087816 */ /* 0x000fc60000000008 */
[----:B------:R-:W-:Y:S01]  /*24c20*/  STS.U16 [R0+UR6+0x6c00], R26 ;  /* 0x006c001a00007988 */ /* 0x000fe20008000406 */
[----:B0-----:R-:W-:Y:S02]  /*24c30*/  @!P2 IMAD.MOV.U32 R4, RZ, RZ, R2 ;  /* 0x000000ffff04a224 */ /* 0x001fe400078e0002 */
[----:B------:R-:W-:Y:S01]  /*24c40*/  @!P2 IMAD.MOV.U32 R5, RZ, RZ, R3 ;  /* 0x000000ffff05a224 */ /* 0x000fe200078e0003 */
[----:B------:R-:W-:Y:S04]  /*24c50*/  STS.U16 [R0+UR6+0x6e00], R27 ;  /* 0x006e001b00007988 */ /* 0x000fe80008000406 */
[----:B------:R-:W-:Y:S04]  /*24c60*/  STS.U16 [R0+UR6+0x7000], R29 ;  /* 0x0070001d00007988 */ /* 0x000fe80008000406 */
[----:B------:R0:W4:Y:S04]  /*24c70*/  @!P2 LDG.E.U16 R8, desc[UR10][R4.64] ;  /* 0x0000000a0408a981 */ /* 0x000128000c1e1500 */
[----:B--2---:R2:W-:Y:S04]  /*24c80*/  STL [R1+0x2a60], R10 ;  /* 0x002a600a01007387 */ /* 0x0045e80000100800 */
[----:B---3--:R3:W-:Y:S04]  /*24c90*/  STL [R1+0x2a64], R9 ;  /* 0x002a640901007387 */ /* 0x0087e80000100800 */
[----:B-1----:R-:W4:Y:S04]  /*24ca0*/  LDL.LU R12, [R1+0x5a4] ;  /* 0x0005a400010c7983 */ /* 0x002f280000300800 */
[----:B----4-:R-:W0:Y:S04]  /*24cb0*/  LDL R11, [R1+0x10b4] ;  /* 0x0010b400010b7983 */ /* 0x010e280000100800 */
[----:B--2---:R-:W2:Y:S04]  /*24cc0*/  LDL R10, [R1+0x1090] ;  /* 0x00109000010a7983 */ /* 0x004ea80000100800 */
[----:B---3--:R-:W3:Y:S04]  /*24cd0*/  LDL R9, [R1+0x1094] ;  /* 0x0010940001097983 */ /* 0x008ee80000100800 */
[----:B------:R-:W4:Y:S04]  /*24ce0*/  LDL.LU R19, [R1+0x5a8] ;  /* 0x0005a80001137983 */ /* 0x000f280000300800 */
[----:B------:R-:W2:Y:S04]  /*24cf0*/  LDL.LU R13, [R1+0x59c] ;  /* 0x00059c00010d7983 */ /* 0x000ea80000300800 */
        /* <DEDUP_REMOVED lines=18> */
[----:B------:R-:W3:Y:S01]  /*24e20*/  LDL R5, [R1+0x10b0] ;  /* 0x0010b00001057983 */ /* 0x000ee20000100800 */
[----:B------:R-:W-:-:S02]  /*24e30*/  PRMT R7, RZ, 0x7610, R7 ;  /* 0x00007610ff077816 */ /* 0x000fc40000000007 */
[----:B------:R-:W-:Y:S01]  /*24e40*/  PRMT R6, RZ, 0x7610, R6 ;  /* 0x00007610ff067816 */ /* 0x000fe20000000006 */
[----:B--2---:R0:W-:Y:S02]  /*24e50*/  STS.U16 [R0+UR6+0x7400], R4 ;  /* 0x0074000400007988 */ /* 0x0041e40008000406 */
[----:B0-----:R-:W-:-:S05]  /*24e60*/  @!P2 IMAD.MOV.U32 R4, RZ, RZ, R11 ;  /* 0x000000ffff04a224 */ /* 0x001fca00078e000b */
[----:B---3--:R0:W2:Y:S02]  /*24e70*/  @!P2 LDG.E.U16 R7, desc[UR10][R4.64] ;  /* 0x0000000a0407a981 */ /* 0x0080a4000c1e1500 */
[----:B0-----:R-:W-:Y:S02]  /*24e80*/  @!P2 IMAD.MOV.U32 R4, RZ, RZ, R9 ;  /* 0x000000ffff04a224 */ /* 0x001fe400078e0009 */
[----:B------:R-:W-:-:S05]  /*24e90*/  @!P2 IMAD.MOV.U32 R5, RZ, RZ, R10 ;  /* 0x000000ffff05a224 */ /* 0x000fca00078e000a */
[----:B------:R-:W3:Y:S04]  /*24ea0*/  @!P2 LDG.E.U16 R6, desc[UR10][R4.64] ;  /* 0x0000000a0406a981 */ /* 0x000ee8000c1e1500 */
[----:B----4-:R0:W-:Y:S04]  /*24eb0*/  STS.U16 [R0+UR6+0x7800], R19 ;  /* 0x0078001300007988 */ /* 0x0101e80008000406 */
[----:B------:R-:W-:Y:S04]  /*24ec0*/  STS.U16 [R0+UR6+0x7600], R12 ;  /* 0x0076000c00007988 */ /* 0x000fe80008000406 */
[----:B------:R-:W-:Y:S04]  /*24ed0*/  STS.U16 [R0+UR6+0x7a00], R13 ;  /* 0x007a000d00007988 */ /* 0x000fe80008000406 */
[----:B------:R-:W-:Y:S04]  /*24ee0*/  STS.U16 [R0+UR6+0x7c00], R14 ;  /* 0x007c000e00007988 */ /* 0x000fe80008000406 */
[----:B------:R-:W-:Y:S01]  /*24ef0*/  STS.U16 [R0+UR6+0x7e00], R15 ;  /* 0x007e000f00007988 */ /* 0x000fe20008000406 */
[----:B0-----:R-:W-:-:S03]  /*24f00*/  LOP3.LUT R19, R0, 0x10, RZ, 0x3c, !PT ;  /* 0x0000001000137812 */ /* 0x001fc600078e3cff */
[----:B------:R-:W-:Y:S04]  /*24f10*/  STL [R1+0x2a68], R8 ;  /* 0x002a680801007387 */ /* 0x000fe80000100800 */
[----:B------:R-:W-:Y:S04]  /*24f20*/  STS.U16 [R19+UR6+0x80], R16 ;  /* 0x0000801013007988 */ /* 0x000fe80008000406 */
[----:B------:R-:W-:Y:S04]  /*24f30*/  STS.U16 [R19+UR6+0x280], R17 ;  /* 0x0002801113007988 */ /* 0x000fe80008000406 */
[----:B------:R-:W-:Y:S04]  /*24f40*/  STS.U16 [R19+UR6+0x480], R18 ;  /* 0x0004801213007988 */ /* 0x000fe80008000406 */
[----:B------:R-:W-:Y:S04]  /*24f50*/  STS.U16 [R19+UR6+0x680], R20 ;  /* 0x0006801413007988 */ /* 0x000fe80008000406 */
[----:B------:R0:W-:Y:S04]  /*24f60*/  STS.U16 [R19+UR6+0x880], R28 ;  /* 0x0008801c13007988 */ /* 0x0001e80008000406 */
[----:B--2---:R-:W-:Y:S04]  /*24f70*/  STL [R1+0x2a6c], R7 ;  /* 0x002a6c0701007387 */ /* 0x004fe80000100800 */
[----:B---3--:R-:W-:Y:S04]  /*24f80*/  STL [R1+0x2a70], R6 ;  /* 0x002a700601007387 */ /* 0x008fe80000100800 */
[----:B0-----:R-:W2:Y:S04]  /*24f90*/  LDL.LU R28, [R1+0x104] ;  /* 0x00010400011c7983 */ /* 0x001ea80000300800 */
[----:B------:R-:W3:Y:S04]  /*24fa0*/  LDL.LU R0, [R1+0xf4] ;  /* 0x0000f40001007983 */ /* 0x000ee80000300800 */
[----:B---3--:R0:W-:Y:S04]  /*24fb0*/  STL [R1+0x2a7c], R0 ;  /* 0x002a7c0001007387 */ /* 0x0081e80000100800 */
[----:B0-----:R-:W3:Y:S04]  /*24fc0*/  LDL.LU R0, [R1+0xf8] ;  /* 0x0000f80001007983 */ /* 0x001ee80000300800 */
[----:B------:R-:W-:Y:S04]  /*24fd0*/  STS.U16 [R19+UR6+0xa80], R21 ;  /* 0x000a801513007988 */ /* 0x000fe80008000406 */
        /* <DEDUP_REMOVED lines=9> */
[----:B---3--:R0:W-:Y:S04]  /*25070*/  STL [R1+0x2a80], R0 ;  /* 0x002a800001007387 */ /* 0x0081e80000100800 */
[----:B0-----:R-:W3:Y:S04]  /*25080*/  LDL.LU R0, [R1+0xfc] ;  /* 0x0000fc0001007983 */ /* 0x001ee80000300800 */
        /* <DEDUP_REMOVED lines=25> */
[----:B--2---:R0:W-:Y:S04]  /*25220*/  STS.U16 [R19+UR6+0x1e80], R28 ;  /* 0x001e801c13007988 */ /* 0x0041e80008000406 */
[----:B------:R-:W2:Y:S04]  /*25230*/  LDL.LU R2, [R1+0x8c] ;  /* 0x00008c0001027983 */ /* 0x000ea80000300800 */
[----:B0-----:R-:W2:Y:S04]  /*25240*/  LDL.LU R28, [R1+0x88] ;  /* 0x00008800011c7983 */ /* 0x001ea80000300800 */
[----:B---3--:R0:W-:Y:S04]  /*25250*/  STS.U16 [R19+UR6+0x2080], R0 ;  /* 0x0020800013007988 */ /* 0x0081e80008000406 */
[----:B0-----:R-:W3:Y:S04]  /*25260*/  LDL.LU R0, [R1+0x2a80] ;  /* 0x002a800001007983 */ /* 0x001ee80000300800 */
[----:B---3--:R0:W-:Y:S04]  /*25270*/  STS.U16 [R19+UR6+0x2280], R0 ;  /* 0x0022800013007988 */ /* 0x0081e80008000406 */
[----:B0-----:R-:W3:Y:S04]  /*25280*/  LDL.LU R0, [R1+0x2a7c] ;  /* 0x002a7c0001007983 */ /* 0x001ee80000300800 */
[----:B---3--:R-:W-:Y:S04]  /*25290*/  STS.U16 [R19+UR6+0x2480], R0 ;  /* 0x0024800013007988 */ /* 0x008fe80008000406 */
[----:B----4-:R-:W-:Y:S04]  /*252a0*/  STS.U16 [R19+UR6+0x2680], R6 ;  /* 0x0026800613007988 */ /* 0x010fe80008000406 */
        /* <DEDUP_REMOVED lines=13> */
[----:B------:R0:W-:Y:S04]  /*25380*/  STS.U16 [R19+UR6+0x4280], R3 ;  /* 0x0042800313007988 */ /* 0x0001e80008000406 */
[----:B0-----:R-:W3:Y:S04]  /*25390*/  LDL.LU R3, [R1+0x84] ;  /* 0x0000840001037983 */ /* 0x001ee80000300800 */
[----:B------:R-:W4:Y:S04]  /*253a0*/  LDL.LU R6, [R1+0x78] ;  /* 0x0000780001067983 */ /* 0x000f280000300800 */
[----:B----4-:R0:W-:Y:S04]  /*253b0*/  STL [R1+0x2a74], R6 ;  /* 0x002a740601007387 */ /* 0x0101e80000100800 */
[----:B0-----:R-:W4:Y:S04]  /*253c0*/  LDL.LU R6, [R1+0x7c] ;  /* 0x00007c0001067983 */ /* 0x001f280000300800 */
        /* <DEDUP_REMOVED lines=10> */
[----:B--2---:R-:W-:Y:S04]  /*25470*/  STS.U16 [R19+UR6+0x5880], R2 ;  /* 0x0058800213007988 */ /* 0x004fe80008000406 */
[----:B------:R-:W-:Y:S04]  /*25480*/  STS.U16 [R19+UR6+0x5a80], R28 ;  /* 0x005a801c13007988 */ /* 0x000fe80008000406 */
[----:B----4-:R0:W-:Y:S04]  /*25490*/  STL [R1+0x2a78], R6 ;  /* 0x002a780601007387 */ /* 0x0101e80000100800 */
[----:B0-----:R-:W2:Y:S04]  /*254a0*/  LDL.LU R6, [R1+0x80] ;  /* 0x0000800001067983 */ /* 0x001ea80000300800 */
        /* <DEDUP_REMOVED lines=22> */
[----:B---3--:R0:W-:Y:S04]  /*25610*/  STS.U16 [R19+UR6+0x5c80], R3 ;  /* 0x005c800313007988 */ /* 0x0081e80008000406 */
[----:B------:R-:W3:Y:S04]  /*25620*/  LDL.LU R2, [R1+0x18] ;  /* 0x0000180001027983 */ /* 0x000ee80000300800 */
[----:B0-----:R-:W3:Y:S04]  /*25630*/  LDL.LU R3, [R1+0x14] ;  /* 0x0000140001037983 */ /* 0x001ee80000300800 */
[----:B------:R-:W3:Y:S04]  /*25640*/  LDL.LU R0, [R1+0x10] ;  /* 0x0000100001007983 */ /* 0x000ee80000300800 */
[----:B------:R-:W3:Y:S04]  /*25650*/  LDL.LU R4, [R1+0xc] ;  /* 0x00000c0001047983 */ /* 0x000ee80000300800 */
[----:B------:R-:W3:Y:S04]  /*25660*/  LDL.LU R5, [R1+0x8] ;  /* 0x0000080001057983 */ /* 0x000ee80000300800 */
[----:B--2---:R0:W-:Y:S04]  /*25670*/  STS.U16 [R19+UR6+0x5e80], R6 ;  /* 0x005e800613007988 */ /* 0x0041e80008000406 */
[----:B0-----:R-:W2:Y:S04]  /*25680*/  LDL.LU R6, [R1+0x2a78] ;  /* 0x002a780001067983 */ /* 0x001ea80000300800 */
[----:B--2---:R0:W-:Y:S04]  /*25690*/  STS.U16 [R19+UR6+0x6080], R6 ;  /* 0x0060800613007988 */ /* 0x0041e80008000406 */
[----:B0-----:R-:W2:Y:S04]  /*256a0*/  LDL.LU R6, [R1+0x2a74] ;  /* 0x002a740001067983 */ /* 0x001ea80000300800 */
[----:B--2---:R0:W-:Y:S04]  /*256b0*/  STS.U16 [R19+UR6+0x6280], R6 ;  /* 0x0062800613007988 */ /* 0x0041e80008000406 */
[----:B----4-:R1:W-:Y:S04]  /*256c0*/  STS.U16 [R19+UR6+0x6480], R7 ;  /* 0x0064800713007988 */ /* 0x0103e80008000406 */
[----:B------:R2:W-:Y:S04]  /*256d0*/  STS.U16 [R19+UR6+0x6680], R8 ;  /* 0x0066800813007988 */ /* 0x0005e80008000406 */
[----:B------:R4:W-:Y:S04]  /*256e0*/  STS.U16 [R19+UR6+0x6880], R9 ;  /* 0x0068800913007988 */ /* 0x0009e80008000406 */
[----:B------:R1:W-:Y:S04]  /*256f0*/  STS.U16 [R19+UR6+0x6a80], R10 ;  /* 0x006a800a13007988 */ /* 0x0003e80008000406 */
[----:B------:R2:W-:Y:S04]  /*25700*/  STS.U16 [R19+UR6+0x6c80], R11 ;  /* 0x006c800b13007988 */ /* 0x0005e80008000406 */
[----:B0-----:R-:W3:Y:S04]  /*25710*/  LDL.LU R6, [R1+0x2a70] ;  /* 0x002a700001067983 */ /* 0x001ee80000300800 */
[----:B-1----:R-:W3:Y:S04]  /*25720*/  LDL.LU R7, [R1+0x2a6c] ;  /* 0x002a6c0001077983 */ /* 0x002ee80000300800 */
[----:B--2---:R-:W2:Y:S04]  /*25730*/  LDL.LU R8, [R1+0x2a68] ;  /* 0x002a680001087983 */ /* 0x004ea80000300800 */
[----:B----4-:R-:W4:Y:S04]  /*25740*/  LDL.LU R9, [R1+0x2a64] ;  /* 0x002a640001097983 */ /* 0x010f280000300800 */
[----:B------:R-:W2:Y:S04]  /*25750*/  LDL.LU R10, [R1+0x2a60] ;  /* 0x002a6000010a7983 */ /* 0x000ea80000300800 */
[----:B------:R-:W2:Y:S04]  /*25760*/  LDL.LU R11, [R1+0x2a5c] ;  /* 0x002a5c00010b7983 */ /* 0x000ea80000300800 */
[----:B------:R0:W-:Y:S04]  /*25770*/  STS.U16 [R19+UR6+0x6e80], R12 ;  /* 0x006e800c13007988 */ /* 0x0001e80008000406 */
[----:B------:R1:W-:Y:S04]  /*25780*/  STS.U16 [R19+UR6+0x7080], R13 ;  /* 0x0070800d13007988 */ /* 0x0003e80008000406 */
[----:B------:R0:W-:Y:S04]  /*25790*/  STS.U16 [R19+UR6+0x7280], R14 ;  /* 0x0072800e13007988 */ /* 0x0001e80008000406 */
[----:B------:R0:W-:Y:S04]  /*257a0*/  STS.U16 [R19+UR6+0x7480], R15 ;  /* 0x0074800f13007988 */ /* 0x0001e80008000406 */
[----:B------:R1:W-:Y:S04]  /*257b0*/  STS.U16 [R19+UR6+0x7680], R16 ;  /* 0x0076801013007988 */ /* 0x0003e80008000406 */
[----:B------:R1:W-:Y:S04]  /*257c0*/  STS.U16 [R19+UR6+0x7880], R17 ;  /* 0x0078801113007988 */ /* 0x0003e80008000406 */
[----:B0-----:R-:W2:Y:S04]  /*257d0*/  LDL.LU R12, [R1+0x2a58] ;  /* 0x002a5800010c7983 */ /* 0x001ea80000300800 */
[----:B-1----:R-:W2:Y:S04]  /*257e0*/  LDL.LU R13, [R1+0x2a54] ;  /* 0x002a5400010d7983 */ /* 0x002ea80000300800 */
[----:B------:R-:W2:Y:S04]  /*257f0*/  LDL.LU R14, [R1+0x2a50] ;  /* 0x002a5000010e7983 */ /* 0x000ea80000300800 */
[----:B------:R-:W2:Y:S04]  /*25800*/  LDL.LU R15, [R1+0x2a4c] ;  /* 0x002a4c00010f7983 */ /* 0x000ea80000300800 */
[----:B------:R-:W2:Y:S04]  /*25810*/  LDL.LU R16, [R1+0x2a48] ;  /* 0x002a480001107983 */ /* 0x000ea80000300800 */
[----:B------:R-:W2:Y:S04]  /*25820*/  LDL.LU R17, [R1+0x2a44] ;  /* 0x002a440001117983 */ /* 0x000ea80000300800 */
[----:B------:R0:W-:Y:S04]  /*25830*/  STS.U16 [R19+UR6+0x7a80], R18 ;  /* 0x007a801213007988 */ /* 0x0001e80008000406 */
[----:B------:R1:W-:Y:S04]  /*25840*/  STS.U16 [R19+UR6+0x7c80], R28 ;  /* 0x007c801c13007988 */ /* 0x0003e80008000406 */
[----:B0-----:R-:W2:Y:S04]  /*25850*/  LDL.LU R18, [R1+0x2a40] ;  /* 0x002a400001127983 */ /* 0x001ea80000300800 */
[----:B-1----:R-:W2:Y:S04]  /*25860*/  LDL.LU R28, [R1+0x2a3c] ;  /* 0x002a3c00011c7983 */ /* 0x002ea80000300800 */
[----:B--2---:R0:W-:Y:S04]  /*25870*/  STS.U16 [R19+UR6+0x7e80], R28 ;  /* 0x007e801c13007988 */ /* 0x0041e80008000406 */
[----:B0-----:R-:W2:Y:S04]  /*25880*/  LDL.LU R19, [R1+0x2a38] ;  /* 0x002a380001137983 */ /* 0x001ea80000300800 */
[----:B------:R-:W2:Y:S04]  /*25890*/  LDL.LU R28, [R1+0x2a34] ;  /* 0x002a3400011c7983 */ /* 0x000ea80000300800 */
[----:B--2---:R0:W-:Y:S04]  /*258a0*/  STS.U16 [R28+UR6+0x100], R20 ;  /* 0x000100141c007988 */ /* 0x0041e80008000406 */
[----:B------:R1:W-:Y:S04]  /*258b0*/  STS.U16 [R28+UR6+0x300], R21 ;  /* 0x000300151c007988 */ /* 0x0003e80008000406 */
[----:B------:R2:W-:Y:S04]  /*258c0*/  STS.U16 [R28+UR6+0x500], R22 ;  /* 0x000500161c007988 */ /* 0x0005e80008000406 */
[----:B------:R0:W-:Y:S04]  /*258d0*/  STS.U16 [R28+UR6+0x700], R23 ;  /* 0x000700171c007988 */ /* 0x0001e80008000406 */
[----:B------:R1:W-:Y:S04]  /*258e0*/  STS.U16 [R28+UR6+0x900], R24 ;  /* 0x000900181c007988 */ /* 0x0003e80008000406 */
[----:B------:R2:W-:Y:S04]  /*258f0*/  STS.U16 [R28+UR6+0xb00], R25 ;  /* 0x000b00191c007988 */ /* 0x0005e80008000406 */
[----:B0-----:R-:W4:Y:S04]  /*25900*/  LDL.LU R20, [R1+0x2a30] ;  /* 0x002a300001147983 */ /* 0x001f280000300800 */
[----:B-1----:R-:W4:Y:S04]  /*25910*/  LDL.LU R21, [R1+0x2a2c] ;  /* 0x002a2c0001157983 */ /* 0x002f280000300800 */
[----:B--2---:R-:W2:Y:S04]  /*25920*/  LDL.LU R22, [R1+0x2a28] ;  /* 0x002a280001167983 */ /* 0x004ea80000300800 */
[----:B------:R-:W2:Y:S04]  /*25930*/  LDL.LU R23, [R1+0x2a24] ;  /* 0x002a240001177983 */ /* 0x000ea80000300800 */
[----:B------:R-:W2:Y:S04]  /*25940*/  LDL.LU R24, [R1+0x2a20] ;  /* 0x002a200001187983 */ /* 0x000ea80000300800 */
[----:B------:R-:W2:Y:S04]  /*25950*/  LDL.LU R25, [R1+0x2a1c] ;  /* 0x002a1c0001197983 */ /* 0x000ea80000300800 */
[----:B------:R0:W-:Y:S04]  /*25960*/  STS.U16 [R28+UR6+0xd00], R26 ;  /* 0x000d001a1c007988 */ /* 0x0001e80008000406 */
[----:B------:R1:W-:Y:S04]  /*25970*/  STS.U16 [R28+UR6+0xf00], R27 ;  /* 0x000f001b1c007988 */ /* 0x0003e80008000406 */
[----:B------:R0:W-:Y:S04]  /*25980*/  STS.U16 [R28+UR6+0x1100], R29 ;  /* 0x0011001d1c007988 */ /* 0x0001e80008000406 */
[----:B---3--:R3:W-:Y:S04]  /*25990*/  STS.U16 [R28+UR6+0x1300], R2 ;  /* 0x001300021c007988 */ /* 0x0087e80008000406 */
[----:B------:R3:W-:Y:S04]  /*259a0*/  STS.U16 [R28+UR6+0x1500], R3 ;  /* 0x001500031c007988 */ /* 0x0007e80008000406 */
[----:B0-----:R-:W2:Y:S04]  /*259b0*/  LDL.LU R26, [R1+0x2a18] ;  /* 0x002a1800011a7983 */ /* 0x001ea80000300800 */
[----:B-1----:R-:W2:Y:S04]  /*259c0*/  LDL.LU R27, [R1+0x2a14] ;  /* 0x002a1400011b7983 */ /* 0x002ea80000300800 */
[----:B------:R-:W2:Y:S04]  /*259d0*/  LDL.LU R29, [R1+0x2a10] ;  /* 0x002a1000011d7983 */ /* 0x000ea80000300800 */
[----:B---3--:R-:W3:Y:S04]  /*259e0*/  LDL.LU R2, [R1+0x2a0c] ;  /* 0x002a0c0001027983 */ /* 0x008ee80000300800 */
[----:B------:R-:W2:Y:S04]  /*259f0*/  LDL.LU R3, [R1+0x2a08] ;  /* 0x002a080001037983 */ /* 0x000ea80000300800 */
[----:B------:R-:W-:Y:S04]  /*25a00*/  STS.U16 [R28+UR6+0x1700], R0 ;  /* 0x001700001c007988 */ /* 0x000fe80008000406 */
[----:B------:R-:W-:Y:S04]  /*25a10*/  STS.U16 [R28+UR6+0x1900], R4 ;  /* 0x001900041c007988 */ /* 0x000fe80008000406 */
[----:B------:R-:W-:Y:S04]  /*25a20*/  STS.U16 [R28+UR6+0x1b00], R5 ;  /* 0x001b00051c007988 */ /* 0x000fe80008000406 */
[----:B--2---:R0:W-:Y:S04]  /*25a30*/  STS.U16 [R28+UR6+0x1d00], R3 ;  /* 0x001d00031c007988 */ /* 0x0041e80008000406 */
[----:B---3--:R1:W-:Y:S04]  /*25a40*/  STS.U16 [R28+UR6+0x1f00], R2 ;  /* 0x001f00021c007988 */ /* 0x0083e80008000406 */
[----:B0-----:R-:W2:Y:S04]  /*25a50*/  LDL.LU R3, [R1+0x2a04] ;  /* 0x002a040001037983 */ /* 0x001ea80000300800 */
[----:B------:R-:W3:Y:S04]  /*25a60*/  LDL R5, [R1+0xe10] ;  /* 0x000e100001057983 */ /* 0x000ee80000100800 */
[----:B------:R-:W3:Y:S04]  /*25a70*/  LDL R4, [R1+0x1538] ;  /* 0x0015380001047983 */ /* 0x000ee80000100800 */
[----:B-1----:R-:W2:Y:S04]  /*25a80*/  LDL.LU R2, [R1+0x15d0] ;  /* 0x0015d00001027983 */ /* 0x002ea80000300800 */
[----:B------:R-:W-:Y:S04]  /*25a90*/  STS.U16 [R28+UR6+0x2100], R29 ;  /* 0x0021001d1c007988 */ /* 0x000fe80008000406 */
[----:B------:R-:W-:Y:S04]  /*25aa0*/  STS.U16 [R28+UR6+0x2300], R27 ;  /* 0x0023001b1c007988 */ /* 0x000fe80008000406 */
[----:B------:R-:W-:Y:S04]  /*25ab0*/  STS.U16 [R28+UR6+0x2500], R26 ;  /* 0x0025001a1c007988 */ /* 0x000fe80008000406 */
[----:B------:R-:W-:Y:S04]  /*25ac0*/  STS.U16 [R28+UR6+0x2700], R25 ;  /* 0x002700191c007988 */ /* 0x000fe80008000406 */
[----:B------:R-:W-:Y:S04]  /*25ad0*/  STS.U16 [R28+UR6+0x2900], R24 ;  /* 0x002900181c007988 */ /* 0x000fe80008000406 */
[----:B------:R-:W-:Y:S04]  /*25ae0*/  STS.U16 [R28+UR6+0x2b00], R23 ;  /* 0x002b00171c007988 */ /* 0x000fe80008000406 */
[----:B------:R-:W-:Y:S04]  /*25af0*/  STS.U16 [R28+UR6+0x2d00], R22 ;  /* 0x002d00161c007988 */ /* 0x000fe80008000406 */
[----:B----4-:R-:W-:Y:S04]  /*25b00*/  STS.U16 [R28+UR6+0x2f00], R21 ;  /* 0x002f00151c007988 */ /* 0x010fe80008000406 */
[----:B------:R-:W-:Y:S04]  /*25b10*/  STS.U16 [R28+UR6+0x3100], R20 ;  /* 0x003100141c007988 */ /* 0x000fe80008000406 */
[----:B--2---:R0:W-:Y:S04]  /*25b20*/  STL [R1+0x29fc], R2 ;  /* 0x0029fc0201007387 */ /* 0x0041e80000100800 */
[----:B------:R-:W-:Y:S01]  /*25b30*/  STS.U16 [R28+UR6+0x3300], R19 ;  /* 0x003300131c007988 */ /* 0x000fe20008000406 */
[----:B0-----:R-:W-:-:S03]  /*25b40*/  PRMT R2, RZ, 0x7610, R2 ;  /* 0x00007610ff027816 */ /* 0x001fc60000000002 */
[----:B------:R-:W2:Y:S04]  /*25b50*/  LDL.LU R0, [R1+0x15d8] ;  /* 0x0015d80001007983 */ /* 0x000ea80000300800 */
[----:B---3--:R-:W3:Y:S04]  /*25b60*/  @!P2 LDG.E.U16 R2, desc[UR10][R4.64] ;  /* 0x0000000a0402a981 */ /* 0x008ee8000c1e1500 */
        /* <DEDUP_REMOVED lines=13> */
[----:B0-----:R-:W4:Y:S04]  /*25c40*/  LDL.LU R28, [R1+0x2a00] ;  /* 0x002a0000011c7983 */ /* 0x001f280000300800 */
[----:B---3--:R0:W-:Y:S04]  /*25c50*/  STL [R1+0x104], R2 ;  /* 0x0001040201007387 */ /* 0x0081e80000100800 */
[----:B0-----:R-:W3:Y:S04]  /*25c60*/  LDL.LU R2, [R1+0x29fc] ;  /* 0x0029fc0001027983 */ /* 0x001ee80000300800 */
[----:B------:R-:W2:Y:S04]  /*25c70*/  LDL R4, [R1+0xe00] ;  /* 0x000e000001047983 */ /* 0x000ea80000100800 */
[----:B------:R-:W2:Y:S01]  /*25c80*/  LDL R5, [R1+0x1528] ;  /* 0x0015280001057983 */ /* 0x000ea20000100800 */
[----:B----4-:R-:W-:-:S02]  /*25c90*/  PRMT R28, RZ, 0x7610, R28 ;  /* 0x00007610ff1c7816 */ /* 0x010fc4000000001c */
[----:B--2---:R-:W-:-:S04]  /*25ca0*/  @!P2 LOP3.LUT R5, R5, R4, RZ, 0x3c, !PT ;  /* 0x000000040505a212 */ /* 0x004fc800078e3cff */
[----:B------:R-:W-:-:S04]  /*25cb0*/  @!P2 LOP3.LUT R4, R5, R4, RZ, 0x3c, !PT ;  /* 0x000000040504a212 */ /* 0x000fc800078e3cff */
[----:B------:R-:W-:-:S05]  /*25cc0*/  @!P2 LOP3.LUT R5, R5, R4, RZ, 0x3c, !PT ;  /* 0x000000040505a212 */ /* 0x000fca00078e3cff */
[----:B------:R-:W2:Y:S04]  /*25cd0*/  @!P2 LDG.E.U16 R28, desc[UR10][R4.64] ;  /* 0x0000000a041ca981 */ /* 0x000ea8000c1e1500 */
[----:B--2---:R0:W-:Y:S04]  /*25ce0*/  STL [R1+0x100], R28 ;  /* 0x0001001c01007387 */ /* 0x0041e80000100800 */
[----:B0-----:R-:W2:Y:S04]  /*25cf0*/  LDL.LU R28, [R1+0x29f8] ;  /* 0x0029f800011c7983 */ /* 0x001ea80000300800 */
[----:B------:R-:W4:Y:S04]  /*25d00*/  LDL R4, [R1+0x1508] ;  /* 0x0015080001047983 */ /* 0x000f280000100800 */
[----:B------:R-:W4:Y:S01]  /*25d10*/  LDL R5, [R1+0x150c] ;  /* 0x00150c0001057983 */ /* 0x000f220000100800 */
[----:B------:R-:W-:-:S02]  /*25d20*/  PRMT R3, RZ, 0x7610, R3 ;  /* 0x00007610ff037816 */ /* 0x000fc40000000003 */
[----:B----4-:R-:W-:-:S04]  /*25d30*/  @!P2 LOP3.LUT R5, R5, R4, RZ, 0x3c, !PT ;  /* 0x000000040505a212 */ /* 0x010fc800078e3cff */
[----:B------:R-:W-:-:S04]  /*25d40*/  @!P2 LOP3.LUT R4, R5, R4, RZ, 0x3c, !PT ;  /* 0x000000040504a212 */ /* 0x000fc800078e3cff */
[----:B------:R-:W-:-:S05]  /*25d50*/  @!P2 LOP3.LUT R5, R5, R4, RZ, 0x3c, !PT ;  /* 0x000000040505a212 */ /* 0x000fca00078e3cff */
[----:B------:R-:W4:Y:S04]  /*25d60*/  @!P2 LDG.E.U16 R3, desc[UR10][R4.64] ;  /* 0x0000000a0403a981 */ /* 0x000f28000c1e1500 */
[----:B----4-:R0:W-:Y:S04]  /*25d70*/  STL [R1+0xfc], R3 ;  /* 0x0000fc0301007387 */ /* 0x0101e80000100800 */
[----:B0-----:R-:W4:Y:S04]  /*25d80*/  LDL.LU R3, [R1+0x29f4] ;  /* 0x0029f40001037983 */ /* 0x001f280000300800 */
        /* <DEDUP_REMOVED lines=11> */
[----:B----4-:R-:W-:-:S02]  /*25e40*/  PRMT R3, RZ, 0x7610, R3 ;  /* 0x00007610ff037816 */ /* 0x010fc40000000003 */
[----:B---3--:R-:W-:-:S04]  /*25e50*/  @!P2 LOP3.LUT R5, R5, R4, RZ, 0x3c, !PT ;  /* 0x000000040505a212 */ /* 0x008fc800078e3cff */
[----:B------:R-:W-:-:S04]  /*25e60*/  @!P2 LOP3.LUT R4, R5, R4, RZ, 0x3c, !PT ;  /* 0x000000040504a212 */ /* 0x000fc800078e3cff */
[----:B------:R-:W-:-:S05]  /*25e70*/  @!P2 LOP3.LUT R5, R5, R4, RZ, 0x3c, !PT ;  /* 0x000000040505a212 */ /* 0x000fca00078e3cff */
[----:B------:R-:W3:Y:S04]  /*25e80*/  @!P2 LDG.E.U16 R3, desc[UR10][R4.64] ;  /* 0x0000000a0403a981 */ /* 0x000ee8000c1e1500 */
[----:B---3--:R0:W-:Y:S04]  /*25e90*/  STL [R1+0xf4], R3 ;  /* 0x0000f40301007387 */ /* 0x0081e80000100800 */
[----:B0-----:R-:W3:Y:S04]  /*25ea0*/  LDL.LU R3, [R1+0x29ec] ;  /* 0x0029ec0001037983 */ /* 0x001ee80000300800 */
        /* <DEDUP_REMOVED lines=10> */
[----:B------:R-:W4:Y:S01]  /*25f50*/  LDL R5, [R1+0x148c] ;  /* 0x00148c0001057983 */ /* 0x000f220000100800 */
[----:B---3--:R-:W-:-:S02]  /*25f60*/  PRMT R3, RZ, 0x7610, R3 ;  /* 0x00007610ff037816 */ /* 0x008fc40000000003 */
[----:B----4-:R-:W-:-:S04]  /*25f70*/  @!P2 LOP3.LUT R5, R5, R4, RZ, 0x3c, !PT ;  /* 0x000000040505a212 */ /* 0x010fc800078e3cff */
        /* <DEDUP_REMOVED lines=231> */
[----:B------:R-:W4:Y:S02]  /*26df0*/  LDL R5, [R1+0x114c] ;  /* 0x00114c0001057983 */ /* 0x000f240000100800 */
[----:B----4-:R-:W-:-:S02]  /*26e00*/  @!P2 LOP3.LUT R5, R5, R4, RZ, 0x3c, !PT ;  /* 0x000000040505a212 */ /* 0x010fc400078e3cff */
[----:B--2---:R-:W-:Y:S02]  /*26e10*/  PRMT R28, RZ, 0x7610, R28 ;  /* 0x00007610ff1c7816 */ /* 0x004fe4000000001c */
        /* <DEDUP_REMOVED lines=272> */
[----:B------:R0:W2:Y:S04]  /*27f20*/  @!P2 LDG.E.U16 R28, desc[UR10][R4.64] ;  /* 0x0000000a041ca981 */ /* 0x0000a8000c1e1500 */
[----:B------:R-:W0:Y:S04]  /*27f30*/  LDL R4, [R1+0xef0] ;  /* 0x000ef00001047983 */ /* 0x000e280000100800 */
[----:B------:R-:W0:Y:S01]  /*27f40*/  LDL R5, [R1+0xef4] ;  /* 0x000ef40001057983 */ /* 0x000e220000100800 */
[----:B---3--:R-:W-:Y:S02]  /*27f50*/  PRMT R3, RZ, 0x7610, R3 ;  /* 0x00007610ff037816 */ /* 0x008fe40000000003 */
[----:B0-----:R-:W-:-:S04]  /*27f60*/  @!P2 LOP3.LUT R5, R5, R4, RZ, 0x3c, !PT ;  /* 0x000000040505a212 */ /* 0x001fc800078e3cff */
[----:B------:R-:W-:-:S04]  /*27f70*/  @!P2 LOP3.LUT R4, R5, R4, RZ, 0x3c, !PT ;  /* 0x000000040504a212 */ /* 0x000fc800078e3cff */
[----:B------:R-:W-:-:S05]  /*27f80*/  @!P2 LOP3.LUT R5, R5, R4, RZ, 0x3c, !PT ;  /* 0x000000040505a212 */ /* 0x000fca00078e3cff */
[----:B------:R-:W3:Y:S04]  /*27f90*/  @!P2 LDG.E.U16 R3, desc[UR10][R4.64] ;  /* 0x0000000a0403a981 */ /* 0x000ee8000c1e1500 */
[----:B--2---:R-:W-:Y:S04]  /*27fa0*/  STL [R1+0x28bc], R28 ;  /* 0x0028bc1c01007387 */ /* 0x004fe80000100800 */
[----:B---3--:R0:W-:Y:S04]  /*27fb0*/  STL [R1+0x8], R3 ;  /* 0x0000080301007387 */ /* 0x0081e80000100800 */
[----:B0-----:R-:W2:Y:S04]  /*27fc0*/  LDL.LU R3, [R1+0x2904] ;  /* 0x0029040001037983 */ /* 0x001ea80000300800 */
[----:B------:R-:W3:Y:S04]  /*27fd0*/  LDL R4, [R1+0xee8] ;  /* 0x000ee80001047983 */ /* 0x000ee80000100800 */
[----:B------:R-:W3:Y:S02]  /*27fe0*/  LDL R5, [R1+0xeec] ;  /* 0x000eec0001057983 */ /* 0x000ee40000100800 */
[----:B---3--:R-:W-:-:S02]  /*27ff0*/  @!P2 LOP3.LUT R5, R5, R4, RZ, 0x3c, !PT ;  /* 0x000000040505a212 */ /* 0x008fc400078e3cff */
[----:B--2---:R-:W-:Y:S02]  /*28000*/  PRMT R3, RZ, 0x7610, R3 ;  /* 0x00007610ff037816 */ /* 0x004fe40000000003 */
        /* <DEDUP_REMOVED lines=8> */
[----:B------:R-:W-:Y:S01]  /*28090*/  @!P2 LOP3.LUT R5, R5, R4, RZ, 0x3c, !PT ;  /* 0x000000040505a212 */ /* 0x000fe200078e3cff */
[----:B--2---:R0:W-:Y:S04]  /*280a0*/  STL [R1+0x28c0], R3 ;  /* 0x0028c00301007387 */ /* 0x0041e80000100800 */
[----:B------:R1:W2:Y:S01]  /*280b0*/  @!P2 LDG.E.U16 R28, desc[UR10][R4.64] ;  /* 0x0000000a041ca981 */ /* 0x0002a2000c1e1500 */
[----:B------:R-:W-:Y:S02]  /*280c0*/  PRMT R29, RZ, 0x7610, R29 ;  /* 0x00007610ff1d7816 */ /* 0x000fe4000000001d */
[----:B------:R-:W-:Y:S01]  /*280d0*/  PRMT R27, RZ, 0x7610, R27 ;  /* 0x00007610ff1b7816 */ /* 0x000fe2000000001b */
[----:B0-----:R-:W3:Y:S04]  /*280e0*/  LDL R3, [R1+0xe54] ;  /* 0x000e540001037983 */ /* 0x001ee80000100800 */
[----:B------:R-:W1:Y:S04]  /*280f0*/  LDL R4, [R1+0xec8] ;  /* 0x000ec80001047983 */ /* 0x000e680000100800 */
[----:B------:R-:W1:Y:S02]  /*28100*/  LDL R5, [R1+0xecc] ;  /* 0x000ecc0001057983 */ /* 0x000e640000100800 */
[----:B-1----:R-:W-:-:S04]  /*28110*/  @!P2 LOP3.LUT R5, R5, R4, RZ, 0x3c, !PT ;  /* 0x000000040505a212 */ /* 0x002fc800078e3cff */
[----:B------:R-:W-:-:S04]  /*28120*/  @!P2 LOP3.LUT R4, R5, R4, RZ, 0x3c, !PT ;  /* 0x000000040504a212 */ /* 0x000fc800078e3cff */
[----:B------:R-:W-:-:S05]  /*28130*/  @!P2 LOP3.LUT R5, R5, R4, RZ, 0x3c, !PT ;  /* 0x000000040505a212 */ /* 0x000fca00078e3cff */
[----:B------:R0:W4:Y:S04]  /*28140*/  @!P2 LDG.E.U16 R29, desc[UR10][R4.64] ;  /* 0x0000000a041da981 */ /* 0x000128000c1e1500 */
[----:B------:R-:W0:Y:S04]  /*28150*/  LDL R4, [R1+0xeb0] ;  /* 0x000eb00001047983 */ /* 0x000e280000100800 */
[----:B------:R-:W0:Y:S02]  /*28160*/  LDL R5, [R1+0xeb4] ;  /* 0x000eb40001057983 */ /* 0x000e240000100800 */
[----:B0-----:R-:W-:-:S04]  /*28170*/  @!P2 LOP3.LUT R5, R5, R4, RZ, 0x3c, !PT ;  /* 0x000000040505a212 */ /* 0x001fc800078e3cff */
[----:B------:R-:W-:-:S04]  /*28180*/  @!P2 LOP3.LUT R4, R5, R4, RZ, 0x3c, !PT ;  /* 0x000000040504a212 */ /* 0x000fc800078e3cff */
[----:B------:R-:W-:Y:S01]  /*28190*/  @!P2 LOP3.LUT R5, R5, R4, RZ, 0x3c, !PT ;  /* 0x000000040505a212 */ /* 0x000fe200078e3cff */
[----:B----4-:R0:W-:Y:S04]  /*281a0*/  STL [R1+0x28c4], R29 ;  /* 0x0028c41d01007387 */ /* 0x0101e80000100800 */
[----:B------:R1:W4:Y:S01]  /*281b0*/  @!P2 LDG.E.U16 R27, desc[UR10][R4.64] ;  /* 0x0000000a041ba981 */ /* 0x000322000c1e1500 */
[----:B------:R-:W-:-:S03]  /*281c0*/  PRMT R26, RZ, 0x7610, R26 ;  /* 0x00007610ff1a7816 */ /* 0x000fc6000000001a */
[----:B0-----:R-:W2:Y:S04]  /*281d0*/  LDL R29, [R1+0xe50] ;  /* 0x000e5000011d7983 */ /* 0x001ea80000100800 */
[----:B------:R-:W1:Y:S04]  /*281e0*/  LDL R4, [R1+0xe90] ;  /* 0x000e900001047983 */ /* 0x000e680000100800 */
[----:B------:R-:W1:Y:S02]  /*281f0*/  LDL R5, [R1+0xe94] ;  /* 0x000e940001057983 */ /* 0x000e640000100800 */
[----:B-1----:R-:W-:-:S04]  /*28200*/  @!P2 LOP3.LUT R5, R5, R4, RZ, 0x3c, !PT ;  /* 0x000000040505a212 */ /* 0x002fc800078e3cff */
[----:B------:R-:W-:-:S04]  /*28210*/  @!P2 LOP3.LUT R4, R5, R4, RZ, 0x3c, !PT ;  /* 0x000000040504a212 */ /* 0x000fc800078e3cff */
[----:B------:R-:W-:-:S05]  /*28220*/  @!P2 LOP3.LUT R5, R5, R4, RZ, 0x3c, !PT ;  /* 0x000000040505a212 */ /* 0x000fca00078e3cff */
[----:B------:R0:W2:Y:S04]  /*28230*/  @!P2 LDG.E.U16 R26, desc[UR10][R4.64] ;  /* 0x0000000a041aa981 */ /* 0x0000a8000c1e1500 */
[----:B------:R-:W0:Y:S04]  /*28240*/  LDL R4, [R1+0xe70] ;  /* 0x000e700001047983 */ /* 0x000e280000100800 */
[----:B------:R-:W0:Y:S01]  /*28250*/  LDL R5, [R1+0xe74] ;  /* 0x000e740001057983 */ /* 0x000e220000100800 */
[----:B------:R-:W-:Y:S02]  /*28260*/  PRMT R25, RZ, 0x7610, R25 ;  /* 0x00007610ff197816 */ /* 0x000fe40000000019 */
[----:B------:R-:W-:-:S02]  /*28270*/  PRMT R24, RZ, 0x7610, R24 ;  /* 0x00007610ff187816 */ /* 0x000fc40000000018 */
[----:B0-----:R-:W-:-:S04]  /*28280*/  @!P2 LOP3.LUT R5, R5, R4, RZ, 0x3c, !PT ;  /* 0x000000040505a212 */ /* 0x001fc800078e3cff */
[----:B------:R-:W-:-:S04]  /*28290*/  @!P2 LOP3.LUT R4, R5, R4, RZ, 0x3c, !PT ;  /* 0x000000040504a212 */ /* 0x000fc800078e3cff */
[----:B------:R-:W-:-:S05]  /*282a0*/  @!P2 LOP3.LUT R5, R5, R4, RZ, 0x3c, !PT ;  /* 0x000000040505a212 */ /* 0x000fca00078e3cff */
[----:B------:R3:W4:Y:S02]  /*282b0*/  @!P2 LDG.E.U16 R25, desc[UR10][R4.64] ;  /* 0x0000000a0419a981 */ /* 0x000724000c1e1500 */
[----:B---3--:R-:W-:Y:S02]  /*282c0*/  @!P2 IMAD.MOV.U32 R4, RZ, RZ, R3 ;  /* 0x000000ffff04a224 */ /* 0x008fe400078e0003 */
[----:B--2---:R-:W-:Y:S01]  /*282d0*/  @!P2 IMAD.MOV.U32 R5, RZ, RZ, R29 ;  /* 0x000000ffff05a224 */ /* 0x004fe200078e001d */
[----:B------:R-:W-:Y:S01]  /*282e0*/  PRMT R23, RZ, 0x7610, R23 ;  /* 0x00007610ff177816 */ /* 0x000fe20000000017 */
[----:B------:R-:W2:Y:S04]  /*282f0*/  LDL R29, [R1+0x15cc] ;  /* 0x0015cc00011d7983 */ /* 0x000ea80000100800 */
[----:B------:R0:W3:Y:S04]  /*28300*/  @!P2 LDG.E.U16 R24, desc[UR10][R4.64] ;  /* 0x0000000a0418a981 */ /* 0x0000e8000c1e1500 */
[----:B------:R-:W2:Y:S04]  /*28310*/  LDL R3, [R1+0x15f4] ;  /* 0x0015f40001037983 */ /* 0x000ea80000100800 */
[----:B------:R-:W0:Y:S04]  /*28320*/  LDL R4, [R1+0xe34] ;  /* 0x000e340001047983 */ /* 0x000e280000100800 */
[----:B------:R-:W0:Y:S02]  /*28330*/  LDL R5, [R1+0x154c] ;  /* 0x00154c0001057983 */ /* 0x000e240000100800 */
[----:B0-----:R-:W-:-:S04]  /*28340*/  @!P2 LOP3.LUT R5, R5, R4, RZ, 0x3c, !PT ;  /* 0x000000040505a212 */ /* 0x001fc800078e3cff */
[----:B------:R-:W-:-:S04]  /*28350*/  @!P2 LOP3.LUT R4, R5, R4, RZ, 0x3c, !PT ;  /* 0x000000040504a212 */ /* 0x000fc800078e3cff */
[----:B------:R-:W-:Y:S01]  /*28360*/  @!P2 LOP3.LUT R5, R5, R4, RZ, 0x3c, !PT ;  /* 0x000000040505a212 */ /* 0x000fe200078e3cff */
[----:B---3--:R0:W-:Y:S04]  /*28370*/  STL [R1+0x2900], R24 ;  /* 0x0029001801007387 */ /* 0x0081e80000100800 */
[----:B------:R1:W3:Y:S01]  /*28380*/  @!P2 LDG.E.U16 R23, desc[UR10][R4.64] ;  /* 0x0000000a0417a981 */ /* 0x0002e2000c1e1500 */
[----:B------:R-:W-:Y:S02]  /*28390*/  PRMT R22, RZ, 0x7610, R22 ;  /* 0x00007610ff167816 */ /* 0x000fe40000000016 */
[----:B------:R-:W-:Y:S02]  /*283a0*/  PRMT R21, RZ, 0x7610, R21 ;  /* 0x00007610ff157816 */ /* 0x000fe40000000015 */
[----:B------:R-:W-:Y:S01]  /*283b0*/  PRMT R20, RZ, 0x7610, R20 ;  /* 0x00007610ff147816 */ /* 0x000fe20000000014 */
        /* <DEDUP_REMOVED lines=8> */
[----:B------:R-:W0:Y:S02]  /*28440*/  LDL R5, [R1+0x158c] ;  /* 0x00158c0001057983 */ /* 0x000e240000100800 */
[----:B0-----:R-:W-:-:S04]  /*28450*/  @!P2 LOP3.LUT R5, R5, R4, RZ, 0x3c, !PT ;  /* 0x000000040505a212 */ /* 0x001fc800078e3cff */
        /* <DEDUP_REMOVED lines=8> */
[----:B------:R2:W3:Y:S04]  /*284e0*/  @!P2 LDG.E.U16 R20, desc[UR10][R4.64] ;  /* 0x0000000a0414a981 */ /* 0x0004e8000c1e1500 */
[----:B------:R-:W3:Y:S01]  /*284f0*/  LDL R5, [R1+0x1590] ;  /* 0x0015900001057983 */ /* 0x000ee20000100800 */
[----:B------:R-:W-:Y:S01]  /*28500*/  PRMT R19, RZ, 0x7610, R19 ;  /* 0x00007610ff137816 */ /* 0x000fe20000000013 */
[----:B--2---:R-:W-:Y:S01]  /*28510*/  @!P2 IMAD.MOV.U32 R4, RZ, RZ, R29 ;  /* 0x000000ffff04a224 */ /* 0x004fe200078e001d */
[----:B------:R-:W-:Y:S02]  /*28520*/  PRMT R18, RZ, 0x7610, R18 ;  /* 0x00007610ff127816 */ /* 0x000fe40000000012 */
[----:B------:R-:W-:Y:S01]  /*28530*/  PRMT R17, RZ, 0x7610, R17 ;  /* 0x00007610ff117816 */ /* 0x000fe20000000011 */
[----:B------:R-:W2:Y:S04]  /*28540*/  LDL R29, [R1+0xe8c] ;  /* 0x000e8c00011d7983 */ /* 0x000ea80000100800 */
[----:B---3--:R0:W3:Y:S02]  /*28550*/  @!P2 LDG.E.U16 R19, desc[UR10][R4.64] ;  /* 0x0000000a0413a981 */ /* 0x0080e4000c1e1500 */
[----:B0-----:R-:W-:-:S02]  /*28560*/  @!P2 IMAD.MOV.U32 R4, RZ, RZ, R3 ;  /* 0x000000ffff04a224 */ /* 0x001fc400078e0003 */
[----:B------:R-:W-:Y:S01]  /*28570*/  @!P2 IMAD.MOV.U32 R5, RZ, RZ, R24 ;  /* 0x000000ffff05a224 */ /* 0x000fe200078e0018 */
[----:B------:R-:W2:Y:S04]  /*28580*/  LDL R3, [R1+0xe6c] ;  /* 0x000e6c0001037983 */ /* 0x000ea80000100800 */
[----:B------:R-:W2:Y:S04]  /*28590*/  LDL R24, [R1+0xe68] ;  /* 0x000e680001187983 */ /* 0x000ea80000100800 */
[----:B------:R0:W2:Y:S04]  /*285a0*/  @!P2 LDG.E.U16 R18, desc[UR10][R4.64] ;  /* 0x0000000a0412a981 */ /* 0x0000a8000c1e1500 */
[----:B------:R-:W0:Y:S04]  /*285b0*/  LDL R5, [R1+0x15e4] ;  /* 0x0015e40001057983 */ /* 0x000e280000100800 */
[----:B------:R1:W-:Y:S01]  /*285c0*/  STL [R1+0x162c], R2 ;  /* 0x00162c0201007387 */ /* 0x0003e20000100800 */
[----:B0-----:R-:W-:-:S02]  /*285d0*/  @!P2 IMAD.MOV.U32 R4, RZ, RZ, R5 ;  /* 0x000000ffff04a224 */ /* 0x001fc400078e0005 */
[----:B------:R-:W-:Y:S02]  /*285e0*/  @!P2 IMAD.MOV.U32 R5, RZ, RZ, R2 ;  /* 0x000000ffff05a224 */ /* 0x000fe400078e0002 */
[----:B-1----:R-:W2:Y:S04]  /*285f0*/  LDL.LU R2, [R1+0x1598] ;  /* 0x0015980001027983 */ /* 0x002ea80000300800 */
[----:B------:R0:W2:Y:S04]  /*28600*/  @!P2 LDG.E.U16 R17, desc[UR10][R4.64] ;  /* 0x0000000a0411a981 */ /* 0x0000a8000c1e1500 */
[----:B------:R-:W0:Y:S04]  /*28610*/  LDL R4, [R1+0xea8] ;  /* 0x000ea80001047983 */ /* 0x000e280000100800 */
[----:B------:R-:W0:Y:S01]  /*28620*/  LDL R5, [R1+0xeac] ;  /* 0x000eac0001057983 */ /* 0x000e220000100800 */
[----:B------:R-:W-:-:S02]  /*28630*/  PRMT R16, RZ, 0x7610, R16 ;  /* 0x00007610ff107816 */ /* 0x000fc40000000010 */
[----:B0-----:R-:W-:-:S04]  /*28640*/  @!P2 LOP3.LUT R5, R5, R4, RZ, 0x3c, !PT ;  /* 0x000000040505a212 */ /* 0x001fc800078e3cff */
[----:B------:R-:W-:-:S04]  /*28650*/  @!P2 LOP3.LUT R4, R5, R4, RZ, 0x3c, !PT ;  /* 0x000000040504a212 */ /* 0x000fc800078e3cff */
[----:B------:R-:W-:-:S05]  /*28660*/  @!P2 LOP3.LUT R5, R5, R4, RZ, 0x3c, !PT ;  /* 0x000000040505a212 */ /* 0x000fca00078e3cff */
[----:B------:R2:W3:Y:S04]  /*28670*/  @!P2 LDG.E.U16 R16, desc[UR10][R4.64] ;  /* 0x0000000a0410a981 */ /* 0x0004e8000c1e1500 */
[----:B------:R-:W3:Y:S01]  /*28680*/  LDL R5, [R1+0xe88] ;  /* 0x000e880001057983 */ /* 0x000ee20000100800 */
[----:B------:R-:W-:Y:S01]  /*28690*/  PRMT R15, RZ, 0x7610, R15 ;  /* 0x00007610ff0f7816 */ /* 0x000fe2000000000f */
[----:B--2---:R-:W-:Y:S01]  /*286a0*/  @!P2 IMAD.MOV.U32 R4, RZ, RZ, R29 ;  /* 0x000000ffff04a224 */ /* 0x004fe200078e001d */
[----:B------:R-:W-:-:S04]  /*286b0*/  PRMT R14, RZ, 0x7610, R14 ;  /* 0x00007610ff0e7816 */ /* 0x000fc8000000000e */
[----:B---3--:R0:W2:Y:S04]  /*286c0*/  @!P2 LDG.E.U16 R15, desc[UR10][R4.64] ;  /* 0x0000000a040fa981 */ /* 0x0080a8000c1e1500 */
[----:B------:R1:W-:Y:S04]  /*286d0*/  STL [R1+0x28c8], R16 ;  /* 0x0028c81001007387 */ /* 0x0003e80000100800 */
[----:B------:R-:W3:Y:S01]  /*286e0*/  LDL R29, [R1+0x1574] ;  /* 0x00157400011d7983 */ /* 0x000ee20000100800 */
[----:B0-----:R-:W-:Y:S02]  /*286f0*/  @!P2 IMAD.MOV.U32 R4, RZ, RZ, R3 ;  /* 0x000000ffff04a224 */ /* 0x001fe400078e0003 */
[----:B------:R-:W-:-:S05]  /*28700*/  @!P2 IMAD.MOV.U32 R5, RZ, RZ, R24 ;  /* 0x000000ffff05a224 */ /* 0x000fca00078e0018 */
[----:B------:R-:W3:Y:S04]  /*28710*/  @!P2 LDG.E.U16 R14, desc[UR10][R4.64] ;  /* 0x0000000a040ea981 */ /* 0x000ee8000c1e1500 */
[----:B--2---:R0:W-:Y:S04]  /*28720*/  STL [R1+0x28cc], R15 ;  /* 0x0028cc0f01007387 */ /* 0x0041e80000100800 */
[----:B------:R-:W2:Y:S04]  /*28730*/  LDL R4, [R1+0xe48] ;  /* 0x000e480001047983 */ /* 0x000ea80000100800 */
[----:B------:R-:W2:Y:S01]  /*28740*/  LDL R5, [R1+0xe4c] ;  /* 0x000e4c0001057983 */ /* 0x000ea20000100800 */
[----:B------:R-:W-:-:S03]  /*28750*/  PRMT R13, RZ, 0x7610, R13 ;  /* 0x00007610ff0d7816 */ /* 0x000fc6000000000d */
[----:B------:R-:W4:Y:S04]  /*28760*/  LDL R24, [R1+0x1558] ;  /* 0x0015580001187983 */ /* 0x000f280000100800 */
[----:B-1----:R-:W4:Y:S04]  /*28770*/  LDL R16, [R1+0x1594] ;  /* 0x0015940001107983 */ /* 0x002f280000100800 */
[----:B------:R-:W4:Y:S04]  /*28780*/  LDL R3, [R1+0x15b4] ;  /* 0x0015b40001037983 */ /* 0x000f280000100800 */
[----:B0-----:R-:W4:Y:S04]  /*28790*/  LDL R15, [R1+0x1578] ;  /* 0x00157800010f7983 */ /* 0x001f280000100800 */
[----:B---3--:R0:W-:Y:S04]  /*287a0*/  STL [R1+0x28d0], R14 ;  /* 0x0028d00e01007387 */ /* 0x0081e80000100800 */
[----:B0-----:R-:W3:Y:S01]  /*287b0*/  LDL R14, [R1+0xe20] ;  /* 0x000e2000010e7983 */ /* 0x001ee20000100800 */
[----:B--2---:R-:W-:-:S04]  /*287c0*/  @!P2 LOP3.LUT R5, R5, R4, RZ, 0x3c, !PT ;  /* 0x000000040505a212 */ /* 0x004fc800078e3cff */
[----:B------:R-:W-:-:S04]  /*287d0*/  @!P2 LOP3.LUT R4, R5, R4, RZ, 0x3c, !PT ;  /* 0x000000040504a212 */ /* 0x000fc800078e3cff */
[----:B------:R-:W-:-:S05]  /*287e0*/  @!P2 LOP3.LUT R5, R5, R4, RZ, 0x3c, !PT ;  /* 0x000000040505a212 */ /* 0x000fca00078e3cff */
[----:B------:R0:W2:Y:S04]  /*287f0*/  @!P2 LDG.E.U16 R13, desc[UR10][R4.64] ;  /* 0x0000000a040da981 */ /* 0x0000a8000c1e1500 */
[----:B------:R-:W0:Y:S04]  /*28800*/  LDL R4, [R1+0xe30] ;  /* 0x000e300001047983 */ /* 0x000e280000100800 */
[----:B------:R-:W0:Y:S01]  /*28810*/  LDL R5, [R1+0x1554] ;  /* 0x0015540001057983 */ /* 0x000e220000100800 */
[----:B------:R-:W-:Y:S02]  /*28820*/  PRMT R12, RZ, 0x7610, R12 ;  /* 0x00007610ff0c7816 */ /* 0x000fe4000000000c */
[----:B------:R-:W-:-:S02]  /*28830*/  PRMT R11, RZ, 0x7610, R11 ;  /* 0x00007610ff0b7816 */ /* 0x000fc4000000000b */
[----:B------:R-:W-:Y:S02]  /*28840*/  PRMT R10, RZ, 0x7610, R10 ;  /* 0x00007610ff0a7816 */ /* 0x000fe4000000000a */
[----:B0-----:R-:W-:-:S04]  /*28850*/  @!P2 LOP3.LUT R5, R5, R4, RZ, 0x3c, !PT ;  /* 0x000000040505a212 */ /* 0x001fc800078e3cff */
[----:B------:R-:W-:-:S04]  /*28860*/  @!P2 LOP3.LUT R4, R5, R4, RZ, 0x3c, !PT ;  /* 0x000000040504a212 */ /* 0x000fc800078e3cff */
[----:B------:R-:W-:-:S05]  /*28870*/  @!P2 LOP3.LUT R5, R5, R4, RZ, 0x3c, !PT ;  /* 0x000000040505a212 */ /* 0x000fca00078e3cff */
[----:B------:R0:W2:Y:S02]  /*28880*/  @!P2 LDG.E.U16 R12, desc[UR10][R4.64] ;  /* 0x0000000a040ca981 */ /* 0x0000a4000c1e1500 */
[----:B0-----:R-:W-:Y:S02]  /*28890*/  @!P2 IMAD.MOV.U32 R4, RZ, RZ, R29 ;  /* 0x000000ffff04a224 */ /* 0x001fe400078e001d */
[----:B---3--:R-:W-:-:S05]  /*288a0*/  @!P2 IMAD.MOV.U32 R5, RZ, RZ, R14 ;  /* 0x000000ffff05a224 */ /* 0x008fca00078e000e */
[----:B------:R4:W3:Y:S02]  /*288b0*/  @!P2 LDG.E.U16 R11, desc[UR10][R4.64] ;  /* 0x0000000a040ba981 */ /* 0x0008e4000c1e1500 */
[----:B----4-:R-:W-:Y:S02]  /*288c0*/  @!P2 IMAD.MOV.U32 R4, RZ, RZ, R16 ;  /* 0x000000ffff04a224 */ /* 0x010fe400078e0010 */
[----:B------:R-:W-:-:S05]  /*288d0*/  @!P2 IMAD.MOV.U32 R5, RZ, RZ, R24 ;  /* 0x000000ffff05a224 */ /* 0x000fca00078e0018 */
[----:B------:R0:W4:Y:S04]  /*288e0*/  @!P2 LDG.E.U16 R10, desc[UR10][R4.64] ;  /* 0x0000000a040aa981 */ /* 0x000128000c1e1500 */
[----:B--2---:R-:W-:Y:S01]  /*288f0*/  STL [R1+0x28d4], R13 ;  /* 0x0028d40d01007387 */ /* 0x004fe20000100800 */
[----:B------:R-:W-:Y:S01]  /*28900*/  PRMT R9, RZ, 0x7610, R9 ;  /* 0x00007610ff097816 */ /* 0x000fe20000000009 */
[----:B0-----:R-:W-:Y:S02]  /*28910*/  @!P2 IMAD.MOV.U32 R4, RZ, RZ, R3 ;  /* 0x000000ffff04a224 */ /* 0x001fe400078e0003 */
[----:B------:R-:W-:-:S05]  /*28920*/  @!P2 IMAD.MOV.U32 R5, RZ, RZ, R15 ;  /* 0x000000ffff05a224 */ /* 0x000fca00078e000f */
[----:B------:R-:W2:Y:S04]  /*28930*/  @!P2 LDG.E.U16 R9, desc[UR10][R4.64] ;  /* 0x0000000a0409a981 */ /* 0x000ea8000c1e1500 */
[----:B------:R-:W-:Y:S04]  /*28940*/  STL [R1+0x28d8], R12 ;  /* 0x0028d80c01007387 */ /* 0x000fe80000100800 */
[----:B---3--:R-:W-:Y:S04]  /*28950*/  STL [R1+0x28dc], R11 ;  /* 0x0028dc0b01007387 */ /* 0x008fe80000100800 */
[----:B----4-:R0:W-:Y:S04]  /*28960*/  STL [R1+0x28e0], R10 ;  /* 0x0028e00a01007387 */ /* 0x0101e80000100800 */
[----:B------:R-:W3:Y:S04]  /*28970*/  LDL R24, [R1+0x15f0] ;  /* 0x0015f00001187983 */ /* 0x000ee80000100800 */
[----:B0-----:R-:W4:Y:S04]  /*28980*/  LDL.LU R10, [R1+0x48] ;  /* 0x00004800010a7983 */ /* 0x001f280000300800 */
        /* <DEDUP_REMOVED lines=8> */
[----:B------:R-:W3:Y:S01]  /*28a10*/  LDL R5, [R1+0x15d4] ;  /* 0x0015d40001057983 */ /* 0x000ee20000100800 */
[----:B------:R-:W-:-:S03]  /*28a20*/  PRMT R8, RZ, 0x7610, R8 ;  /* 0x00007610ff087816 */ /* 0x000fc60000000008 */
[----:B--2---:R0:W-:Y:S04]  /*28a30*/  STL [R1+0x28e4], R9 ;  /* 0x0028e40901007387 */ /* 0x0041e80000100800 */
[----:B0-----:R-:W2:Y:S04]  /*28a40*/  LDL.LU R9, [R1+0x50] ;  /* 0x0000500001097983 */ /* 0x001ea80000300800 */
[----:B------:R0:W-:Y:S01]  /*28a50*/  STL [R1+0x1630], R2 ;  /* 0x0016300201007387 */ /* 0x0001e20000100800 */
[----:B---3--:R-:W-:Y:S02]  /*28a60*/  @!P2 IMAD.MOV.U32 R4, RZ, RZ, R5 ;  /* 0x000000ffff04a224 */ /* 0x008fe400078e0005 */
[----:B------:R-:W-:-:S02]  /*28a70*/  @!P2 IMAD.MOV.U32 R5, RZ, RZ, R2 ;  /* 0x000000ffff05a224 */ /* 0x000fc400078e0002 */
[----:B0-----:R-:W3:Y:S04]  /*28a80*/  LDL.LU R2, [R1+0x58] ;  /* 0x0000580001027983 */ /* 0x001ee80000300800 */
[----:B------:R0:W2:Y:S04]  /*28a90*/  @!P2 LDG.E.U16 R8, desc[UR10][R4.64] ;  /* 0x0000000a0408a981 */ /* 0x0000a8000c1e1500 */
[----:B------:R-:W3:Y:S01]  /*28aa0*/  LDL R5, [R1+0x15b8] ;  /* 0x0015b80001057983 */ /* 0x000ee20000100800 */
[----:B------:R-:W-:Y:S01]  /*28ab0*/  PRMT R7, RZ, 0x7610, R7 ;  /* 0x00007610ff077816 */ /* 0x000fe20000000007 */
[----:B0-----:R-:W-:-:S02]  /*28ac0*/  @!P2 IMAD.MOV.U32 R4, RZ, RZ, R24 ;  /* 0x000000ffff04a224 */ /* 0x001fc400078e0018 */
[----:B--2---:R0:W-:Y:S04]  /*28ad0*/  STL [R1+0x28e8], R8 ;  /* 0x0028e80801007387 */ /* 0x0041e80000100800 */
[----:B0-----:R-:W2:Y:S04]  /*28ae0*/  LDL.LU R8, [R1+0x60] ;  /* 0x0000600001087983 */ /* 0x001ea80000300800 */
[----:B---3--:R-:W3:Y:S04]  /*28af0*/  @!P2 LDG.E.U16 R7, desc[UR10][R4.64] ;  /* 0x0000000a0407a981 */ /* 0x008ee8000c1e1500 */
[----:B------:R-:W2:Y:S01]  /*28b00*/  LDL R5, [R1+0x15e0] ;  /* 0x0015e00001057983 */ /* 0x000ea20000100800 */
[----:B------:R-:W-:Y:S01]  /*28b10*/  PRMT R6, RZ, 0x7610, R6 ;  /* 0x00007610ff067816 */ /* 0x000fe20000000006 */
[----:B------:R-:W0:Y:S02]  /*28b20*/  S2R R24, SR_TID.X ;  /* 0x0000000000187919 */ /* 0x000e240000002100 */
[----:B---3--:R1:W-:Y:S01]  /*28b30*/  STL [R1+0x28ec], R7 ;  /* 0x0028ec0701007387 */ /* 0x0083e20000100800 */
[----:B--2---:R-:W-:-:S02]  /*28b40*/  @!P2 IMAD.MOV.U32 R4, RZ, RZ, R5 ;  /* 0x000000ffff04a224 */ /* 0x004fc400078e0005 */
[----:B------:R-:W-:Y:S01]  /*28b50*/  @!P2 IMAD.MOV.U32 R5, RZ, RZ, R0 ;  /* 0x000000ffff05a224 */ /* 0x000fe200078e0000 */
[----:B-1----:R-:W2:Y:S04]  /*28b60*/  LDL.LU R7, [R1+0x68] ;  /* 0x0000680001077983 */ /* 0x002ea80000300800 */
[----:B------:R-:W3:Y:S01]  /*28b70*/  @!P2 LDG.E.U16 R6, desc[UR10][R4.64] ;  /* 0x0000000a0406a981 */ /* 0x000ee2000c1e1500 */
[----:B0-----:R-:W-:-:S05]  /*28b80*/  LOP3.LUT R24, R24, 0x3f, RZ, 0xc0, !PT ;  /* 0x0000003f18187812 */ /* 0x001fca00078ec0ff */
[----:B------:R-:W-:Y:S01]  /*28b90*/  IMAD.SHL.U32 R24, R24, 0x2, RZ ;  /* 0x0000000218187824 */ /* 0x000fe200078e00ff */
[----:B------:R-:W-:Y:S04]  /*28ba0*/  STL [R1+0x1634], R0 ;  /* 0x0016340001007387 */ /* 0x000fe80000100800 */
[----:B------:R-:W-:-:S05]  /*28bb0*/  LOP3.LUT R24, R24, 0x20, RZ, 0x3c, !PT ;  /* 0x0000002018187812 */ /* 0x000fca00078e3cff */
[----:B--2---:R-:W-:Y:S04]  /*28bc0*/  STS.U16 [R24+UR6+0x4f00], R7 ;  /* 0x004f000718007988 */ /* 0x004fe80008000406 */
[----:B---3--:R0:W-:Y:S04]  /*28bd0*/  STL [R1+0x28f0], R6 ;  /* 0x0028f00601007387 */ /* 0x0081e80000100800 */
[----:B------:R1:W-:Y:S04]  /*28be0*/  STS.U16 [R24+UR6+0x5100], R8 ;  /* 0x0051000818007988 */ /* 0x0003e80008000406 */
[----:B------:R-:W-:Y:S04]  /*28bf0*/  STS.U16 [R24+UR6+0x5300], R2 ;  /* 0x0053000218007988 */ /* 0x000fe80008000406 */
[----:B------:R2:W-:Y:S04]  /*28c00*/  STS.U16 [R24+UR6+0x5500], R9 ;  /* 0x0055000918007988 */ /* 0x0005e80008000406 */
[----:B----4-:R3:W-:Y:S04]  /*28c10*/  STS.U16 [R24+UR6+0x5700], R10 ;  /* 0x0057000a18007988 */ /* 0x0107e80008000406 */
[----:B0-----:R-:W4:Y:S04]  /*28c20*/  LDL.LU R6, [R1+0xfc] ;  /* 0x0000fc0001067983 */ /* 0x001f280000300800 */
[----:B------:R-:W4:Y:S04]  /*28c30*/  LDL.LU R4, [R1+0xf8] ;  /* 0x0000f80001047983 */ /* 0x000f280000300800 */
[----:B------:R-:W4:Y:S04]  /*28c40*/  LDL.LU R5, [R1+0xf4] ;  /* 0x0000f40001057983 */ /* 0x000f280000300800 */
[----:B------:R-:W4:Y:S04]  /*28c50*/  LDL.LU R0, [R1+0xf0] ;  /* 0x0000f00001007983 */ /* 0x000f280000300800 */
[----:B------:R-:W4:Y:S04]  /*28c60*/  LDL.LU R7, [R1+0xec] ;  /* 0x0000ec0001077983 */ /* 0x000f280000300800 */
[----:B-1----:R-:W4:Y:S04]  /*28c70*/  LDL.LU R8, [R1+0xe8] ;  /* 0x0000e80001087983 */ /* 0x002f280000300800 */
[----:B--2---:R-:W2:Y:S04]  /*28c80*/  LDL.LU R9, [R1+0xe4] ;  /* 0x0000e40001097983 */ /* 0x004ea80000300800 */
[----:B------:R0:W-:Y:S04]  /*28c90*/  STS.U16 [R24+UR6+0x5900], R11 ;  /* 0x0059000b18007988 */ /* 0x0001e80008000406 */
[----:B---3--:R-:W3:Y:S04]  /*28ca0*/  LDL.LU R10, [R1+0xe0] ;  /* 0x0000e000010a7983 */ /* 0x008ee80000300800 */
        /* <DEDUP_REMOVED lines=10> */
[----:B------:R0:W-:Y:S04]  /*28d50*/  STS.U16 [R24+UR6+0x6500], R29 ;  /* 0x0065001d18007988 */ /* 0x0001e80008000406 */
[----:B------:R-:W2:Y:S04]  /*28d60*/  LDL.LU R16, [R1+0xc8] ;  /* 0x0000c80001107983 */ /* 0x000ea80000300800 */
        /* <DEDUP_REMOVED lines=10> */
[----:B------:R-:W2:Y:S01]  /*28e10*/  LDL.LU R24, [R1+0x2900] ;  /* 0x0029000001187983 */ /* 0x000ea20000300800 */
[----:B------:R-:W0:Y:S02]  /*28e20*/  S2R R2, SR_TID.X ;  /* 0x0000000000027919 */ /* 0x000e240000002100 */
[----:B0-----:R-:W-:-:S05]  /*28e30*/  LOP3.LUT R2, R2, 0x3f, RZ, 0xc0, !PT ;  /* 0x0000003f02027812 */ /* 0x001fca00078ec0ff */
[C---:B------:R-:W-:Y:S02]  /*28e40*/  IMAD.SHL.U32 R25, R2.reuse, 0x2, RZ ;  /* 0x0000000202197824 */ /* 0x040fe400078e00ff */
[----:B------:R-:W-:-:S03]  /*28e50*/  IMAD.SHL.U32 R2, R2, 0x2, RZ ;  /* 0x0000000202027824 */ /* 0x000fc600078e00ff */
[----:B------:R-:W-:Y:S02]  /*28e60*/  LOP3.LUT R25, R25, 0x20, RZ, 0x3c, !PT ;  /* 0x0000002019197812 */ /* 0x000fe400078e3cff */
[----:B------:R-:W-:-:S03]  /*28e70*/  LOP3.LUT R2, R2, 0x30, RZ, 0x3c, !PT ;  /* 0x0000003002027812 */ /* 0x000fc600078e3cff */
[----:B--2---:R-:W-:Y:S04]  /*28e80*/  STS.U16 [R25+UR6+0x7100], R24 ;  /* 0x0071001819007988 */ /* 0x004fe80008000406 */
        /* <DEDUP_REMOVED lines=9> */
[----:B----4-:R0:W-:Y:S04]  /*28f20*/  STS.U16 [R2+UR6+0x580], R6 ;  /* 0x0005800602007988 */ /* 0x0101e80008000406 */
[----:B0-----:R-:W2:Y:S04]  /*28f30*/  LDL.LU R6, [R1+0xac] ;  /* 0x0000ac0001067983 */ /* 0x001ea80000300800 */
[----:B--2---:R0:W-:Y:S04]  /*28f40*/  STL [R1+0x28f4], R6 ;  /* 0x0028f40601007387 */ /* 0x0041e80000100800 */
[----:B0-----:R-:W2:Y:S04]  /*28f50*/  LDL.LU R6, [R1+0xb0] ;  /* 0x0000b00001067983 */ /* 0x001ea80000300800 */
[----:B--2---:R0:W-:Y:S04]  /*28f60*/  STL [R1+0x28f8], R6 ;  /* 0x0028f80601007387 */ /* 0x0041e80000100800 */
[----:B0-----:R-:W2:Y:S04]  /*28f70*/  LDL.LU R6, [R1+0xb4] ;  /* 0x0000b40001067983 */ /* 0x001ea80000300800 */
[----:B------:R-:W-:Y:S04]  /*28f80*/  STS.U16 [R2+UR6+0x780], R4 ;  /* 0x0007800402007988 */ /* 0x000fe80008000406 */
[----:B------:R-:W-:Y:S04]  /*28f90*/  STS.U16 [R2+UR6+0x980], R5 ;  /* 0x0009800502007988 */ /* 0x000fe80008000406 */
[----:B------:R-:W-:Y:S04]  /*28fa0*/  STS.U16 [R2+UR6+0xb80], R0 ;  /* 0x000b800002007988 */ /* 0x000fe80008000406 */
[----:B------:R-:W-:Y:S04]  /*28fb0*/  STS.U16 [R2+UR6+0xd80], R7 ;  /* 0x000d800702007988 */ /* 0x000fe80008000406 */
[----:B------:R-:W-:Y:S04]  /*28fc0*/  STS.U16 [R2+UR6+0xf80], R8 ;  /* 0x000f800802007988 */ /* 0x000fe80008000406 */
[----:B------:R-:W-:Y:S04]  /*28fd0*/  STS.U16 [R2+UR6+0x1180], R9 ;  /* 0x0011800902007988 */ /* 0x000fe80008000406 */
[----:B---3--:R-:W-:Y:S04]  /*28fe0*/  STS.U16 [R2+UR6+0x1380], R10 ;  /* 0x0013800a02007988 */ /* 0x008fe80008000406 */
        /* <DEDUP_REMOVED lines=21> */
[----:B------:R0:W-:Y:S04]  /*29140*/  STS.U16 [R2+UR6+0x2580], R28 ;  /* 0x0025801c02007988 */ /* 0x0001e80008000406 */
[----:B------:R-:W3:Y:S04]  /*29150*/  LDL.LU R3, [R1+0x7c] ;  /* 0x00007c0001037983 */ /* 0x000ee80000300800 */
[----:B0-----:R-:W3:Y:S04]  /*29160*/  LDL.LU R28, [R1+0x78] ;  /* 0x00007800011c7983 */ /* 0x001ee80000300800 */
        /* <DEDUP_REMOVED lines=19> */
[----:B0-----:R-:W2:Y:S04]  /*292a0*/  LDL.LU R6, [R1+0x28f4] ;  /* 0x0028f40001067983 */ /* 0x001ea80000300800 */
[----:B--2---:R0:W-:Y:S04]  /*292b0*/  STS.U16 [R2+UR6+0x2d80], R6 ;  /* 0x002d800602007988 */ /* 0x0041e80008000406 */
[----:B---3--:R1:W-:Y:S04]  /*292c0*/  STS.U16 [R2+UR6+0x2f80], R7 ;  /* 0x002f800702007988 */ /* 0x0083e80008000406 */
[----:B----4-:R2:W-:Y:S04]  /*292d0*/  STS.U16 [R2+UR6+0x3180], R8 ;  /* 0x0031800802007988 */ /* 0x0105e80008000406 */
[----:B------:R3:W-:Y:S04]  /*292e0*/  STS.U16 [R2+UR6+0x3380], R9 ;  /* 0x0033800902007988 */ /* 0x0007e80008000406 */
[----:B------:R4:W-:Y:S04]  /*292f0*/  STS.U16 [R2+UR6+0x3580], R10 ;  /* 0x0035800a02007988 */ /* 0x0009e80008000406 */
[----:B------:R2:W-:Y:S04]  /*29300*/  STS.U16 [R2+UR6+0x3780], R11 ;  /* 0x0037800b02007988 */ /* 0x0005e80008000406 */
[----:B0-----:R-:W4:Y:S04]  /*29310*/  LDL.LU R6, [R1+0x28f0] ;  /* 0x0028f00001067983 */ /* 0x001f280000300800 */
[----:B-1----:R-:W4:Y:S04]  /*29320*/  LDL.LU R7, [R1+0x28ec] ;  /* 0x0028ec0001077983 */ /* 0x002f280000300800 */
[----:B--2---:R-:W2:Y:S04]  /*29330*/  LDL.LU R8, [R1+0x28e8] ;  /* 0x0028e80001087983 */ /* 0x004ea80000300800 */
[----:B---3--:R-:W3:Y:S04]  /*29340*/  LDL.LU R9, [R1+0x28e4] ;  /* 0x0028e40001097983 */ /* 0x008ee80000300800 */
[----:B----4-:R-:W4:Y:S04]  /*29350*/  LDL.LU R10, [R1+0x28e0] ;  /* 0x0028e000010a7983 */ /* 0x010f280000300800 */
        /* <DEDUP_REMOVED lines=31> */
[----:B--2---:R0:W-:Y:S04]  /*29550*/  STS.U16 [R2+UR6+0x6580], R28 ;  /* 0x0065801c02007988 */ /* 0x0041e80008000406 */
[----:B0-----:R-:W2:Y:S04]  /*29560*/  LDL.LU R28, [R1+0x28b8] ;  /* 0x0028b800011c7983 */ /* 0x001ea80000300800 */
[----:B------:R0:W-:Y:S02]  /*29570*/  STS.U16 [R2+UR6+0x6780], R3 ;  /* 0x0067800302007988 */ /* 0x0001e40008000406 */
[----:B0-----:R-:W0:Y:S02]  /*29580*/  S2R R3, SR_TID.X ;  /* 0x0000000000037919 */ /* 0x001e240000002100 */
        /* <DEDUP_REMOVED lines=8> */
[----:B---3--:R-:W-:Y:S04]  /*29610*/  STS.U16 [R2+UR6+0x7980], R9 ;  /* 0x0079800902007988 */ /* 0x008fe80008000406 */
[----:B------:R-:W-:Y:S04]  /*29620*/  STS.U16 [R2+UR6+0x7b80], R8 ;  /* 0x007b800802007988 */ /* 0x000fe80008000406 */
[----:B------:R-:W-:Y:S04]  /*29630*/  STS.U16 [R2+UR6+0x7d80], R7 ;  /* 0x007d800702007988 */ /* 0x000fe80008000406 */
[----:B------:R1:W-:Y:S01]  /*29640*/  STS.U16 [R2+UR6+0x7f80], R6 ;  /* 0x007f800602007988 */ /* 0x0003e20008000406 */
[----:B------:R-:W-:Y:S01]  /*29650*/  BAR.SYNC.DEFER_BLOCKING 0x0 ;  /* 0x0000000000007b1d */ /* 0x000fe20000010000 */
[C---:B0-----:R-:W-:Y:S01]  /*29660*/  LOP3.LUT R0, R3.reuse, 0x7, RZ, 0xc0, !PT ;  /* 0x0000000703007812 */ /* 0x041fe200078ec0ff */
[----:B------:R-:W-:-:S04]  /*29670*/  IMAD.SHL.U32 R27, R3, 0x2, RZ ;  /* 0x00000002031b7824 */ /* 0x000fc800078e00ff */
[----:B------:R-:W-:Y:S02]  /*29680*/  IMAD R4, R0, 0x90, RZ ;  /* 0x0000009000047824 */ /* 0x000fe400078e02ff */
[----:B------:R-:W-:Y:S01]  /*29690*/  IMAD.SHL.U32 R5, R3, 0x40, RZ ;  /* 0x0000004003057824 */ /* 0x000fe200078e00ff */
[----:B-1----:R-:W0:Y:S02]  /*296a0*/  S2R R2, SR_TID.X ;  /* 0x0000000000027919 */ /* 0x002e240000002100 */
[----:B------:R-:W-:Y:S01]  /*296b0*/  LOP3.LUT R4, R4, 0x10, R27, 0x78, !PT ;  /* 0x0000001004047812 */ /* 0x000fe200078e781b */
[----:B------:R-:W-:-:S03]  /*296c0*/  IMAD R0, R0, 0x90, RZ ;  /* 0x0000009000007824 */ /* 0x000fc600078e02ff */
[----:B------:R-:W-:Y:S01]  /*296d0*/  LOP3.LUT R4, R4, 0x400, R5, 0xf8, !PT ;  /* 0x0000040004047812 */ /* 0x000fe200078ef805 */
[----:B------:R-:W-:-:S04]  /*296e0*/  IMAD.SHL.U32 R5, R3, 0x2, RZ ;  /* 0x0000000203057824 */ /* 0x000fc800078e00ff */
[----:B------:R0:W-:Y:S01]  /*296f0*/  LDSM.16.MT88.4 R8, [R4+UR6+0x8000] ;  /* 0x008000060408783b */ /* 0x0001e20008004200 */
[----:B------:R-:W-:Y:S02]  /*29700*/  LOP3.LUT R0, R0, 0x10, R5, 0x78, !PT ;  /* 0x0000001000007812 */ /* 0x000fe400078e7805 */
[----:B------:R-:W1:Y:S01]  /*29710*/  S2R R5, SR_TID.X ;  /* 0x0000000000057919 */ /* 0x000e620000002100 */
[C---:B0-----:R-:W-:Y:S01]  /*29720*/  IMAD.SHL.U32 R4, R2.reuse, 0x40, RZ ;  /* 0x0000004002047824 */ /* 0x041fe200078e00ff */
[----:B------:R-:W-:-:S04]  /*29730*/  LOP3.LUT R2, R2, 0x7, RZ, 0xc0, !PT ;  /* 0x0000000702027812 */ /* 0x000fc800078ec0ff */
[----:B------:R-:W-:Y:S01]  /*29740*/  LOP3.LUT R0, R0, 0x400, R4, 0xf8, !PT ;  /* 0x0000040000007812 */ /* 0x000fe200078ef804 */
[----:B------:R-:W-:-:S03]  /*29750*/  IMAD R2, R2, 0x90, RZ ;  /* 0x0000009002027824 */ /* 0x000fc600078e02ff */
[----:B------:R-:W-:Y:S01]  /*29760*/  LOP3.LUT R0, R0, 0x20, RZ, 0x3c, !PT ;  /* 0x0000002000007812 */ /* 0x000fe200078e3cff */
[----:B-1----:R-:W-:-:S04]  /*29770*/  IMAD.SHL.U32 R5, R5, 0x2, RZ ;  /* 0x0000000205057824 */ /* 0x002fc800078e00ff */
[----:B------:R0:W-:Y:S01]  /*29780*/  LDSM.16.MT88.4 R16, [R0+UR6+0x8000] ;  /* 0x008000060010783b */ /* 0x0001e20008004200 */
[----:B------:R-:W-:Y:S02]  /*29790*/  LOP3.LUT R4, R2, 0x10, R5, 0x78, !PT ;  /* 0x0000001002047812 */ /* 0x000fe400078e7805 */
[C---:B------:R-:W-:Y:S01]  /*297a0*/  LOP3.LUT R2, R3.reuse, 0x7, RZ, 0xc0, !PT ;  /* 0x0000000703027812 */ /* 0x040fe200078ec0ff */
[----:B0-----:R-:W-:-:S04]  /*297b0*/  IMAD.SHL.U32 R0, R3, 0x40, RZ ;  /* 0x0000004003007824 */ /* 0x001fc800078e00ff */
[----:B------:R-:W-:Y:S01]  /*297c0*/  IMAD R2, R2, 0x90, RZ ;  /* 0x0000009002027824 */ /* 0x000fe200078e02ff */
[----:B------:R-:W-:Y:S01]  /*297d0*/  LOP3.LUT R4, R4, 0x400, R0, 0xf8, !PT ;  /* 0x0000040004047812 */ /* 0x000fe200078ef800 */
[C---:B------:R-:W-:Y:S02]  /*297e0*/  IMAD.SHL.U32 R0, R3.reuse, 0x2, RZ ;  /* 0x0000000203007824 */ /* 0x040fe400078e00ff */
[----:B------:R-:W-:-:S03]  /*297f0*/  IMAD.SHL.U32 R3, R3, 0x40, RZ ;  /* 0x0000004003037824 */ /* 0x000fc600078e00ff */
[----:B------:R-:W-:Y:S02]  /*29800*/  LOP3.LUT R0, R2, 0x10, R0, 0x78, !PT ;  /* 0x0000001002007812 */ /* 0x000fe400078e7800 */
[----:B------:R-:W-:Y:S02]  /*29810*/  LOP3.LUT R4, R4, 0x40, RZ, 0x3c, !PT ;  /* 0x0000004004047812 */ /* 0x000fe400078e3cff */
[----:B------:R-:W-:-:S04]  /*29820*/  LOP3.LUT R0, R0, 0x400, R3, 0xf8, !PT ;  /* 0x0000040000007812 */ /* 0x000fc800078ef803 */
[----:B------:R-:W-:Y:S01]  /*29830*/  LDSM.16.MT88.4 R4, [R4+UR6+0x8000] ;  /* 0x008000060404783b */ /* 0x000fe20008004200 */
[----:B------:R-:W-:-:S03]  /*29840*/  LOP3.LUT R0, R0, 0x60, RZ, 0x3c, !PT ;  /* 0x0000006000007812 */ /* 0x000fc600078e3cff */
[----:B--2---:R-:W0:Y:S04]  /*29850*/  LDSM.16.M88.4 R12, [R28+UR4] ;  /* 0x000000041c0c783b */ /* 0x004e280008000200 */
[----:B------:R-:W-:Y:S04]  /*29860*/  LDSM.16.M88.4 R20, [R28+UR4+0x400] ;  /* 0x000400041c14783b */ /* 0x000fe80008000200 */
[----:B------:R-:W-:Y:S04]  /*29870*/  LDSM.16.M88.4 R24, [R28+UR4+0x800] ;  /* 0x000800041c18783b */ /* 0x000fe80008000200 */
[----:B0-----:R-:W-:Y:S04]  /*29880*/  STL.64 [R1+0x1d0], R12 ;  /* 0x0001d00c01007387 */ /* 0x001fe80000100a00 */
[----:B------:R-:W-:Y:S04]  /*29890*/  STL.64 [R1+0x1d8], R14 ;  /* 0x0001d80e01007387 */ /* 0x000fe80000100a00 */
[----:B------:R-:W0:Y:S04]  /*298a0*/  LDSM.16.MT88.4 R12, [R0+UR6+0x8000] ;  /* 0x00800006000c783b */ /* 0x000e280008004200 */
[----:B------:R-:W-:Y:S04]  /*298b0*/  STL.64 [R1+0x28b0], R6 ;  /* 0x0028b00601007387 */ /* 0x000fe80000100a00 */
[----:B------:R1:W-:Y:S04]  /*298c0*/  STL.64 [R1+0x28a8], R4 ;  /* 0x0028a80401007387 */ /* 0x0003e80000100a00 */
[----:B-1----:R-:W2:Y:S04]  /*298d0*/  LDL.LU.64 R4, [R1+0x860] ;  /* 0x0008600001047983 */ /* 0x002ea80000300a00 */
[----:B------:R-:W2:Y:S04]  /*298e0*/  LDL.LU.64 R6, [R1+0x868] ;  /* 0x0008680001067983 */ /* 0x000ea80000300a00 */
[----:B0-----:R-:W-:Y:S04]  /*298f0*/  STL.64 [R1+0x2890], R14 ;  /* 0x0028900e01007387 */ /* 0x001fe80000100a00 */
[----:B------:R0:W-:Y:S04]  /*29900*/  STL.64 [R1+0x2888], R12 ;  /* 0x0028880c01007387 */ /* 0x0001e80000100a00 */
[----:B0-----:R-:W2:Y:S04]  /*29910*/  LDL.LU.64 R12, [R1+0x1d0] ;  /* 0x0001d000010c7983 */ /* 0x001ea80000300a00 */
[----:B------:R-:W-:Y:S04]  /*29920*/  STL.64 [R1+0x1c0], R20 ;  /* 0x0001c01401007387 */ /* 0x000fe80000100a00 */
[----:B------:R-:W-:Y:S04]  /*29930*/  STL.64 [R1+0x1c8], R22 ;  /* 0x0001c81601007387 */ /* 0x000fe80000100a00 */
[----:B------:R-:W0:Y:S04]  /*29940*/  LDSM.16.M88.4 R20, [R28+UR4+0xc00] ;  /* 0x000c00041c14783b */ /* 0x000e280008000200 */
[----:B0-----:R-:W-:Y:S04]  /*29950*/  STL [R1+0x1a0], R20 ;  /* 0x0001a01401007387 */ /* 0x001fe80000100800 */
[----:B------:R-:W-:Y:S04]  /*29960*/  STL.64 [R1+0x1b0], R24 ;  /* 0x0001b01801007387 */ /* 0x000fe80000100a00 */
[----:B------:R-:W-:Y:S04]  /*29970*/  STL.64 [R1+0x1b8], R26 ;  /* 0x0001b81a01007387 */ /* 0x000fe80000100a00 */
[----:B------:R-:W-:Y:S01]  /*29980*/  STL.64 [R1+0x1a8], R22 ;  /* 0x0001a81601007387 */ /* 0x000fe20000100a00 */
[----:B------:R-:W-:-:S03]  /*29990*/  IMAD.MOV.U32 R29, RZ, RZ, R21 ;  /* 0x000000ffff1d7224 */ /* 0x000fc600078e0015 */
[----:B------:R-:W0:Y:S02]  /*299a0*/  LDSM.16.M88.4 R20, [R28+UR4+0x1000] ;  /* 0x001000041c14783b */ /* 0x000e240008000200 */
[----:B0-----:R-:W-:Y:S02]  /*299b0*/  IMAD.MOV.U32 R25, RZ, RZ, R20 ;  /* 0x000000ffff197224 */ /* 0x001fe400078e0014 */
[----:B------:R-:W-:Y:S01]  /*299c0*/  IMAD.MOV.U32 R24, RZ, RZ, R21 ;  /* 0x000000ffff187224 */ /* 0x000fe200078e0015 */
[----:B------:R-:W-:Y:S04]  /*299d0*/  STL.64 [R1+0x198], R22 ;  /* 0x0001981601007387 */ /* 0x000fe80000100a00 */
[----:B------:R-:W0:Y:S04]  /*299e0*/  LDSM.16.M88.4 R20, [R28+UR4+0x1400] ;  /* 0x001400041c14783b */ /* 0x000e280008000200 */
[----:B------:R-:W-:Y:S01]  /*299f0*/  STL.64 [R1+0x2880], R24 ;  /* 0x0028801801007387 */ /* 0x000fe20000100a00 */
[----:B--2---:R-:W-:-:S15]  /*29a00*/  HMMA.16816.F32.BF16 R4, R8, R12, R4 ;  /* 0x0000000c0804723c */ /* 0x004fde0000041804 */
[----:B------:R-:W-:-:S04]  /*29a10*/  NOP ;  /* 0x0000000000007918 */ /* 0x000fc80000000000 */
[----:B------:R-:W-:Y:S01]  /*29a20*/  IMAD.MOV.U32 R3, RZ, RZ, R5 ;  /* 0x000000ffff037224 */ /* 0x000fe200078e0005 */
[----:B------:R1:W-:Y:S01]  /*29a30*/  STL [R1+0x860], R4 ;  /* 0x0008600401007387 */ /* 0x0003e20000100800 */
[----:B------:R-:W-:Y:S02]  /*29a40*/  IMAD.MOV.U32 R2, RZ, RZ, R6 ;  /* 0x000000ffff027224 */ /* 0x000fe400078e0006 */
[----:B------:R-:W-:Y:S01]  /*29a50*/  IMAD.MOV.U32 R0, RZ, RZ, R7 ;  /* 0x000000ffff007224 */ /* 0x000fe200078e0007 */
[----:B-1----:R-:W2:Y:S04]  /*29a60*/  LDL.LU.64 R4, [R1+0x510] ;  /* 0x0005100001047983 */ /* 0x002ea80000300a00 */
[----:B------:R-:W2:Y:S04]  /*29a70*/  LDL.LU.64 R6, [R1+0x518] ;  /* 0x0005180001067983 */ /* 0x000ea80000300a00 */
[----:B------:R-:W-:Y:S04]  /*29a80*/  STL.64 [R1+0x28a0], R10 ;  /* 0x0028a00a01007387 */ /* 0x000fe80000100a00 */
[----:B------:R1:W-:Y:S04]  /*29a90*/  STL.64 [R1+0x2898], R8 ;  /* 0x0028980801007387 */ /* 0x0003e80000100a00 */
[----:B-1----:R-:W3:Y:S04]  /*29aa0*/  LDL.LU.64 R8, [R1+0x3a0] ;  /* 0x0003a00001087983 */ /* 0x002ee80000300a00 */
[----:B------:R-:W3:Y:S04]  /*29ab0*/  LDL.LU.64 R10, [R1+0x3a8] ;  /* 0x0003a800010a7983 */ /* 0x000ee80000300a00 */
[----:B------:R-:W4:Y:S04]  /*29ac0*/  LDL.LU.64 R24, [R1+0x210] ;  /* 0x0002100001187983 */ /* 0x000f280000300a00 */
[----:B------:R-:W4:Y:S04]  /*29ad0*/  LDL.LU.64 R26, [R1+0x218] ;  /* 0x00021800011a7983 */ /* 0x000f280000300a00 */
[----:B0-----:R-:W-:Y:S04]  /*29ae0*/  STL.64 [R1+0x188], R22 ;  /* 0x0001881601007387 */ /* 0x001fe80000100a00 */
[----:B------:R0:W-:Y:S04]  /*29af0*/  STL.64 [R1+0x2780], R20 ;  /* 0x0027801401007387 */ /* 0x0001e80000100a00 */
[----:B0-----:R-:W3:Y:S04]  /*29b00*/  LDL.LU.64 R20, [R1+0x760] ;  /* 0x0007600001147983 */ /* 0x001ee80000300a00 */
[----:B------:R-:W3:Y:S04]  /*29b10*/  LDL.LU.64 R22, [R1+0x768] ;  /* 0x0007680001167983 */ /* 0x000ee80000300a00 */
[----:B------:R-:W-:Y:S04]  /*29b20*/  STL [R1+0x20e8], R0 ;  /* 0x0020e80001007387 */ /* 0x000fe80000100800 */
[----:B------:R-:W-:Y:S04]  /*29b30*/  STL [R1+0x20e4], R2 ;  /* 0x0020e40201007387 */ /* 0x000fe80000100800 */
[----:B------:R-:W-:Y:S01]  /*29b40*/  STL [R1+0x20e0], R3 ;  /* 0x0020e00301007387 */ /* 0x000fe20000100800 */
[----:B--2---:R-:W-:-:S15]  /*29b50*/  HMMA.16816.F32.BF16 R4, R16, R12, R4 ;  /* 0x0000000c1004723c */ /* 0x004fde0000041804 */
[----:B------:R-:W-:-:S04]  /*29b60*/  NOP ;  /* 0x0000000000007918 */ /* 0x000fc80000000000 */
[----:B------:R-:W-:Y:S04]  /*29b70*/  STL.64 [R1+0x880], R4 ;  /* 0x0008800401007387 */ /* 0x000fe80000100a00 */
[----:B------:R0:W-:Y:S04]  /*29b80*/  STL.64 [R1+0x888], R6 ;  /* 0x0008880601007387 */ /* 0x0001e80000100a00 */
[----:B0-----:R-:W3:Y:S04]  /*29b90*/  LDL.LU.64 R6, [R1+0x28b0] ;  /* 0x0028b00001067983 */ /* 0x001ee80000300a00 */
[----:B------:R-:W3:Y:S01]  /*29ba0*/  LDL.LU.64 R4, [R1+0x28a8] ;  /* 0x0028a80001047983 */ /* 0x000ee20000300a00 */
[----:B------:R-:W-:-:S02]  /*29bb0*/  IMAD.MOV.U32 R2, RZ, RZ, R12 ;  /* 0x000000ffff027224 */ /* 0x000fc400078e000c */
[----:B------:R-:W-:Y:S01]  /*29bc0*/  IMAD.MOV.U32 R0, RZ, RZ, R13 ;  /* 0x000000ffff007224 */ /* 0x000fe200078e000d */
[----:B---3--:R-:W-:-:S15]  /*29bd0*/  HMMA.16816.F32.BF16 R8, R4, R12, R8 ;  /* 0x0000000c0408723c */ /* 0x008fde0000041808 */
[----:B------:R-:W-:-:S04]  /*29be0*/  NOP ;  /* 0x0000000000007918 */ /* 0x000fc80000000000 */
[----:B------:R-:W-:Y:S04]  /*29bf0*/  STL.64 [R1+0x8d0], R8 ;  /* 0x0008d00801007387 */ /* 0x000fe80000100a00 */
[----:B------:R0:W-:Y:S04]  /*29c00*/  STL.64 [R1+0x8d8], R10 ;  /* 0x0008d80a01007387 */ /* 0x0001e80000100a00 */
[----:B0-----:R-:W2:Y:S04]  /*29c10*/  LDL.LU.64 R10, [R1+0x28a0] ;  /* 0x0028a000010a7983 */ /* 0x001ea80000300a00 */
[----:B------:R-:W2:Y:S04]  /*29c20*/  LDL.LU.64 R8, [R1+0x2898] ;  /* 0x0028980001087983 */ /* 0x000ea80000300a00 */
[----:B------:R-:W4:Y:S04]  /*29c30*/  LDL.LU.64 R14, [R1+0x2890] ;  /* 0x00289000010e7983 */ /* 0x000f280000300a00 */
[----:B------:R-:W4:Y:S04]  /*29c40*/  LDL.LU.64 R12, [R1+0x2888] ;  /* 0x00288800010c7983 */ /* 0x000f280000300a00 */
[----:B------:R-:W-:Y:S04]  /*29c50*/  STL.64 [R1+0x2878], R6 ;  /* 0x0028780601007387 */ /* 0x000fe80000100a00 */
[----:B------:R0:W-:Y:S02]  /*29c60*/  STL.64 [R1+0x2870], R4 ;  /* 0x0028700401007387 */ /* 0x0001e40000100a00 */
[----:B0-----:R-:W-:-:S02]  /*29c70*/  IMAD.MOV.U32 R4, RZ, RZ, R2 ;  /* 0x000000ffff047224 */ /* 0x001fc400078e0002 */
[----:B------:R-:W-:-:S07]  /*29c80*/  IMAD.MOV.U32 R5, RZ, RZ, R0 ;  /* 0x000000ffff057224 */ /* 0x000fce00078e0000 */
[----:B----4-:R-:W-:Y:S01]  /*29c90*/  HMMA.16816.F32.BF16 R4, R12, R4, R24 ;  /* 0x000000040c04723c */ /* 0x010fe20000041818 */
[----:B------:R-:W3:Y:S04]  /*29ca0*/  LDL.LU.64 R24, [R1+0x2880] ;  /* 0x0028800001187983 */ /* 0x000ee80000300a00 */
[----:B------:R-:W-:Y:S04]  /*29cb0*/  STL.64 [R1+0x2868], R14 ;  /* 0x0028680e01007387 */ /* 0x000fe80000100a00 */
[----:B------:R0:W-:Y:S10]  /*29cc0*/  STL.64 [R1+0x2860], R12 ;  /* 0x0028600c01007387 */ /* 0x0001f40000100a00 */
[----:B------:R1:W-:Y:S04]  /*29cd0*/  STL.64 [R1+0x8c0], R4 ;  /* 0x0008c00401007387 */ /* 0x0003e80000100a00 */
[----:B------:R-:W-:Y:S04]  /*29ce0*/  STL.64 [R1+0x8c8], R6 ;  /* 0x0008c80601007387 */ /* 0x000fe80000100a00 */
[----:B0-----:R-:W2:Y:S02]  /*29cf0*/  LDL.LU.64 R12, [R1+0x1c0] ;  /* 0x0001c000010c7983 */ /* 0x001ea40000300a00 */
[----:B--2---:R-:W-:Y:S01]  /*29d00*/  HMMA.16816.F32.BF16 R20, R8, R12, R20 ;  /* 0x0000000c0814723c */ /* 0x004fe20000041814 */
[----:B-1----:R-:W-:-:S02]  /*29d10*/  IMAD.MOV.U32 R5, RZ, RZ, R12 ;  /* 0x000000ffff057224 */ /* 0x002fc400078e000c */
[----:B------:R-:W-:-:S15]  /*29d20*/  IMAD.MOV.U32 R4, RZ, RZ, R13 ;  /* 0x000000ffff047224 */ /* 0x000fde00078e000d */
[----:B------:R-:W-:Y:S01]  /*29d30*/  NOP ;  /* 0x0000000000007918 */ /* 0x000fe20000000000 */
[----:B------:R0:W-:Y:S04]  /*29d40*/  STL [R1+0x760], R20 ;  /* 0x0007601401007387 */ /* 0x0001e80000100800 */
[----:B------:R-:W-:Y:S04]  /*29d50*/  STL.64 [R1+0x2850], R10 ;  /* 0x0028500a01007387 */ /* 0x000fe80000100a00 */
[----:B------:R1:W-:Y:S01]  /*29d60*/  STL.64 [R1+0x2848], R8 ;  /* 0x0028480801007387 */ /* 0x0003e20000100a00 */
[----:B------:R-:W-:Y:S02]  /*29d70*/  IMAD.MOV.U32 R0, RZ, RZ, R21 ;  /* 0x000000ffff007224 */ /* 0x000fe400078e0015 */
[----:B---3--:R-:W-:-:S02]  /*29d80*/  IMAD.MOV.U32 R21, RZ, RZ, R24 ;  /* 0x000000ffff157224 */ /* 0x008fc400078e0018 */
[----:B0-----:R-:W-:Y:S02]  /*29d90*/  IMAD.MOV.U32 R20, RZ, RZ, R25 ;  /* 0x000000ffff147224 */ /* 0x001fe400078e0019 */
[----:B-1----:R-:W-:Y:S02]  /*29da0*/  IMAD.MOV.U32 R8, RZ, RZ, R5 ;  /* 0x000000ffff087224 */ /* 0x002fe400078e0005 */
[----:B------:R-:W-:Y:S02]  /*29db0*/  IMAD.MOV.U32 R9, RZ, RZ, R4 ;  /* 0x000000ffff097224 */ /* 0x000fe400078e0004 */
[----:B------:R-:W2:Y:S04]  /*29dc0*/  LDL.LU.64 R4, [R1+0x500] ;  /* 0x0005000001047983 */ /* 0x000ea80000300a00 */
[----:B------:R-:W2:Y:S04]  /*29dd0*/  LDL.LU.64 R6, [R1+0x508] ;  /* 0x0005080001067983 */ /* 0x000ea80000300a00 */
[----:B------:R-:W3:Y:S04]  /*29de0*/  LDL.LU.64 R24, [R1+0x580] ;  /* 0x0005800001187983 */ /* 0x000ee80000300a00 */
[----:B------:R-:W4:Y:S04]  /*29df0*/  LDL.LU.64 R26, [R1+0x588] ;  /* 0x00058800011a7983 */ /* 0x000f280000300a00 */
[----:B----4-:R-:W-:Y:S04]  /*29e00*/  STL.64 [R1+0x2808], R26 ;  /* 0x0028081a01007387 */ /* 0x010fe80000100a00 */
[----:B---3--:R0:W-:Y:S04]  /*29e10*/  STL.64 [R1+0x2800], R24 ;  /* 0x0028001801007387 */ /* 0x0081e80000100a00 */
[----:B0-----:R-:W3:Y:S04]  /*29e20*/  LDL.LU.64 R24, [R1+0x1f0] ;  /* 0x0001f00001187983 */ /* 0x001ee80000300a00 */
[----:B------:R-:W4:Y:S04]  /*29e30*/  LDL.LU.64 R26, [R1+0x1f8] ;  /* 0x0001f800011a7983 */ /* 0x000f280000300a00 */
[----:B----4-:R-:W-:Y:S04]  /*29e40*/  STL.64 [R1+0x2818], R26 ;  /* 0x0028181a01007387 */ /* 0x010fe80000100a00 */
[----:B---3--:R0:W-:Y:S04]  /*29e50*/  STL.64 [R1+0x2810], R24 ;  /* 0x0028101801007387 */ /* 0x0081e80000100a00 */
[----:B0-----:R-:W3:Y:S04]  /*29e60*/  LDL.LU.64 R24, [R1+0x1b0] ;  /* 0x0001b00001187983 */ /* 0x001ee80000300a00 */
[----:B---3--:R-:W-:Y:S04]  /*29e70*/  STL.64 [R1+0x2858], R24 ;  /* 0x0028581801007387 */ /* 0x008fe80000100a00 */
[----:B------:R0:W-:Y:S04]  /*29e80*/  STL.64 [R1+0x27c8], R20 ;  /* 0x0027c81401007387 */ /* 0x0001e80000100a00 */
[----:B0-----:R-:W3:Y:S01]  /*29e90*/  LDL.LU R20, [R1+0x1a0] ;  /* 0x0001a00001147983 */ /* 0x001ee20000300800 */
[----:B------:R-:W-:-:S03]  /*29ea0*/  IMAD.MOV.U32 R21, RZ, RZ, R29 ;  /* 0x000000ffff157224 */ /* 0x000fc600078e001d */
[----:B------:R-:W4:Y:S04]  /*29eb0*/  LDL.LU.64 R12, [R1+0x390] ;  /* 0x00039000010c7983 */ /* 0x000f280000300a00 */
[----:B------:R-:W4:Y:S04]  /*29ec0*/  LDL.LU.64 R14, [R1+0x398] ;  /* 0x00039800010e7983 */ /* 0x000f280000300a00 */
[----:B------:R-:W2:Y:S04]  /*29ed0*/  LDL.LU.64 R24, [R1+0x200] ;  /* 0x0002000001187983 */ /* 0x000ea80000300a00 */
[----:B------:R-:W2:Y:S01]  /*29ee0*/  LDL.LU.64 R26, [R1+0x208] ;  /* 0x00020800011a7983 */ /* 0x000ea20000300a00 */
[----:B------:R-:W-:-:S02]  /*29ef0*/  IMAD.MOV.U32 R2, RZ, RZ, R22 ;  /* 0x000000ffff027224 */ /* 0x000fc400078e0016 */
[----:B------:R-:W-:Y:S01]  /*29f00*/  IMAD.MOV.U32 R3, RZ, RZ, R23 ;  /* 0x000000ffff037224 */ /* 0x000fe200078e0017 */
[----:B---3--:R0:W-:Y:S04]  /*29f10*/  STL.64 [R1+0x2820], R20 ;  /* 0x0028201401007387 */ /* 0x0081e80000100a00 */
[----:B0-----:R-:W3:Y:S04]  /*29f20*/  LDL.LU.64 R20, [R1+0x380] ;  /* 0x0003800001147983 */ /* 0x001ee80000300a00 */
[----:B------:R-:W3:Y:S01]  /*29f30*/  LDL.LU.64 R22, [R1+0x388] ;  /* 0x0003880001167983 */ /* 0x000ee20000300a00 */
[-C--:B--2---:R-:W-:Y:S03]  /*29f40*/  HMMA.16816.F32.BF16 R4, R16, R8.reuse, R4 ;  /* 0x000000081004723c */ /* 0x084fe60000041804 */
[----:B---3--:R-:W-:Y:S04]  /*29f50*/  STL.64 [R1+0x2830], R22 ;  /* 0x0028301601007387 */ /* 0x008fe80000100a00 */
[----:B------:R0:W-:Y:S04]  /*29f60*/  STL.64 [R1+0x2828], R20 ;  /* 0x0028281401007387 */ /* 0x0001e80000100a00 */
[----:B0-----:R-:W2:Y:S04]  /*29f70*/  LDL.LU.64 R20, [R1+0x4f0] ;  /* 0x0004f00001147983 */ /* 0x001ea80000300a00 */
[----:B------:R-:W3:Y:S04]  /*29f80*/  LDL.LU.64 R22, [R1+0x4f8] ;  /* 0x0004f80001167983 */ /* 0x000ee80000300a00 */
[----:B---3--:R-:W-:Y:S04]  /*29f90*/  STL.64 [R1+0x2840], R22 ;  /* 0x0028401601007387 */ /* 0x008fe80000100a00 */
[----:B--2---:R0:W-:Y:S04]  /*29fa0*/  STL.64 [R1+0x2838], R20 ;  /* 0x0028381401007387 */ /* 0x0041e80000100a00 */
[----:B0-----:R-:W2:Y:S04]  /*29fb0*/  LDL.LU.64 R20, [R1+0x680] ;  /* 0x0006800001147983 */ /* 0x001ea80000300a00 */
[----:B------:R-:W2:Y:S04]  /*29fc0*/  LDL.LU.64 R22, [R1+0x688] ;  /* 0x0006880001167983 */ /* 0x000ea80000300a00 */
[----:B------:R-:W-:Y:S04]  /*29fd0*/  STL [R1+0x20f4], R3 ;  /* 0x0020f40301007387 */ /* 0x000fe80000100800 */
[----:B------:R-:W-:Y:S04]  /*29fe0*/  STL [R1+0x20f0], R0 ;  /* 0x0020f00001007387 */ /* 0x000fe80000100800 */
[----:B------:R-:W-:Y:S04]  /*29ff0*/  STL [R1+0x20ec], R2 ;  /* 0x0020ec0201007387 */ /* 0x000fe80000100800 */
[----:B------:R-:W-:Y:S04]  /*2a000*/  STL.64 [R1+0x850], R4 ;  /* 0x0008500401007387 */ /* 0x000fe80000100a00 */
[----:B------:R0:W-:Y:S04]  /*2a010*/  STL.64 [R1+0x858], R6 ;  /* 0x0008580601007387 */ /* 0x0001e80000100a00 */
[----:B0-----:R-:W4:Y:S04]  /*2a020*/  LDL.LU.64 R6, [R1+0x2878] ;  /* 0x0028780001067983 */ /* 0x001f280000300a00 */
[----:B------:R-:W4:Y:S02]  /*2a030*/  LDL.LU.64 R4, [R1+0x2870] ;  /* 0x0028700001047983 */ /* 0x000f240000300a00 */
[----:B----4-:R-:W-:-:S15]  /*2a040*/  HMMA.16816.F32.BF16 R12, R4, R8, R12 ;  /* 0x00000008040c723c */ /* 0x010fde000004180c */
[----:B------:R-:W-:-:S04]  /*2a050*/  NOP ;  /* 0x0000000000007918 */ /* 0x000fc80000000000 */
[----:B------:R-:W-:Y:S04]  /*2a060*/  STL.64 [R1+0x870], R12 ;  /* 0x0008700c01007387 */ /* 0x000fe80000100a00 */
[----:B------:R0:W-:Y:S04]  /*2a070*/  STL.64 [R1+0x878], R14 ;  /* 0x0008780e01007387 */ /* 0x0001e80000100a00 */
[----:B0-----:R-:W3:Y:S04]  /*2a080*/  LDL.LU.64 R14, [R1+0x2868] ;  /* 0x00286800010e7983 */ /* 0x001ee80000300a00 */
[----:B------:R-:W3:Y:S02]  /*2a090*/  LDL.LU.64 R12, [R1+0x2860] ;  /* 0x00286000010c7983 */ /* 0x000ee40000300a00 */
[----:B---3--:R-:W-:Y:S02]  /*2a0a0*/  HMMA.16816.F32.BF16 R8, R12, R8, R24 ;  /* 0x000000080c08723c */ /* 0x008fe40000041818 */
[----:B------:R-:W2:-:S15]  /*2a0b0*/  LDL.LU.64 R24, [R1+0x2858] ;  /* 0x0028580001187983 */ /* 0x000e9e0000300a00 */
[----:B------:R-:W-:Y:S02]  /*2a0c0*/  NOP ;  /* 0x0000000000007918 */ /* 0x000fe40000000000 */
[----:B------:R-:W-:Y:S04]  /*2a0d0*/  STL.64 [R1+0x8b0], R8 ;  /* 0x0008b00801007387 */ /* 0x000fe80000100a00 */
[----:B------:R0:W-:Y:S04]  /*2a0e0*/  STL.64 [R1+0x8b8], R10 ;  /* 0x0008b80a01007387 */ /* 0x0001e80000100a00 */
[----:B0-----:R-:W2:Y:S04]  /*2a0f0*/  LDL.LU.64 R10, [R1+0x2850] ;  /* 0x00285000010a7983 */ /* 0x001ea80000300a00 */
[----:B------:R-:W2:Y:S02]  /*2a100*/  LDL.LU.64 R8, [R1+0x2848] ;  /* 0x0028480001087983 */ /* 0x000ea40000300a00 */
[----:B--2---:R-:W-:-:S15]  /*2a110*/  HMMA.16816.F32.BF16 R20, R8, R24, R20 ;  /* 0x000000180814723c */ /* 0x004fde0000041814 */
[----:B------:R-:W-:-:S04]  /*2a120*/  NOP ;  /* 0x0000000000007918 */ /* 0x000fc80000000000 */
        /* <DEDUP_REMOVED lines=9> */
[----:B------:R-:W2:Y:S01]  /*2a1c0*/  LDL.LU.64 R20, [R1+0x2828] ;  /* 0x0028280001147983 */ /* 0x000ea20000300a00 */
[----:B------:R-:W-:-:S02]  /*2a1d0*/  IMAD.MOV.U32 R2, RZ, RZ, R24 ;  /* 0x000000ffff027224 */ /* 0x000fc400078e0018 */
[----:B------:R-:W-:Y:S01]  /*2a1e0*/  IMAD.MOV.U32 R0, RZ, RZ, R25 ;  /* 0x000000ffff007224 */ /* 0x000fe200078e0019 */
[----:B--2---:R-:W-:-:S15]  /*2a1f0*/  HMMA.16816.F32.BF16 R20, R4, R24, R20 ;  /* 0x000000180414723c */ /* 0x004fde0000041814 */
[----:B------:R-:W-:-:S04]  /*2a200*/  NOP ;  /* 0x0000000000007918 */ /* 0x000fc80000000000 */
[----:B------:R0:W-:Y:S04]  /*2a210*/  STL.64 [R1+0x840], R20 ;  /* 0x0008401401007387 */ /* 0x0001e80000100a00 */
[----:B------:R-:W-:Y:S04]  /*2a220*/  STL.64 [R1+0x848], R22 ;  /* 0x0008481601007387 */ /* 0x000fe80000100a00 */
[----:B0-----:R-:W2:Y:S04]  /*2a230*/  LDL.LU.64 R20, [R1+0x2820] ;  /* 0x0028200001147983 */ /* 0x001ea80000300a00 */
[----:B------:R-:W3:Y:S04]  /*2a240*/  LDL.LU.64 R26, [R1+0x2818] ;  /* 0x00281800011a7983 */ /* 0x000ee80000300a00 */
[----:B------:R-:W3:Y:S04]  /*2a250*/  LDL.LU.64 R24, [R1+0x2810] ;  /* 0x0028100001187983 */ /* 0x000ee80000300a00 */
[----:B------:R-:W-:Y:S04]  /*2a260*/  STL.64 [R1+0x27f8], R6 ;  /* 0x0027f80601007387 */ /* 0x000fe80000100a00 */
[----:B------:R0:W-:Y:S02]  /*2a270*/  STL.64 [R1+0x27f0], R4 ;  /* 0x0027f00401007387 */ /* 0x0001e40000100a00 */
[----:B0-----:R-:W-:-:S02]  /*2a280*/  IMAD.MOV.U32 R4, RZ, RZ, R2 ;  /* 0x000000ffff047224 */ /* 0x001fc400078e0002 */
[----:B------:R-:W-:-:S07]  /*2a290*/  IMAD.MOV.U32 R5, RZ, RZ, R0 ;  /* 0x000000ffff057224 */ /* 0x000fce00078e0000 */
[----:B---3--:R-:W-:Y:S01]  /*2a2a0*/  HMMA.16816.F32.BF16 R4, R12, R4, R24 ;  /* 0x000000040c04723c */ /* 0x008fe20000041818 */
[----:B------:R-:W2:Y:S04]  /*2a2b0*/  LDL.LU.64 R26, [R1+0x2808] ;  /* 0x00280800011a7983 */ /* 0x000ea80000300a00 */
[----:B------:R-:W2:Y:S04]  /*2a2c0*/  LDL.LU.64 R24, [R1+0x2800] ;  /* 0x0028000001187983 */ /* 0x000ea80000300a00 */
[----:B------:R-:W-:Y:S04]  /*2a2d0*/  STL.64 [R1+0x27e8], R14 ;  /* 0x0027e80e01007387 */ /* 0x000fe80000100a00 */
[----:B------:R-:W-:Y:S06]  /*2a2e0*/  STL.64 [R1+0x27e0], R12 ;  /* 0x0027e00c01007387 */ /* 0x000fec0000100a00 */
[----:B------:R-:W-:Y:S04]  /*2a2f0*/  STL.64 [R1+0x8a0], R4 ;  /* 0x0008a00401007387 */ /* 0x000fe80000100a00 */
[----:B------:R2:W-:Y:S02]  /*2a300*/  STL.64 [R1+0x8a8], R6 ;  /* 0x0008a80601007387 */ /* 0x0005e40000100a00 */
[----:B--2---:R-:W-:-:S15]  /*2a310*/  HMMA.16816.F32.BF16 R4, R8, R20, R24 ;  /* 0x000000140804723c */ /* 0x004fde0000041818 */
[----:B------:R-:W-:-:S04]  /*2a320*/  NOP ;  /* 0x0000000000007918 */ /* 0x000fc80000000000 */
[----:B------:R-:W-:Y:S01]  /*2a330*/  IMAD.MOV.U32 R3, RZ, RZ, R5 ;  /* 0x000000ffff037224 */ /* 0x000fe200078e0005 */
[----:B------:R0:W-:Y:S01]  /*2a340*/  STL [R1+0x580], R4 ;  /* 0x0005800401007387 */ /* 0x0001e20000100800 */
[----:B------:R-:W-:Y:S02]  /*2a350*/  IMAD.MOV.U32 R0, RZ, RZ, R6 ;  /* 0x000000ffff007224 */ /* 0x000fe400078e0006 */
[----:B------:R-:W-:Y:S01]  /*2a360*/  IMAD.MOV.U32 R2, RZ, RZ, R7 ;  /* 0x000000ffff027224 */ /* 0x000fe200078e0007 */
[----:B0-----:R-:W2:Y:S04]  /*2a370*/  LDL.LU.64 R4, [R1+0x4e0] ;  /* 0x0004e00001047983 */ /* 0x001ea80000300a00 */
[----:B------:R-:W2:Y:S04]  /*2a380*/  LDL.LU.64 R6, [R1+0x4e8] ;  /* 0x0004e80001067983 */ /* 0x000ea80000300a00 */
[----:B------:R-:W3:Y:S04]  /*2a390*/  LDL.LU.64 R12, [R1+0x220] ;  /* 0x00022000010c7983 */ /* 0x000ee80000300a00 */
[----:B------:R-:W3:Y:S04]  /*2a3a0*/  LDL.LU.64 R14, [R1+0x228] ;  /* 0x00022800010e7983 */ /* 0x000ee80000300a00 */
[----:B------:R-:W-:Y:S04]  /*2a3b0*/  STL.64 [R1+0x27d8], R10 ;  /* 0x0027d80a01007387 */ /* 0x000fe80000100a00 */
[----:B------:R0:W-:Y:S04]  /*2a3c0*/  STL.64 [R1+0x27d0], R8 ;  /* 0x0027d00801007387 */ /* 0x0001e80000100a00 */
[----:B0-----:R-:W4:Y:S04]  /*2a3d0*/  LDL.LU.64 R8, [R1+0x1e0] ;  /* 0x0001e00001087983 */ /* 0x001f280000300a00 */
[----:B------:R-:W4:Y:S04]  /*2a3e0*/  LDL.LU.64 R10, [R1+0x1e8] ;  /* 0x0001e800010a7983 */ /* 0x000f280000300a00 */
[----:B------:R-:W2:Y:S04]  /*2a3f0*/  LDL.LU.64 R24, [R1+0x240] ;  /* 0x0002400001187983 */ /* 0x000ea80000300a00 */
[----:B------:R-:W2:Y:S04]  /*2a400*/  LDL.LU.64 R26, [R1+0x248] ;  /* 0x00024800011a7983 */ /* 0x000ea80000300a00 */
[----:B--2---:R-:W-:Y:S04]  /*2a410*/  STL.64 [R1+0x2768], R26 ;  /* 0x0027681a01007387 */ /* 0x004fe80000100a00 */
[----:B------:R0:W-:Y:S04]  /*2a420*/  STL.64 [R1+0x2760], R24 ;  /* 0x0027601801007387 */ /* 0x0001e80000100a00 */
[----:B0-----:R-:W2:Y:S04]  /*2a430*/  LDL.LU.64 R24, [R1+0x3e0] ;  /* 0x0003e00001187983 */ /* 0x001ea80000300a00 */
        /* <DEDUP_REMOVED lines=12> */
[----:B------:R-:W2:Y:S01]  /*2a500*/  LDL.LU.64 R26, [R1+0x378] ;  /* 0x00037800011a7983 */ /* 0x000ea20000300a00 */
[-C--:B------:R-:W-:Y:S03]  /*2a510*/  HMMA.16816.F32.BF16 R4, R16, R20.reuse, R4 ;  /* 0x000000141004723c */ /* 0x080fe60000041804 */
        /* <DEDUP_REMOVED lines=8> */
[----:B------:R-:W-:Y:S04]  /*2a5a0*/  STL [R1+0x21c0], R2 ;  /* 0x0021c00201007387 */ /* 0x000fe80000100800 */
[----:B------:R-:W-:Y:S04]  /*2a5b0*/  STL [R1+0x21bc], R0 ;  /* 0x0021bc0001007387 */ /* 0x000fe80000100800 */
[----:B------:R-:W-:Y:S04]  /*2a5c0*/  STL [R1+0x21b8], R3 ;  /* 0x0021b80301007387 */ /* 0x000fe80000100800 */
[----:B------:R-:W-:Y:S04]  /*2a5d0*/  STL.64 [R1+0x670], R4 ;  /* 0x0006700401007387 */ /* 0x000fe80000100a00 */
[----:B------:R0:W-:Y:S04]  /*2a5e0*/  STL.64 [R1+0x678], R6 ;  /* 0x0006780601007387 */ /* 0x0001e80000100a00 */
[----:B0-----:R-:W3:Y:S04]  /*2a5f0*/  LDL.LU.64 R6, [R1+0x27f8] ;  /* 0x0027f80001067983 */ /* 0x001ee80000300a00 */
[----:B------:R-:W3:Y:S02]  /*2a600*/  LDL.LU.64 R4, [R1+0x27f0] ;  /* 0x0027f00001047983 */ /* 0x000ee40000300a00 */
[----:B---3--:R-:W-:-:S15]  /*2a610*/  HMMA.16816.F32.BF16 R12, R4, R20, R12 ;  /* 0x00000014040c723c */ /* 0x008fde000004180c */
[----:B------:R-:W-:-:S04]  /*2a620*/  NOP ;  /* 0x0000000000007918 */ /* 0x000fc80000000000 */
[----:B------:R-:W-:Y:S04]  /*2a630*/  STL.64 [R1+0x740], R12 ;  /* 0x0007400c01007387 */ /* 0x000fe80000100a00 */
[----:B------:R0:W-:Y:S04]  /*2a640*/  STL.64 [R1+0x748], R14 ;  /* 0x0007480e01007387 */ /* 0x0001e80000100a00 */
[----:B0-----:R-:W4:Y:S04]  /*2a650*/  LDL.LU.64 R14, [R1+0x27e8] ;  /* 0x0027e800010e7983 */ /* 0x001f280000300a00 */
[----:B------:R-:W4:Y:S02]  /*2a660*/  LDL.LU.64 R12, [R1+0x27e0] ;  /* 0x0027e000010c7983 */ /* 0x000f240000300a00 */
[----:B----4-:R-:W-:Y:S02]  /*2a670*/  HMMA.16816.F32.BF16 R20, R12, R20, R8 ;  /* 0x000000140c14723c */ /* 0x010fe40000041808 */
[----:B------:R-:W2:Y:S04]  /*2a680*/  LDL.LU.64 R10, [R1+0x27d8] ;  /* 0x0027d800010a7983 */ /* 0x000ea80000300a00 */
[----:B------:R-:W2:-:S13]  /*2a690*/  LDL.LU.64 R8, [R1+0x27d0] ;  /* 0x0027d00001087983 */ /* 0x000e9a0000300a00 */
[----:B------:R0:W-:Y:S04]  /*2a6a0*/  STL.64 [R1+0x890], R20 ;  /* 0x0008901401007387 */ /* 0x0001e80000100a00 */
[----:B------:R-:W-:Y:S04]  /*2a6b0*/  STL.64 [R1+0x898], R22 ;  /* 0x0008981601007387 */ /* 0x000fe80000100a00 */
[----:B0-----:R-:W2:Y:S02]  /*2a6c0*/  LDL.LU.64 R20, [R1+0x27c8] ;  /* 0x0027c80001147983 */ /* 0x001ea40000300a00 */
        /* <DEDUP_REMOVED lines=18> */
[----:B--2---:R-:W-:Y:S02]  /*2a7f0*/  HMMA.16816.F32.BF16 R20, R12, R20, R24 ;  /* 0x000000140c14723c */ /* 0x004fe40000041818 */
        /* <DEDUP_REMOVED lines=16> */
[----:B------:R-:W2:Y:S04]  /*2a900*/  LDL.LU.64 R24, [R1+0x2760] ;  /* 0x0027600001187983 */ /* 0x000ea80000300a00 */
[----:B------:R-:W-:Y:S04]  /*2a910*/  STL.64 [R1+0x2750], R18 ;  /* 0x0027501201007387 */ /* 0x000fe80000100a00 */
[----:B------:R0:W-:Y:S04]  /*2a920*/  STL.64 [R1+0x2748], R16 ;  /* 0x0027481001007387 */ /* 0x0001e80000100a00 */
[----:B0-----:R-:W3:Y:S04]  /*2a930*/  LDL.LU.64 R16, [R1+0x360] ;  /* 0x0003600001107983 */ /* 0x001ee80000300a00 */
[----:B------:R-:W3:Y:S04]  /*2a940*/  LDL.LU.64 R18, [R1+0x368] ;  /* 0x0003680001127983 */ /* 0x000ee80000300a00 */
[----:B------:R-:W-:Y:S04]  /*2a950*/  STL.64 [R1+0x2738], R6 ;  /* 0x0027380601007387 */ /* 0x000fe80000100a00 */
[----:B------:R2:W-:Y:S01]  /*2a960*/  STL.64 [R1+0x2730], R4 ;  /* 0x0027300401007387 */ /* 0x0005e20000100a00 */
[-C--:B---3--:R-:W-:Y:S08]  /*2a970*/  HMMA.16816.F32.BF16 R16, R4, R20.reuse, R16 ;  /* 0x000000140410723c */ /* 0x088ff00000041810 */
[----:B--2---:R-:W-:Y:S01]  /*2a980*/  HMMA.16816.F32.BF16 R4, R12, R20, R24 ;  /* 0x000000140c04723c */ /* 0x004fe20000041818 */
[----:B------:R-:W0:Y:S10]  /*2a990*/  LDSM.16.M88.4 R20, [R28+UR4+0x1c00] ;  /* 0x001c00041c14783b */ /* 0x000e340008000200 */
[----:B------:R-:W-:Y:S04]  /*2a9a0*/  STL.64 [R1+0x5a0], R16 ;  /* 0x0005a01001007387 */ /* 0x000fe80000100a00 */
[----:B------:R-:W-:Y:S04]  /*2a9b0*/  STL.64 [R1+0x5a8], R18 ;  /* 0x0005a81201007387 */ /* 0x000fe80000100a00 */
[----:B------:R-:W-:Y:S04]  /*2a9c0*/  STL [R1+0x2744], R14 ;  /* 0x0027440e01007387 */ /* 0x000fe80000100800 */
[----:B------:R-:W-:Y:S04]  /*2a9d0*/  STL [R1+0x2740], R15 ;  /* 0x0027400f01007387 */ /* 0x000fe80000100800 */
[----:B------:R-:W-:Y:S04]  /*2a9e0*/  STL.64 [R1+0x9a0], R4 ;  /* 0x0009a00401007387 */ /* 0x000fe80000100a00 */
[----:B------:R-:W-:Y:S04]  /*2a9f0*/  STL.64 [R1+0x9a8], R6 ;  /* 0x0009a80601007387 */ /* 0x000fe80000100a00 */
[----:B------:R1:W-:Y:S04]  /*2aa00*/  STL.64 [R1+0x2758], R12 ;  /* 0x0027580c01007387 */ /* 0x0003e80000100a00 */
[----:B------:R-:W2:Y:S04]  /*2aa10*/  LDSM.16.M88.4 R16, [R28+UR4+0x1800] ;  /* 0x001800041c10783b */ /* 0x000ea80008000200 */
[----:B-1----:R-:W3:Y:S04]  /*2aa20*/  LDL.LU.64 R12, [R1+0xcc0] ;  /* 0x000cc000010c7983 */ /* 0x002ee80000300a00 */
[----:B------:R-:W3:Y:S04]  /*2aa30*/  LDL.LU.64 R14, [R1+0xcc8] ;  /* 0x000cc800010e7983 */ /* 0x000ee80000300a00 */
[----:B------:R-:W4:Y:S04]  /*2aa40*/  LDL.LU.64 R4, [R1+0x3d0] ;  /* 0x0003d00001047983 */ /* 0x000f280000300a00 */
[----:B------:R-:W4:Y:S01]  /*2aa50*/  LDL.LU.64 R6, [R1+0x3d8] ;  /* 0x0003d80001067983 */ /* 0x000f220000300a00 */
[----:B0-----:R-:W-:-:S03]  /*2aa60*/  IMAD.MOV.U32 R27, RZ, RZ, R20 ;  /* 0x000000ffff1b7224 */ /* 0x001fc600078e0014 */
[----:B------:R-:W-:Y:S01]  /*2aa70*/  STL.64 [R1+0x168], R22 ;  /* 0x0001681601007387 */ /* 0x000fe20000100a00 */
[----:B------:R-:W-:-:S03]  /*2aa80*/  IMAD.MOV.U32 R26, RZ, RZ, R21 ;  /* 0x000000ffff1a7224 */ /* 0x000fc600078e0015 */
[----:B------:R-:W0:Y:S04]  /*2aa90*/  LDSM.16.M88.4 R20, [R28+UR4+0x2000] ;  /* 0x002000041c14783b */ /* 0x000e280008000200 */
[----:B--2---:R-:W-:Y:S01]  /*2aaa0*/  STL.64 [R1+0x178], R18 ;  /* 0x0001781201007387 */ /* 0x004fe20000100a00 */
[----:B0-----:R-:W-:-:S03]  /*2aab0*/  IMAD.MOV.U32 R2, RZ, RZ, R20 ;  /* 0x000000ffff027224 */ /* 0x001fc600078e0014 */
[----:B------:R-:W-:Y:S01]  /*2aac0*/  STL.64 [R1+0x158], R22 ;  /* 0x0001581601007387 */ /* 0x000fe20000100a00 */
[----:B------:R-:W-:-:S03]  /*2aad0*/  IMAD.MOV.U32 R0, RZ, RZ, R21 ;  /* 0x000000ffff007224 */ /* 0x000fc600078e0015 */
[----:B------:R-:W0:Y:S02]  /*2aae0*/  LDSM.16.M88.4 R20, [R28+UR4+0x2400] ;  /* 0x002400041c14783b */ /* 0x000e240008000200 */
[----:B0-----:R-:W-:Y:S02]  /*2aaf0*/  IMAD.MOV.U32 R29, RZ, RZ, R20 ;  /* 0x000000ffff1d7224 */ /* 0x001fe400078e0014 */
[----:B------:R-:W-:Y:S01]  /*2ab00*/  STL.64 [R1+0x148], R22 ;  /* 0x0001481601007387 */ /* 0x000fe20000100a00 */
[----:B------:R-:W-:-:S03]  /*2ab10*/  IMAD.MOV.U32 R3, RZ, RZ, R21 ;  /* 0x000000ffff037224 */ /* 0x000fc600078e0015 */
[----:B------:R-:W0:Y:S04]  /*2ab20*/  LDSM.16.M88.4 R20, [R28+UR4+0x2800] ;  /* 0x002800041c14783b */ /* 0x000e280008000200 */
[----:B0-----:R-:W-:Y:S01]  /*2ab30*/  STL.64 [R1+0x138], R22 ;  /* 0x0001381601007387 */ /* 0x001fe20000100a00 */
[----:B---3--:R-:W-:-:S15]  /*2ab40*/  HMMA.16816.F32.BF16 R12, R8, R16, R12 ;  /* 0x00000010080c723c */ /* 0x008fde000004180c */
[----:B------:R-:W-:-:S04]  /*2ab50*/  NOP ;  /* 0x0000000000007918 */ /* 0x000fc80000000000 */
[----:B------:R0:W-:Y:S04]  /*2ab60*/  STL.64 [R1+0x200], R12 ;  /* 0x0002000c01007387 */ /* 0x0001e80000100a00 */
[----:B------:R1:W-:Y:S04]  /*2ab70*/  STL.64 [R1+0x208], R14 ;  /* 0x0002080e01007387 */ /* 0x0003e80000100a00 */
[----:B0-----:R-:W2:Y:S01]  /*2ab80*/  LDL.LU.64 R12, [R1+0x2758] ;  /* 0x00275800010c7983 */ /* 0x001ea20000300a00 */
[----:B-1----:R-:W-:Y:S02]  /*2ab90*/  IMAD.MOV.U32 R14, RZ, RZ, R16 ;  /* 0x000000ffff0e7224 */ /* 0x002fe400078e0010 */
[----:B------:R-:W-:Y:S01]  /*2aba0*/  IMAD.MOV.U32 R15, RZ, RZ, R17 ;  /* 0x000000ffff0f7224 */ /* 0x000fe200078e0011 */
[----:B------:R-:W4:Y:S04]  /*2abb0*/  LDL.LU.64 R18, [R1+0x2750] ;  /* 0x0027500001127983 */ /* 0x000f280000300a00 */
[----:B------:R-:W4:Y:S04]  /*2abc0*/  LDL.LU.64 R16, [R1+0x2748] ;  /* 0x0027480001107983 */ /* 0x000f280000300a00 */
[----:B------:R-:W-:Y:S04]  /*2abd0*/  STL.64 [R1+0x2718], R10 ;  /* 0x0027180a01007387 */ /* 0x000fe80000100a00 */
[----:B------:R0:W-:Y:S02]  /*2abe0*/  STL.64 [R1+0x2710], R8 ;  /* 0x0027100801007387 */ /* 0x0001e40000100a00 */
[----:B0-----:R-:W-:-:S02]  /*2abf0*/  IMAD.MOV.U32 R8, RZ, RZ, R14 ;  /* 0x000000ffff087224 */ /* 0x001fc400078e000e */
[----:B------:R-:W-:Y:S01]  /*2ac00*/  IMAD.MOV.U32 R9, RZ, RZ, R15 ;  /* 0x000000ffff097224 */ /* 0x000fe200078e000f */
[----:B------:R-:W2:Y:S04]  /*2ac10*/  LDL.LU R14, [R1+0x2744] ;  /* 0x00274400010e7983 */ /* 0x000ea80000300800 */
[----:B------:R-:W2:Y:S02]  /*2ac20*/  LDL.LU R15, [R1+0x2740] ;  /* 0x00274000010f7983 */ /* 0x000ea40000300800 */
[----:B----4-:R-:W-:-:S15]  /*2ac30*/  HMMA.16816.F32.BF16 R4, R16, R8, R4 ;  /* 0x000000081004723c */ /* 0x010fde0000041804 */
[----:B------:R-:W-:-:S04]  /*2ac40*/  NOP ;  /* 0x0000000000007918 */ /* 0x000fc80000000000 */
[----:B------:R-:W-:Y:S04]  /*2ac50*/  STL.64 [R1+0x3d0], R4 ;  /* 0x0003d00401007387 */ /* 0x000fe80000100a00 */
[----:B------:R0:W-:Y:S04]  /*2ac60*/  STL.64 [R1+0x3d8], R6 ;  /* 0x0003d80601007387 */ /* 0x0001e80000100a00 */
[----:B0-----:R-:W3:Y:S04]  /*2ac70*/  LDL.LU.64 R6, [R1+0x2738] ;  /* 0x0027380001067983 */ /* 0x001ee80000300a00 */
[----:B------:R-:W3:Y:S04]  /*2ac80*/  LDL.LU.64 R4, [R1+0x2730] ;  /* 0x0027300001047983 */ /* 0x000ee80000300a00 */
[----:B------:R-:W-:Y:S04]  /*2ac90*/  STL.64 [R1+0x2708], R18 ;  /* 0x0027081201007387 */ /* 0x000fe80000100a00 */
[----:B------:R0:W-:Y:S04]  /*2aca0*/  STL.64 [R1+0x2700], R16 ;  /* 0x0027001001007387 */ /* 0x0001e80000100a00 */
[----:B0-----:R-:W3:Y:S04]  /*2acb0*/  LDL.LU.64 R16, [R1+0x350] ;  /* 0x0003500001107983 */ /* 0x001ee80000300a00 */
[----:B------:R-:W3:Y:S01]  /*2acc0*/  LDL.LU.64 R18, [R1+0x358] ;  /* 0x0003580001127983 */ /* 0x000ee20000300a00 */
[----:B------:R-:W-:-:S02]  /*2acd0*/  IMAD.MOV.U32 R25, RZ, RZ, R20 ;  /* 0x000000ffff197224 */ /* 0x000fc400078e0014 */
[----:B------:R-:W-:Y:S02]  /*2ace0*/  IMAD.MOV.U32 R24, RZ, RZ, R21 ;  /* 0x000000ffff187224 */ /* 0x000fe400078e0015 */
[----:B------:R-:W0:Y:S01]  /*2acf0*/  LDSM.16.M88.4 R20, [R28+UR4+0x2c00] ;  /* 0x002c00041c14783b */ /* 0x000e220008000200 */
[----:B---3--:R-:W-:-:S15]  /*2ad00*/  HMMA.16816.F32.BF16 R16, R4, R8, R16 ;  /* 0x000000080410723c */ /* 0x008fde0000041810 */
[----:B------:R-:W-:-:S04]  /*2ad10*/  NOP ;  /* 0x0000000000007918 */ /* 0x000fc80000000000 */
[----:B------:R1:W-:Y:S04]  /*2ad20*/  STL.64 [R1+0x590], R16 ;  /* 0x0005901001007387 */ /* 0x0003e80000100a00 */
[----:B------:R3:W-:Y:S04]  /*2ad30*/  STL.64 [R1+0x598], R18 ;  /* 0x0005981201007387 */ /* 0x0007e80000100a00 */
[----:B------:R-:W-:Y:S04]  /*2ad40*/  STL.64 [R1+0x26f8], R6 ;  /* 0x0026f80601007387 */ /* 0x000fe80000100a00 */
[----:B------:R-:W-:Y:S04]  /*2ad50*/  STL.64 [R1+0x26f0], R4 ;  /* 0x0026f00401007387 */ /* 0x000fe80000100a00 */
[----:B0-----:R-:W-:Y:S04]  /*2ad60*/  STL.64 [R1+0x128], R22 ;  /* 0x0001281601007387 */ /* 0x001fe80000100a00 */
[----:B------:R0:W-:Y:S04]  /*2ad70*/  STL.64 [R1+0x2618], R20 ;  /* 0x0026181401007387 */ /* 0x0001e80000100a00 */
[----:B-1----:R-:W4:Y:S04]  /*2ad80*/  LDL.LU.64 R16, [R1+0x570] ;  /* 0x0005700001107983 */ /* 0x002f280000300a00 */
[----:B---3--:R-:W3:Y:S01]  /*2ad90*/  LDL.LU.64 R18, [R1+0x578] ;  /* 0x0005780001127983 */ /* 0x008ee20000300a00 */
[----:B------:R-:W-:-:S02]  /*2ada0*/  IMAD.MOV.U32 R10, RZ, RZ, R27 ;  /* 0x000000ffff0a7224 */ /* 0x000fc400078e001b */
[----:B------:R-:W-:Y:S02]  /*2adb0*/  IMAD.MOV.U32 R11, RZ, RZ, R26 ;  /* 0x000000ffff0b7224 */ /* 0x000fe400078e001a */
[----:B0-----:R-:W-:Y:S02]  /*2adc0*/  IMAD.MOV.U32 R20, RZ, RZ, R25 ;  /* 0x000000ffff147224 */ /* 0x001fe400078e0019 */
[----:B------:R-:W-:Y:S01]  /*2add0*/  IMAD.MOV.U32 R21, RZ, RZ, R24 ;  /* 0x000000ffff157224 */ /* 0x000fe200078e0018 */
[----:B---3--:R-:W-:Y:S04]  /*2ade0*/  STL.64 [R1+0x2728], R18 ;  /* 0x0027281201007387 */ /* 0x008fe80000100a00 */
[----:B----4-:R0:W-:Y:S04]  /*2adf0*/  STL.64 [R1+0x2720], R16 ;  /* 0x0027201001007387 */ /* 0x0101e80000100a00 */
[----:B0-----:R-:W2:Y:S04]  /*2ae00*/  LDL.LU.64 R16, [R1+0x250] ;  /* 0x0002500001107983 */ /* 0x001ea80000300a00 */
[----:B------:R-:W2:Y:S04]  /*2ae10*/  LDL.LU.64 R18, [R1+0x258] ;  /* 0x0002580001127983 */ /* 0x000ea80000300a00 */
[----:B------:R-:W3:Y:S04]  /*2ae20*/  LDL.LU.64 R4, [R1+0x4b0] ;  /* 0x0004b00001047983 */ /* 0x000ee80000300a00 */
[----:B------:R-:W3:Y:S04]  /*2ae30*/  LDL.LU.64 R6, [R1+0x4b8] ;  /* 0x0004b80001067983 */ /* 0x000ee80000300a00 */
[----:B------:R-:W4:Y:S04]  /*2ae40*/  LDL.LU.64 R24, [R1+0x330] ;  /* 0x0003300001187983 */ /* 0x000f280000300a00 */
[----:B------:R-:W2:Y:S04]  /*2ae50*/  LDL.LU.64 R26, [R1+0x338] ;  /* 0x00033800011a7983 */ /* 0x000ea80000300a00 */
[----:B--2---:R-:W-:Y:S04]  /*2ae60*/  STL.64 [R1+0x26c8], R26 ;  /* 0x0026c81a01007387 */ /* 0x004fe80000100a00 */
[----:B----4-:R0:W-:Y:S04]  /*2ae70*/  STL.64 [R1+0x26c0], R24 ;  /* 0x0026c01801007387 */ /* 0x0101e80000100a00 */
[----:B0-----:R-:W2:Y:S04]  /*2ae80*/  LDL.LU.64 R24, [R1+0x560] ;  /* 0x0005600001187983 */ /* 0x001ea80000300a00 */
[----:B------:R-:W4:Y:S04]  /*2ae90*/  LDL.LU.64 R26, [R1+0x568] ;  /* 0x00056800011a7983 */ /* 0x000f280000300a00 */
[----:B----4-:R-:W-:Y:S04]  /*2aea0*/  STL.64 [R1+0x26d8], R26 ;  /* 0x0026d81a01007387 */ /* 0x010fe80000100a00 */
[----:B--2---:R0:W-:Y:S04]  /*2aeb0*/  STL.64 [R1+0x26d0], R24 ;  /* 0x0026d01801007387 */ /* 0x0041e80000100a00 */
[----:B0-----:R-:W2:Y:S04]  /*2aec0*/  LDL.LU.64 R24, [R1+0x260] ;  /* 0x0002600001187983 */ /* 0x001ea80000300a00 */
[----:B------:R-:W4:Y:S04]  /*2aed0*/  LDL.LU.64 R26, [R1+0x268] ;  /* 0x00026800011a7983 */ /* 0x000f280000300a00 */
[----:B----4-:R-:W-:Y:S04]  /*2aee0*/  STL.64 [R1+0x26e8], R26 ;  /* 0x0026e81a01007387 */ /* 0x010fe80000100a00 */
[----:B--2---:R0:W-:Y:S04]  /*2aef0*/  STL.64 [R1+0x26e0], R24 ;  /* 0x0026e01801007387 */ /* 0x0041e80000100a00 */
[----:B0-----:R-:W2:Y:S04]  /*2af00*/  LDL.LU.64 R24, [R1+0x340] ;  /* 0x0003400001187983 */ /* 0x001ea80000300a00 */
[----:B------:R-:W2:Y:S04]  /*2af10*/  LDL.LU.64 R26, [R1+0x348] ;  /* 0x00034800011a7983 */ /* 0x000ea80000300a00 */
[----:B------:R0:W-:Y:S02]  /*2af20*/  STL.64 [R1+0x2660], R20 ;  /* 0x0026601401007387 */ /* 0x0001e40000100a00 */
[----:B0-----:R-:W-:-:S02]  /*2af30*/  IMAD.MOV.U32 R20, RZ, RZ, R10 ;  /* 0x000000ffff147224 */ /* 0x001fc400078e000a */
[----:B------:R-:W-:Y:S02]  /*2af40*/  IMAD.MOV.U32 R21, RZ, RZ, R11 ;  /* 0x000000ffff157224 */ /* 0x000fe400078e000b */
[----:B------:R-:W-:Y:S01]  /*2af50*/  HMMA.16816.F32.BF16 R8, R12, R8, R16 ;  /* 0x000000080c08723c */ /* 0x000fe20000041810 */
[----:B------:R-:W4:Y:S04]  /*2af60*/  LDL.LU.64 R18, [R1+0x2728] ;  /* 0x0027280001127983 */ /* 0x000f280000300a00 */
[----:B------:R-:W4:-:S14]  /*2af70*/  LDL.LU.64 R16, [R1+0x2720] ;  /* 0x0027200001107983 */ /* 0x000f1c0000300a00 */
        /* <DEDUP_REMOVED lines=26> */
[----:B------:R-:W-:Y:S01]  /*2b120*/  STL.64 [R1+0x988], R22 ;  /* 0x0009881601007387 */ /* 0x000fe20000100a00 */
[----:B0-----:R-:W-:Y:S02]  /*2b130*/  IMAD.MOV.U32 R20, RZ, RZ, R29 ;  /* 0x000000ffff147224 */ /* 0x001fe400078e001d */
[----:B------:R-:W-:-:S05]  /*2b140*/  IMAD.MOV.U32 R21, RZ, RZ, R3 ;  /* 0x000000ffff157224 */ /* 0x000fca00078e0003 */
[----:B------:R0:W-:Y:S02]  /*2b150*/  STL.64 [R1+0x26a8], R20 ;  /* 0x0026a81401007387 */ /* 0x0001e40000100a00 */
[----:B0-----:R-:W-:Y:S02]  /*2b160*/  IMAD.MOV.U32 R20, RZ, RZ, R2 ;  /* 0x000000ffff147224 */ /* 0x001fe400078e0002 */
[----:B------:R-:W-:-:S07]  /*2b170*/  IMAD.MOV.U32 R21, RZ, RZ, R0 ;  /* 0x000000ffff157224 */ /* 0x000fce00078e0000 */
        /* <DEDUP_REMOVED lines=13> */
[-C--:B--2---:R-:W-:Y:S11]  /*2b250*/  HMMA.16816.F32.BF16 R16, R4, R20.reuse, R24 ;  /* 0x000000140410723c */ /* 0x084ff60000041818 */
[----:B------:R0:W-:Y:S04]  /*2b260*/  STL.64 [R1+0x650], R8 ;  /* 0x0006500801007387 */ /* 0x0001e80000100a00 */
[----:B------:R1:W-:Y:S04]  /*2b270*/  STL.64 [R1+0x658], R10 ;  /* 0x0006580a01007387 */ /* 0x0003e80000100a00 */
[----:B0-----:R-:W2:Y:S04]  /*2b280*/  LDL.LU.64 R8, [R1+0x270] ;  /* 0x0002700001087983 */ /* 0x001ea80000300a00 */
[----:B-1----:R-:W2:Y:S04]  /*2b290*/  LDL.LU.64 R10, [R1+0x278] ;  /* 0x00027800010a7983 */ /* 0x002ea80000300a00 */
[----:B------:R0:W-:Y:S04]  /*2b2a0*/  STL.64 [R1+0x720], R16 ;  /* 0x0007201001007387 */ /* 0x0001e80000100a00 */
[----:B------:R1:W-:Y:S04]  /*2b2b0*/  STL.64 [R1+0x728], R18 ;  /* 0x0007281201007387 */ /* 0x0003e80000100a00 */
[----:B0-----:R-:W3:Y:S04]  /*2b2c0*/  LDL.LU.64 R16, [R1+0x550] ;  /* 0x0005500001107983 */ /* 0x001ee80000300a00 */
[----:B-1----:R-:W3:Y:S04]  /*2b2d0*/  LDL.LU.64 R18, [R1+0x558] ;  /* 0x0005580001127983 */ /* 0x002ee80000300a00 */
        /* <DEDUP_REMOVED lines=30> */
[----:B------:R-:W-:Y:S03]  /*2b4c0*/  HMMA.16816.F32.BF16 R20, R12, R20, R8 ;  /* 0x000000140c14723c */ /* 0x000fe60000041808 */
        /* <DEDUP_REMOVED lines=8> */
[----:B------:R-:W3:Y:S04]  /*2b550*/  LDL.LU.64 R10, [R1+0x26b8] ;  /* 0x0026b800010a7983 */ /* 0x000ee80000300a00 */
[----:B------:R-:W3:Y:S04]  /*2b560*/  LDL.LU.64 R8, [R1+0x26b0] ;  /* 0x0026b00001087983 */ /* 0x000ee80000300a00 */
[----:B------:R0:W-:Y:S04]  /*2b570*/  STL.64 [R1+0x970], R20 ;  /* 0x0009701401007387 */ /* 0x0001e80000100a00 */
[----:B------:R-:W-:Y:S04]  /*2b580*/  STL.64 [R1+0x978], R22 ;  /* 0x0009781601007387 */ /* 0x000fe80000100a00 */
[----:B0-----:R-:W3:Y:S02]  /*2b590*/  LDL.LU.64 R20, [R1+0x26a8] ;  /* 0x0026a80001147983 */ /* 0x001ee40000300a00 */
[----:B---3--:R-:W-:-:S15]  /*2b5a0*/  HMMA.16816.F32.BF16 R16, R8, R20, R16 ;  /* 0x000000140810723c */ /* 0x008fde0000041810 */
[----:B------:R-:W-:-:S04]  /*2b5b0*/  NOP ;  /* 0x0000000000007918 */ /* 0x000fc80000000000 */
        /* <DEDUP_REMOVED lines=327> */
[----:B------:R-:W-:Y:S04]  /*2ca30*/  LDSM.16.M88.4 R20, [R28+UR4+0x5800] ;  /* 0x005800041c14783b */ /* 0x000fe80008000200 */
[----:B------:R-:W-:Y:S06]  /*2ca40*/  LDSM.16.M88.4 R24, [R28+UR4+0x7000] ;  /* 0x007000041c18783b */ /* 0x000fec0008000200 */
[----:B------:R-:W-:Y:S04]  /*2ca50*/  STL.64 [R1+0x690], R16 ;  /* 0x0006901001007387 */ /* 0x000fe80000100a00 */
[----:B------:R-:W-:Y:S04]  /*2ca60*/  STL.64 [R1+0x698], R18 ;  /* 0x0006981201007387 */ /* 0x000fe80000100a00 */
[----:B------:R-:W-:Y:S04]  /*2ca70*/  STL [R1+0x21d0], R12 ;  /* 0x0021d00c01007387 */ /* 0x000fe80000100800 */
[----:B------:R-:W-:Y:S04]  /*2ca80*/  STL [R1+0x21cc], R13 ;  /* 0x0021cc0d01007387 */ /* 0x000fe80000100800 */
[----:B------:R-:W-:Y:S04]  /*2ca90*/  STL.64 [R1+0x8e0], R4 ;  /* 0x0008e00401007387 */ /* 0x000fe80000100a00 */
[----:B------:R-:W-:Y:S04]  /*2caa0*/  STL.64 [R1+0x8e8], R6 ;  /* 0x0008e80601007387 */ /* 0x000fe80000100a00 */
[----:B------:R-:W0:Y:S04]  /*2cab0*/  LDSM.16.M88.4 R4, [R28+UR4+0x4c00] ;  /* 0x004c00041c04783b */ /* 0x000e280008000200 */
[----:B------:R-:W-:Y:S04]  /*2cac0*/  STL [R1+0x21c8], R14 ;  /* 0x0021c80e01007387 */ /* 0x000fe80000100800 */
[----:B------:R-:W-:Y:S04]  /*2cad0*/  STL [R1+0x21c4], R15 ;  /* 0x0021c40f01007387 */ /* 0x000fe80000100800 */
[----:B------:R-:W1:Y:S04]  /*2cae0*/  LDSM.16.M88.4 R12, [R28+UR4+0x4800] ;  /* 0x004800041c0c783b */ /* 0x000e680008000200 */
[----:B------:R-:W-:Y:S04]  /*2caf0*/  LDSM.16.M88.4 R16, [R28+UR4+0x5400] ;  /* 0x005400041c10783b */ /* 0x000fe80008000200 */
[----:B0-----:R-:W-:Y:S04]  /*2cb00*/  STL.64 [R1+0xa0], R4 ;  /* 0x0000a00401007387 */ /* 0x001fe80000100a00 */
[----:B------:R-:W-:Y:S01]  /*2cb10*/  STL [R1+0xa8], R6 ;  /* 0x0000a80601007387 */ /* 0x000fe20000100800 */
[----:B------:R-:W-:-:S03]  /*2cb20*/  IMAD.MOV.U32 R29, RZ, RZ, R7 ;  /* 0x000000ffff1d7224 */ /* 0x000fc600078e0007 */
[----:B------:R-:W0:Y:S04]  /*2cb30*/  LDSM.16.M88.4 R4, [R28+UR4+0x5000] ;  /* 0x005000041c04783b */ /* 0x000e280008000200 */
[----:B------:R-:W-:Y:S04]  /*2cb40*/  STL [R1+0x21d4], R29 ;  /* 0x0021d41d01007387 */ /* 0x000fe80000100800 */
[----:B-1----:R-:W-:Y:S04]  /*2cb50*/  STL.64 [R1+0xb8], R14 ;  /* 0x0000b80e01007387 */ /* 0x002fe80000100a00 */
[----:B0-----:R-:W-:Y:S01]  /*2cb60*/  STL.64 [R1+0x90], R4 ;  /* 0x0000900401007387 */ /* 0x001fe20000100a00 */
[----:B------:R-:W-:-:S03]  /*2cb70*/  IMAD.MOV.U32 R2, RZ, RZ, R4 ;  /* 0x000000ffff027224 */ /* 0x000fc600078e0004 */
[----:B------:R-:W-:Y:S01]  /*2cb80*/  STL.64 [R1+0x98], R6 ;  /* 0x0000980601007387 */ /* 0x000fe20000100a00 */
[----:B------:R-:W-:-:S03]  /*2cb90*/  IMAD.MOV.U32 R0, RZ, RZ, R5 ;  /* 0x000000ffff007224 */ /* 0x000fc600078e0005 */
[----:B------:R-:W0:Y:S04]  /*2cba0*/  LDSM.16.M88.4 R4, [R28+UR4+0x5c00] ;  /* 0x005c00041c04783b */ /* 0x000e280008000200 */
[----:B------:R-:W-:Y:S04]  /*2cbb0*/  STL.64 [R1+0x80], R16 ;  /* 0x0000801001007387 */ /* 0x000fe80000100a00 */
[----:B------:R-:W-:Y:S04]  /*2cbc0*/  STL.64 [R1+0x88], R18 ;  /* 0x0000881201007387 */ /* 0x000fe80000100a00 */
[----:B------:R-:W1:Y:S04]  /*2cbd0*/  LDSM.16.M88.4 R16, [R28+UR4+0x6000] ;  /* 0x006000041c10783b */ /* 0x000e680008000200 */
[----:B------:R-:W-:Y:S04]  /*2cbe0*/  STL.64 [R1+0x70], R20 ;  /* 0x0000701401007387 */ /* 0x000fe80000100a00 */
[----:B------:R-:W-:Y:S04]  /*2cbf0*/  STL.64 [R1+0x78], R22 ;  /* 0x0000781601007387 */ /* 0x000fe80000100a00 */
[----:B------:R-:W2:Y:S04]  /*2cc00*/  LDSM.16.M88.4 R20, [R28+UR4+0x6400] ;  /* 0x006400041c14783b */ /* 0x000ea80008000200 */
[----:B0-----:R-:W-:Y:S04]  /*2cc10*/  STL.64 [R1+0x60], R4 ;  /* 0x0000600401007387 */ /* 0x001fe80000100a00 */
[----:B------:R-:W-:Y:S04]  /*2cc20*/  STL.64 [R1+0x68], R6 ;  /* 0x0000680601007387 */ /* 0x000fe80000100a00 */
[----:B------:R-:W0:Y:S04]  /*2cc30*/  LDSM.16.M88.4 R4, [R28+UR4+0x6800] ;  /* 0x006800041c04783b */ /* 0x000e280008000200 */
[----:B-1----:R-:W-:Y:S04]  /*2cc40*/  STL.64 [R1+0x50], R16 ;  /* 0x0000501001007387 */ /* 0x002fe80000100a00 */
[----:B------:R-:W-:Y:S04]  /*2cc50*/  STL.64 [R1+0x58], R18 ;  /* 0x0000581201007387 */ /* 0x000fe80000100a00 */
[----:B--2---:R-:W-:Y:S04]  /*2cc60*/  STL.64 [R1+0x40], R20 ;  /* 0x0000401401007387 */ /* 0x004fe80000100a00 */
[----:B------:R-:W-:Y:S04]  /*2cc70*/  STL.64 [R1+0x48], R22 ;  /* 0x0000481601007387 */ /* 0x000fe80000100a00 */
[----:B------:R-:W1:Y:S04]  /*2cc80*/  LDSM.16.M88.4 R20, [R28+UR4+0x7400] ;  /* 0x007400041c14783b */ /* 0x000e680008000200 */
[----:B------:R-:W2:Y:S04]  /*2cc90*/  LDSM.16.M88.4 R16, [R28+UR4+0x6c00] ;  /* 0x006c00041c10783b */ /* 0x000ea80008000200 */
[----:B0-----:R0:W-:Y:S04]  /*2cca0*/  STL.64 [R1+0x30], R4 ;  /* 0x0000300401007387 */ /* 0x0011e80000100a00 */
[----:B------:R3:W-:Y:S04]  /*2ccb0*/  STL.64 [R1+0x38], R6 ;  /* 0x0000380601007387 */ /* 0x0007e80000100a00 */
[----:B0-----:R-:W4:Y:S04]  /*2ccc0*/  LDL.LU.64 R4, [R1+0xc30] ;  /* 0x000c300001047983 */ /* 0x001f280000300a00 */
[----:B------:R-:W-:Y:S04]  /*2ccd0*/  STL.64 [R1+0x10], R24 ;  /* 0x0000101801007387 */ /* 0x000fe80000100a00 */
[----:B------:R-:W-:Y:S04]  /*2cce0*/  STL.64 [R1+0x18], R26 ;  /* 0x0000181a01007387 */ /* 0x000fe80000100a00 */
[----:B---3--:R-:W3:Y:S04]  /*2ccf0*/  LDL.LU.64 R6, [R1+0xc38] ;  /* 0x000c380001067983 */ /* 0x008ee80000300a00 */
[----:B-1----:R-:W-:Y:S04]  /*2cd00*/  STL.64 [R1], R20 ;  /* 0x0000001401007387 */ /* 0x002fe80000100a00 */
[----:B------:R-:W-:Y:S04]  /*2cd10*/  STL.64 [R1+0x8], R22 ;  /* 0x0000081601007387 */ /* 0x000fe80000100a00 */
[----:B------:R-:W0:Y:S04]  /*2cd20*/  LDSM.16.M88.4 R20, [R28+UR4+0x7800] ;  /* 0x007800041c14783b */ /* 0x000e280008000200 */
[----:B------:R-:W1:Y:S04]  /*2cd30*/  LDSM.16.M88.4 R24, [R28+UR4+0x7c00] ;  /* 0x007c00041c18783b */ /* 0x000e680008000200 */
[----:B---3--:R-:W-:Y:S04]  /*2cd40*/  STL.64 [R1+0x2478], R6 ;  /* 0x0024780601007387 */ /* 0x008fe80000100a00 */
[----:B----4-:R3:W-:Y:S04]  /*2cd50*/  STL.64 [R1+0x2470], R4 ;  /* 0x0024700401007387 */ /* 0x0107e80000100a00 */
[----:B---3--:R-:W3:Y:S04]  /*2cd60*/  LDL.LU.64 R4, [R1+0xc50] ;  /* 0x000c500001047983 */ /* 0x008ee80000300a00 */
[----:B------:R-:W4:Y:S04]  /*2cd70*/  LDL.LU.64 R6, [R1+0xc58] ;  /* 0x000c580001067983 */ /* 0x000f280000300a00 */
[----:B----4-:R-:W-:Y:S04]  /*2cd80*/  STL.64 [R1+0x2488], R6 ;  /* 0x0024880601007387 */ /* 0x010fe80000100a00 */
[----:B---3--:R3:W-:Y:S04]  /*2cd90*/  STL.64 [R1+0x2480], R4 ;  /* 0x0024800401007387 */ /* 0x0087e80000100a00 */
[----:B---3--:R-:W3:Y:S04]  /*2cda0*/  LDL.LU.64 R4, [R1+0xc60] ;  /* 0x000c600001047983 */ /* 0x008ee80000300a00 */
[----:B------:R-:W3:Y:S04]  /*2cdb0*/  LDL.LU.64 R6, [R1+0xc68] ;  /* 0x000c680001067983 */ /* 0x000ee80000300a00 */
[----:B--2---:R-:W-:Y:S04]  /*2cdc0*/  STL.64 [R1+0x20], R16 ;  /* 0x0000201001007387 */ /* 0x004fe80000100a00 */
[----:B------:R-:W-:Y:S04]  /*2cdd0*/  STL.64 [R1+0x28], R18 ;  /* 0x0000281201007387 */ /* 0x000fe80000100a00 */
[----:B------:R2:W-:Y:S04]  /*2cde0*/  STL.64 [R1+0x2420], R16 ;  /* 0x0024201001007387 */ /* 0x0005e80000100a00 */
[----:B--2---:R-:W2:Y:S04]  /*2cdf0*/  LDL.64 R16, [R1+0x80] ;  /* 0x0000800001107983 */ /* 0x004ea80000100a00 */
[----:B0-----:R-:W-:Y:S04]  /*2ce00*/  STL [R1+0x1efc], R22 ;  /* 0x001efc1601007387 */ /* 0x001fe80000100800 */
[----:B------:R-:W-:Y:S04]  /*2ce10*/  STL [R1+0x1ef8], R23 ;  /* 0x001ef81701007387 */ /* 0x000fe80000100800 */
[----:B------:R-:W-:Y:S04]  /*2ce20*/  STL.64 [R1+0x2440], R20 ;  /* 0x0024401401007387 */ /* 0x000fe80000100a00 */
[----:B-1----:R-:W-:Y:S04]  /*2ce30*/  STL [R1+0x23c4], R24 ;  /* 0x0023c41801007387 */ /* 0x002fe80000100800 */
[----:B------:R0:W-:Y:S04]  /*2ce40*/  STL [R1+0x23c0], R25 ;  /* 0x0023c01901007387 */ /* 0x0001e80000100800 */
[----:B------:R-:W-:Y:S04]  /*2ce50*/  STL [R1+0x21dc], R26 ;  /* 0x0021dc1a01007387 */ /* 0x000fe80000100800 */
[----:B------:R1:W-:Y:S04]  /*2ce60*/  STL [R1+0x21d8], R27 ;  /* 0x0021d81b01007387 */ /* 0x0003e80000100800 */
[----:B0-----:R-:W4:Y:S04]  /*2ce70*/  LDL.LU.64 R24, [R1+0xc40] ;  /* 0x000c400001187983 */ /* 0x001f280000300a00 */
[----:B-1----:R-:W4:Y:S04]  /*2ce80*/  LDL.LU.64 R26, [R1+0xc48] ;  /* 0x000c4800011a7983 */ /* 0x002f280000300a00 */
[----:B------:R-:W-:Y:S01]  /*2ce90*/  STL [R1+0x1638], R28 ;  /* 0x0016381c01007387 */ /* 0x000fe20000100800 */
[----:B---3--:R-:W-:-:S15]  /*2cea0*/  HMMA.16816.F32.BF16 R4, R8, R12, R4 ;  /* 0x0000000c0804723c */ /* 0x008fde0000041804 */
[----:B------:R-:W-:-:S04]  /*2ceb0*/  NOP ;  /* 0x0000000000007918 */ /* 0x000fc80000000000 */
[----:B------:R-:W-:Y:S04]  /*2cec0*/  STL.64 [R1+0x4c0], R4 ;  /* 0x0004c00401007387 */ /* 0x000fe80000100a00 */
[----:B------:R0:W-:Y:S04]  /*2ced0*/  STL.64 [R1+0x4c8], R6 ;  /* 0x0004c80601007387 */ /* 0x0001e80000100a00 */
[----:B0-----:R-:W3:Y:S04]  /*2cee0*/  LDL.LU.64 R6, [R1+0x2488] ;  /* 0x0024880001067983 */ /* 0x001ee80000300a00 */
[----:B------:R-:W3:Y:S04]  /*2cef0*/  LDL.LU.64 R4, [R1+0x2480] ;  /* 0x0024800001047983 */ /* 0x000ee80000300a00 */
[----:B------:R-:W-:Y:S04]  /*2cf00*/  STL [R1+0x23bc], R12 ;  /* 0x0023bc0c01007387 */ /* 0x000fe80000100800 */
[----:B------:R0:W-:Y:S04]  /*2cf10*/  STL [R1+0x23b8], R13 ;  /* 0x0023b80d01007387 */ /* 0x0001e80000100800 */
[----:B0-----:R-:W3:Y:S02]  /*2cf20*/  LDL.64 R12, [R1+0xa0] ;  /* 0x0000a000010c7983 */ /* 0x001ee40000100a00 */
[----:B---3--:R-:W-:-:S15]  /*2cf30*/  HMMA.16816.F32.BF16 R4, R8, R12, R4 ;  /* 0x0000000c0804723c */ /* 0x008fde0000041804 */
[----:B------:R-:W-:-:S04]  /*2cf40*/  NOP ;  /* 0x0000000000007918 */ /* 0x000fc80000000000 */
[----:B------:R-:W-:Y:S04]  /*2cf50*/  STL.64 [R1+0x4b0], R4 ;  /* 0x0004b00401007387 */ /* 0x000fe80000100a00 */
[----:B------:R0:W-:Y:S04]  /*2cf60*/  STL.64 [R1+0x4b8], R6 ;  /* 0x0004b80601007387 */ /* 0x0001e80000100a00 */
[----:B0-----:R-:W2:Y:S04]  /*2cf70*/  LDL.LU.64 R6, [R1+0x2478] ;  /* 0x0024780001067983 */ /* 0x001ea80000300a00 */
[----:B------:R-:W2:Y:S01]  /*2cf80*/  LDL.LU.64 R4, [R1+0x2470] ;  /* 0x0024700001047983 */ /* 0x000ea20000300a00 */
[----:B------:R-:W-:-:S02]  /*2cf90*/  IMAD.MOV.U32 R20, RZ, RZ, R2 ;  /* 0x000000ffff147224 */ /* 0x000fc400078e0002 */
[----:B------:R-:W-:Y:S02]  /*2cfa0*/  IMAD.MOV.U32 R21, RZ, RZ, R0 ;  /* 0x000000ffff157224 */ /* 0x000fe400078e0000 */
[----:B------:R-:W-:Y:S02]  /*2cfb0*/  IMAD.MOV.U32 R2, RZ, RZ, R12 ;  /* 0x000000ffff027224 */ /* 0x000fe400078e000c */
[----:B------:R-:W-:-:S03]  /*2cfc0*/  IMAD.MOV.U32 R0, RZ, RZ, R13 ;  /* 0x000000ffff007224 */ /* 0x000fc600078e000d */
[----:B----4-:R-:W-:Y:S01]  /*2cfd0*/  HMMA.16816.F32.BF16 R20, R8, R20, R24 ;  /* 0x000000140814723c */ /* 0x010fe20000041818 */
[----:B------:R-:W-:-:S15]  /*2cfe0*/  STL [R1+0x23c8], R2 ;  /* 0x0023c80201007387 */ /* 0x000fde0000100800 */
[----:B------:R-:W-:-:S03]  /*2cff0*/  NOP ;  /* 0x0000000000007918 */ /* 0x000fc60000000000 */
[----:B------:R-:W-:Y:S04]  /*2d000*/  STL.64 [R1+0x4a0], R20 ;  /* 0x0004a01401007387 */ /* 0x000fe80000100a00 */
[----:B------:R-:W-:Y:S01]  /*2d010*/  STL.64 [R1+0x4a8], R22 ;  /* 0x0004a81601007387 */ /* 0x000fe20000100a00 */
[----:B--2---:R-:W-:Y:S01]  /*2d020*/  HMMA.16816.F32.BF16 R12, R8, R16, R4 ;  /* 0x00000010080c723c */ /* 0x004fe20000041804 */
[----:B------:R-:W-:-:S15]  /*2d030*/  IMAD.MOV.U32 R4, RZ, RZ, R16 ;  /* 0x000000ffff047224 */ /* 0x000fde00078e0010 */
[----:B------:R-:W-:-:S03]  /*2d040*/  NOP ;  /* 0x0000000000007918 */ /* 0x000fc60000000000 */
[----:B------:R-:W-:Y:S04]  /*2d050*/  STL.64 [R1+0x490], R12 ;  /* 0x0004900c01007387 */ /* 0x000fe80000100a00 */
[----:B------:R-:W-:Y:S04]  /*2d060*/  STL.64 [R1+0x498], R14 ;  /* 0x0004980e01007387 */ /* 0x000fe80000100a00 */
[----:B------:R0:W-:Y:S04]  /*2d070*/  STL [R1+0x2468], R4 ;  /* 0x0024680401007387 */ /* 0x0001e80000100800 */
[----:B0-----:R-:W2:Y:S04]  /*2d080*/  LDL.LU.64 R4, [R1+0xc20] ;  /* 0x000c200001047983 */ /* 0x001ea80000300a00 */
[----:B------:R-:W2:Y:S04]  /*2d090*/  LDL.LU.64 R6, [R1+0xc28] ;  /* 0x000c280001067983 */ /* 0x000ea80000300a00 */
[----:B------:R-:W3:Y:S04]  /*2d0a0*/  LDL.LU.64 R12, [R1+0xc10] ;  /* 0x000c1000010c7983 */ /* 0x000ee80000300a00 */
[----:B------:R-:W4:Y:S04]  /*2d0b0*/  LDL.LU.64 R14, [R1+0xc18] ;  /* 0x000c1800010e7983 */ /* 0x000f280000300a00 */
[----:B----4-:R-:W-:Y:S04]  /*2d0c0*/  STL.64 [R1+0x2460], R14 ;  /* 0x0024600e01007387 */ /* 0x010fe80000100a00 */
[----:B---3--:R0:W-:Y:S04]  /*2d0d0*/  STL.64 [R1+0x2458], R12 ;  /* 0x0024580c01007387 */ /* 0x0081e80000100a00 */
[----:B0-----:R-:W2:Y:S04]  /*2d0e0*/  LDL.64 R12, [R1+0x70] ;  /* 0x00007000010c7983 */ /* 0x001ea80000100a00 */
[----:B------:R-:W3:Y:S04]  /*2d0f0*/  LDL.LU.64 R20, [R1+0xc00] ;  /* 0x000c000001147983 */ /* 0x000ee80000300a00 */
[----:B------:R-:W4:Y:S04]  /*2d100*/  LDL.LU.64 R22, [R1+0xc08] ;  /* 0x000c080001167983 */ /* 0x000f280000300a00 */
[----:B----4-:R-:W-:Y:S04]  /*2d110*/  STL.64 [R1+0x2450], R22 ;  /* 0x0024501601007387 */ /* 0x010fe80000100a00 */
[----:B---3--:R0:W-:Y:S04]  /*2d120*/  STL.64 [R1+0x2448], R20 ;  /* 0x0024481401007387 */ /* 0x0081e80000100a00 */
[----:B0-----:R-:W3:Y:S04]  /*2d130*/  LDL.64 R20, [R1+0x60] ;  /* 0x0000600001147983 */ /* 0x001ee80000100a00 */
[----:B------:R-:W4:Y:S04]  /*2d140*/  LDL.LU.64 R24, [R1+0xbf0] ;  /* 0x000bf00001187983 */ /* 0x000f280000300a00 */
[----:B------:R-:W3:Y:S01]  /*2d150*/  LDL.LU.64 R26, [R1+0xbf8] ;  /* 0x000bf800011a7983 */ /* 0x000ee20000300a00 */
[----:B--2---:R-:W-:Y:S01]  /*2d160*/  HMMA.16816.F32.BF16 R4, R8, R12, R4 ;  /* 0x0000000c0804723c */ /* 0x004fe20000041804 */
[----:B------:R-:W-:-:S02]  /*2d170*/  IMAD.MOV.U32 R3, RZ, RZ, R17 ;  /* 0x000000ffff037224 */ /* 0x000fc400078e0011 */
[----:B---3--:R-:W-:Y:S04]  /*2d180*/  STL.64 [R1+0x2438], R26 ;  /* 0x0024381a01007387 */ /* 0x008fe80000100a00 */
[----:B----4-:R0:W-:Y:S04]  /*2d190*/  STL.64 [R1+0x2430], R24 ;  /* 0x0024301801007387 */ /* 0x0101e80000100a00 */
[----:B------:R-:W2:Y:S04]  /*2d1a0*/  LDL.64 R16, [R1+0x30] ;  /* 0x0000300001107983 */ /* 0x000ea80000100a00 */
[----:B0-----:R-:W3:Y:S04]  /*2d1b0*/  LDL.64 R24, [R1+0x50] ;  /* 0x0000500001187983 */ /* 0x001ee80000100a00 */
[----:B------:R0:W-:Y:S04]  /*2d1c0*/  STL.64 [R1+0x480], R4 ;  /* 0x0004800401007387 */ /* 0x0001e80000100a00 */
[----:B------:R1:W-:Y:S04]  /*2d1d0*/  STL.64 [R1+0x488], R6 ;  /* 0x0004880601007387 */ /* 0x0003e80000100a00 */
[----:B0-----:R-:W4:Y:S01]  /*2d1e0*/  LDL.LU R4, [R1+0x2468] ;  /* 0x0024680001047983 */ /* 0x001f220000300800 */
[----:B-1----:R-:W-:-:S02]  /*2d1f0*/  IMAD.MOV.U32 R6, RZ, RZ, R12 ;  /* 0x000000ffff067224 */ /* 0x002fc400078e000c */
[----:B------:R-:W-:Y:S01]  /*2d200*/  IMAD.MOV.U32 R5, RZ, RZ, R13 ;  /* 0x000000ffff057224 */ /* 0x000fe200078e000d */
[----:B------:R-:W2:Y:S04]  /*2d210*/  LDL.LU.64 R14, [R1+0x2460] ;  /* 0x00246000010e7983 */ /* 0x000ea80000300a00 */
[----:B------:R-:W2:Y:S01]  /*2d220*/  LDL.LU.64 R12, [R1+0x2458] ;  /* 0x00245800010c7983 */ /* 0x000ea20000300a00 */
[----:B------:R-:W-:Y:S01]  /*2d230*/  IMAD.MOV.U32 R7, RZ, RZ, R21 ;  /* 0x000000ffff077224 */ /* 0x000fe200078e0015 */
[----:B--2---:R-:W-:-:S15]  /*2d240*/  HMMA.16816.F32.BF16 R12, R8, R20, R12 ;  /* 0x00000014080c723c */ /* 0x004fde000004180c */
[----:B------:R-:W-:-:S04]  /*2d250*/  NOP ;  /* 0x0000000000007918 */ /* 0x000fc80000000000 */
[----:B------:R-:W-:Y:S04]  /*2d260*/  STL.64 [R1+0x470], R12 ;  /* 0x0004700c01007387 */ /* 0x000fe80000100a00 */
[----:B------:R0:W-:Y:S04]  /*2d270*/  STL.64 [R1+0x478], R14 ;  /* 0x0004780e01007387 */ /* 0x0001e80000100a00 */
[----:B------:R-:W2:Y:S01]  /*2d280*/  LDL.LU.64 R22, [R1+0x2450] ;  /* 0x0024500001167983 */ /* 0x000ea20000300a00 */
[----:B0-----:R-:W-:-:S03]  /*2d290*/  IMAD.MOV.U32 R14, RZ, RZ, R20 ;  /* 0x000000ffff0e7224 */ /* 0x001fc600078e0014 */
[----:B------:R-:W2:Y:S04]  /*2d2a0*/  LDL.LU.64 R20, [R1+0x2448] ;  /* 0x0024480001147983 */ /* 0x000ea80000300a00 */
[----:B------:R-:W-:Y:S04]  /*2d2b0*/  STL.64 [R1+0x23d8], R6 ;  /* 0x0023d80601007387 */ /* 0x000fe80000100a00 */
[----:B----4-:R0:W-:Y:S01]  /*2d2c0*/  STL.64 [R1+0x23d0], R4 ;  /* 0x0023d00401007387 */ /* 0x0101e20000100a00 */
[----:B---3--:R-:W-:-:S03]  /*2d2d0*/  IMAD.MOV.U32 R15, RZ, RZ, R25 ;  /* 0x000000ffff0f7224 */ /* 0x008fc600078e0019 */
[----:B0-----:R-:W3:Y:S01]  /*2d2e0*/  LDL.64 R4, [R1+0x40] ;  /* 0x0000400001047983 */ /* 0x001ee20000100a00 */
[----:B--2---:R-:W-:-:S15]  /*2d2f0*/  HMMA.16816.F32.BF16 R20, R8, R24, R20 ;  /* 0x000000180814723c */ /* 0x004fde0000041814 */
[----:B------:R-:W-:-:S04]  /*2d300*/  NOP ;  /* 0x0000000000007918 */ /* 0x000fc80000000000 */
[----:B------:R0:W-:Y:S04]  /*2d310*/  STL.64 [R1+0x460], R20 ;  /* 0x0004601401007387 */ /* 0x0001e80000100a00 */
[----:B------:R1:W-:Y:S04]  /*2d320*/  STL.64 [R1+0x468], R22 ;  /* 0x0004681601007387 */ /* 0x0003e80000100a00 */
[----:B0-----:R-:W2:Y:S01]  /*2d330*/  LDL.LU.64 R20, [R1+0x2440] ;  /* 0x0024400001147983 */ /* 0x001ea20000300a00 */
[----:B-1----:R-:W-:-:S03]  /*2d340*/  IMAD.MOV.U32 R22, RZ, RZ, R24 ;  /* 0x000000ffff167224 */ /* 0x002fc600078e0018 */
[----:B------:R-:W4:Y:S04]  /*2d350*/  LDL.LU.64 R26, [R1+0x2438] ;  /* 0x00243800011a7983 */ /* 0x000f280000300a00 */
[----:B------:R-:W4:Y:S04]  /*2d360*/  LDL.LU.64 R24, [R1+0x2430] ;  /* 0x0024300001187983 */ /* 0x000f280000300a00 */
[----:B------:R4:W-:Y:S01]  /*2d370*/  STL.64 [R1+0x2418], R14 ;  /* 0x0024180e01007387 */ /* 0x0009e20000100a00 */
[----:B---3--:R-:W-:Y:S01]  /*2d380*/  IMAD.MOV.U32 R23, RZ, RZ, R5 ;  /* 0x000000ffff177224 */ /* 0x008fe200078e0005 */
[----:B----4-:R-:W-:Y:S01]  /*2d390*/  HMMA.16816.F32.BF16 R12, R8, R4, R24 ;  /* 0x00000004080c723c */ /* 0x010fe20000041818 */
[----:B------:R-:W-:-:S15]  /*2d3a0*/  IMAD.MOV.U32 R26, RZ, RZ, R4 ;  /* 0x000000ffff1a7224 */ /* 0x000fde00078e0004 */
[----:B------:R-:W-:-:S03]  /*2d3b0*/  NOP ;  /* 0x0000000000007918 */ /* 0x000fc60000000000 */
[----:B------:R-:W-:Y:S04]  /*2d3c0*/  STL.64 [R1+0x450], R12 ;  /* 0x0004500c01007387 */ /* 0x000fe80000100a00 */
[----:B------:R-:W-:Y:S04]  /*2d3d0*/  STL.64 [R1+0x458], R14 ;  /* 0x0004580e01007387 */ /* 0x000fe80000100a00 */
[----:B------:R0:W-:Y:S04]  /*2d3e0*/  STL [R1+0x2428], R26 ;  /* 0x0024281a01007387 */ /* 0x0001e80000100800 */
[----:B------:R-:W3:Y:S04]  /*2d3f0*/  LDL.LU.64 R24, [R1+0xbe0] ;  /* 0x000be00001187983 */ /* 0x000ee80000300a00 */
[----:B0-----:R-:W3:Y:S04]  /*2d400*/  LDL.LU.64 R26, [R1+0xbe8] ;  /* 0x000be800011a7983 */ /* 0x001ee80000300a00 */
[----:B------:R-:W4:Y:S04]  /*2d410*/  LDL.LU.64 R12, [R1+0xbd0] ;  /* 0x000bd000010c7983 */ /* 0x000f280000300a00 */
[----:B------:R-:W4:Y:S04]  /*2d420*/  LDL.LU.64 R14, [R1+0xbd8] ;  /* 0x000bd800010e7983 */ /* 0x000f280000300a00 */
[----:B------:R-:W-:Y:S04]  /*2d430*/  STL.64 [R1+0x23e8], R22 ;  /* 0x0023e81601007387 */ /* 0x000fe80000100a00 */
[----:B--2---:R0:W-:Y:S04]  /*2d440*/  STL.64 [R1+0x23e0], R20 ;  /* 0x0023e01401007387 */ /* 0x0041e80000100a00 */
[----:B0-----:R-:W2:Y:S04]  /*2d450*/  LDL.64 R20, [R1] ;  /* 0x0000000001147983 */ /* 0x001ea80000100a00 */
[----:B--2---:R0:W-:Y:S04]  /*2d460*/  STL.64 [R1+0x2400], R20 ;  /* 0x0024001401007387 */ /* 0x0041e80000100a00 */
[----:B0-----:R-:W2:Y:S04]  /*2d470*/  LDL.64 R20, [R1+0x10] ;  /* 0x0000100001147983 */ /* 0x001ea80000100a00 */
[----:B------:R-:W2:Y:S04]  /*2d480*/  LDL.LU.64 R4, [R1+0xba0] ;  /* 0x000ba00001047983 */ /* 0x000ea80000300a00 */
[----:B------:R-:W2:Y:S01]  /*2d490*/  LDL.LU.64 R6, [R1+0xba8] ;  /* 0x000ba80001067983 */ /* 0x000ea20000300a00 */
[----:B---3--:R-:W-:Y:S03]  /*2d4a0*/  HMMA.16816.F32.BF16 R24, R8, R16, R24 ;  /* 0x000000100818723c */ /* 0x008fe60000041818 */
[----:B--2---:R-:W-:Y:S04]  /*2d4b0*/  STL.64 [R1+0x23f8], R6 ;  /* 0x0023f80601007387 */ /* 0x004fe80000100a00 */
[----:B------:R0:W-:Y:S04]  /*2d4c0*/  STL.64 [R1+0x23f0], R4 ;  /* 0x0023f00401007387 */ /* 0x0001e80000100a00 */
[----:B0-----:R-:W2:Y:S04]  /*2d4d0*/  LDL.LU.64 R4, [R1+0xbb0] ;  /* 0x000bb00001047983 */ /* 0x001ea80000300a00 */
[----:B------:R-:W3:Y:S01]  /*2d4e0*/  LDL.LU.64 R6, [R1+0xbb8] ;  /* 0x000bb80001067983 */ /* 0x000ee20000300a00 */
[----:B------:R-:W-:-:S03]  /*2d4f0*/  IMAD.MOV.U32 R28, RZ, RZ, R16 ;  /* 0x000000ffff1c7224 */ /* 0x000fc600078e0010 */
[----:B---3--:R-:W-:Y:S04]  /*2d500*/  STL.64 [R1+0x2410], R6 ;  /* 0x0024100601007387 */ /* 0x008fe80000100a00 */
[----:B--2---:R0:W-:Y:S04]  /*2d510*/  STL.64 [R1+0x2408], R4 ;  /* 0x0024080401007387 */ /* 0x0041e80000100a00 */
[----:B0-----:R-:W2:Y:S04]  /*2d520*/  LDL.LU.64 R4, [R1+0xbc0] ;  /* 0x000bc00001047983 */ /* 0x001ea80000300a00 */
[----:B------:R-:W2:Y:S04]  /*2d530*/  LDL.LU.64 R6, [R1+0xbc8] ;  /* 0x000bc80001067983 */ /* 0x000ea80000300a00 */
[----:B------:R-:W-:Y:S04]  /*2d540*/  STL.64 [R1+0x440], R24 ;  /* 0x0004401801007387 */ /* 0x000fe80000100a00 */
[----:B------:R0:W-:Y:S04]  /*2d550*/  STL.64 [R1+0x448], R26 ;  /* 0x0004481a01007387 */ /* 0x0001e80000100a00 */
[----:B0-----:R-:W3:Y:S01]  /*2d560*/  LDL.LU R26, [R1+0x2428] ;  /* 0x00242800011a7983 */ /* 0x001ee20000300800 */
[----:B------:R-:W-:-:S03]  /*2d570*/  IMAD.MOV.U32 R27, RZ, RZ, R17 ;  /* 0x000000ffff1b7224 */ /* 0x000fc600078e0011 */
[----:B------:R-:W4:Y:S01]  /*2d580*/  LDL.LU.64 R16, [R1+0x2420] ;  /* 0x0024200001107983 */ /* 0x000f220000300a00 */
[----:B------:R-:W-:Y:S01]  /*2d590*/  IMAD.MOV.U32 R25, RZ, RZ, R20 ;  /* 0x000000ffff197224 */ /* 0x000fe200078e0014 */
[C---:B--2---:R-:W-:Y:S08]  /*2d5a0*/  HMMA.16816.F32.BF16 R4, R8.reuse, R20, R4 ;  /* 0x000000140804723c */ /* 0x044ff00000041804 */
[----:B----4-:R-:W-:Y:S01]  /*2d5b0*/  HMMA.16816.F32.BF16 R12, R8, R16, R12 ;  /* 0x00000010080c723c */ /* 0x010fe2000004180c */
[----:B------:R-:W-:-:S15]  /*2d5c0*/  IMAD.MOV.U32 R29, RZ, RZ, R17 ;  /* 0x000000ffff1d7224 */ /* 0x000fde00078e0011 */
[----:B------:R-:W-:-:S03]  /*2d5d0*/  NOP ;  /* 0x0000000000007918 */ /* 0x000fc60000000000 */
[----:B------:R0:W-:Y:S04]  /*2d5e0*/  STL.64 [R1+0x430], R12 ;  /* 0x0004300c01007387 */ /* 0x0001e80000100a00 */
[----:B------:R1:W-:Y:S01]  /*2d5f0*/  STL.64 [R1+0x438], R14 ;  /* 0x0004380e01007387 */ /* 0x0003e20000100a00 */
[----:B0-----:R-:W-:-:S03]  /*2d600*/  IMAD.MOV.U32 R13, RZ, RZ, R16 ;  /* 0x000000ffff0d7224 */ /* 0x001fc600078e0010 */
[----:B-1----:R-:W2:Y:S04]  /*2d610*/  LDL.LU.64 R14, [R1+0x2418] ;  /* 0x00241800010e7983 */ /* 0x002ea80000300a00 */
[----:B------:R-:W4:Y:S04]  /*2d620*/  LDL.LU.64 R16, [R1+0xb90] ;  /* 0x000b900001107983 */ /* 0x000f280000300a00 */
[----:B------:R-:W4:Y:S04]  /*2d630*/  LDL.LU.64 R18, [R1+0xb98] ;  /* 0x000b980001127983 */ /* 0x000f280000300a00 */
[----:B------:R-:W-:Y:S04]  /*2d640*/  STL.64 [R1+0x420], R4 ;  /* 0x0004200401007387 */ /* 0x000fe80000100a00 */
[----:B------:R0:W-:Y:S01]  /*2d650*/  STL.64 [R1+0x428], R6 ;  /* 0x0004280601007387 */ /* 0x0001e20000100a00 */
[----:B------:R-:W-:-:S03]  /*2d660*/  IMAD.MOV.U32 R12, RZ, RZ, R21 ;  /* 0x000000ffff0c7224 */ /* 0x000fc600078e0015 */
[----:B0-----:R-:W2:Y:S04]  /*2d670*/  LDL.LU.64 R6, [R1+0x2410] ;  /* 0x0024100001067983 */ /* 0x001ea80000300a00 */
[----:B------:R-:W2:Y:S04]  /*2d680*/  LDL.LU.64 R4, [R1+0x2408] ;  /* 0x0024080001047983 */ /* 0x000ea80000300a00 */
[----:B------:R-:W2:Y:S02]  /*2d690*/  LDL.LU.64 R20, [R1+0x2400] ;  /* 0x0024000001147983 */ /* 0x000ea40000300a00 */
[----:B--2---:R-:W-:Y:S01]  /*2d6a0*/  HMMA.16816.F32.BF16 R4, R8, R20, R4 ;  /* 0x000000140804723c */ /* 0x004fe20000041804 */
[----:B------:R-:W-:-:S02]  /*2d6b0*/  IMAD.MOV.U32 R2, RZ, RZ, R20 ;  /* 0x000000ffff027224 */ /* 0x000fc400078e0014 */
[----:B------:R-:W-:-:S15]  /*2d6c0*/  IMAD.MOV.U32 R24, RZ, RZ, R21 ;  /* 0x000000ffff187224 */ /* 0x000fde00078e0015 */
[----:B------:R-:W-:Y:S01]  /*2d6d0*/  NOP ;  /* 0x0000000000007918 */ /* 0x000fe20000000000 */
[----:B------:R-:W-:Y:S04]  /*2d6e0*/  STL.64 [R1+0x410], R4 ;  /* 0x0004100401007387 */ /* 0x000fe80000100a00 */
[----:B------:R0:W-:Y:S04]  /*2d6f0*/  STL.64 [R1+0x418], R6 ;  /* 0x0004180601007387 */ /* 0x0001e80000100a00 */
[----:B0-----:R-:W2:Y:S04]  /*2d700*/  LDL.LU.64 R6, [R1+0x23f8] ;  /* 0x0023f80001067983 */ /* 0x001ea80000300a00 */
[----:B------:R-:W2:Y:S04]  /*2d710*/  LDL.LU.64 R4, [R1+0x23f0] ;  /* 0x0023f00001047983 */ /* 0x000ea80000300a00 */
[----:B------:R-:W2:Y:S04]  /*2d720*/  LDL.LU.64 R22, [R1+0x23e8] ;  /* 0x0023e80001167983 */ /* 0x000ea80000300a00 */
[----:B------:R-:W2:Y:S02]  /*2d730*/  LDL.LU.64 R20, [R1+0x23e0] ;  /* 0x0023e00001147983 */ /* 0x000ea40000300a00 */
[----:B--2---:R-:W-:-:S15]  /*2d740*/  HMMA.16816.F32.BF16 R4, R8, R20, R4 ;  /* 0x000000140804723c */ /* 0x004fde0000041804 */
[----:B------:R-:W-:-:S04]  /*2d750*/  NOP ;  /* 0x0000000000007918 */ /* 0x000fc80000000000 */
[----:B------:R-:W-:Y:S04]  /*2d760*/  STL.64 [R1+0x400], R4 ;  /* 0x0004000401007387 */ /* 0x000fe80000100a00 */
[----:B------:R0:W-:Y:S04]  /*2d770*/  STL.64 [R1+0x408], R6 ;  /* 0x0004080601007387 */ /* 0x0001e80000100a00 */
[----:B0-----:R-:W2:Y:S04]  /*2d780*/  LDL.LU.64 R6, [R1+0x23d8] ;  /* 0x0023d80001067983 */ /* 0x001ea80000300a00 */
[----:B------:R-:W2:Y:S04]  /*2d790*/  LDL.LU.64 R4, [R1+0x23d0] ;  /* 0x0023d00001047983 */ /* 0x000ea80000300a00 */
[----:B------:R0:W-:Y:S02]  /*2d7a0*/  STL.64 [R1+0x22a0], R20 ;  /* 0x0022a01401007387 */ /* 0x0001e40000100a00 */
[----:B0-----:R-:W-:-:S02]  /*2d7b0*/  IMAD.MOV.U32 R20, RZ, RZ, R2 ;  /* 0x000000ffff147224 */ /* 0x001fc400078e0002 */
[----:B------:R-:W-:Y:S01]  /*2d7c0*/  IMAD.MOV.U32 R21, RZ, RZ, R24 ;  /* 0x000000ffff157224 */ /* 0x000fe200078e0018 */
[----:B------:R-:W2:Y:S04]  /*2d7d0*/  LDL.LU R2, [R1+0x23c8] ;  /* 0x0023c80001027983 */ /* 0x000ea80000300800 */
[----:B------:R-:W4:Y:S04]  /*2d7e0*/  LDL.LU R24, [R1+0x23c4] ;  /* 0x0023c40001187983 */ /* 0x000f280000300800 */
[----:B------:R0:W-:Y:S02]  /*2d7f0*/  STL.64 [R1+0x22b8], R20 ;  /* 0x0022b81401007387 */ /* 0x0001e40000100a00 */
[----:B0-----:R-:W-:-:S02]  /*2d800*/  IMAD.MOV.U32 R20, RZ, RZ, R25 ;  /* 0x000000ffff147224 */ /* 0x001fc400078e0019 */
[----:B------:R-:W4:Y:S01]  /*2d810*/  LDL.LU R25, [R1+0x23c0] ;  /* 0x0023c00001197983 */ /* 0x000f220000300800 */
[----:B------:R-:W-:-:S03]  /*2d820*/  IMAD.MOV.U32 R21, RZ, RZ, R12 ;  /* 0x000000ffff157224 */ /* 0x000fc600078e000c */
[----:B------:R-:W2:Y:S04]  /*2d830*/  LDL.LU R12, [R1+0x23bc] ;  /* 0x0023bc00010c7983 */ /* 0x000ea80000300800 */
[----:B------:R0:W-:Y:S02]  /*2d840*/  STL.64 [R1+0x22d0], R20 ;  /* 0x0022d01401007387 */ /* 0x0001e40000100a00 */
[----:B0-----:R-:W-:Y:S02]  /*2d850*/  IMAD.MOV.U32 R20, RZ, RZ, R13 ;  /* 0x000000ffff147224 */ /* 0x001fe400078e000d */
[----:B------:R-:W-:Y:S01]  /*2d860*/  IMAD.MOV.U32 R21, RZ, RZ, R29 ;  /* 0x000000ffff157224 */ /* 0x000fe200078e001d */
[----:B------:R-:W2:Y:S04]  /*2d870*/  LDL.LU R13, [R1+0x23b8] ;  /* 0x0023b800010d7983 */ /* 0x000ea80000300800 */
[----:B------:R0:W-:Y:S02]  /*2d880*/  STL.64 [R1+0x22e8], R20 ;  /* 0x0022e81401007387 */ /* 0x0001e40000100a00 */
[----:B0-----:R-:W-:-:S02]  /*2d890*/  IMAD.MOV.U32 R20, RZ, RZ, R28 ;  /* 0x000000ffff147224 */ /* 0x001fc400078e001c */
[----:B------:R-:W-:-:S05]  /*2d8a0*/  IMAD.MOV.U32 R21, RZ, RZ, R27 ;  /* 0x000000ffff157224 */ /* 0x000fca00078e001b */
[----:B------:R3:W-:Y:S02]  /*2d8b0*/  STL.64 [R1+0x2300], R20 ;  /* 0x0023001401007387 */ /* 0x0007e40000100a00 */
[----:B---3--:R-:W-:Y:S02]  /*2d8c0*/  IMAD.MOV.U32 R20, RZ, RZ, R26 ;  /* 0x000000ffff147224 */ /* 0x008fe400078e001a */
[----:B------:R-:W-:Y:S01]  /*2d8d0*/  IMAD.MOV.U32 R21, RZ, RZ, R23 ;  /* 0x000000ffff157224 */ /* 0x000fe200078e0017 */
[----:B----4-:R-:W-:Y:S01]  /*2d8e0*/  HMMA.16816.F32.BF16 R8, R8, R24, R16 ;  /* 0x000000180808723c */ /* 0x010fe20000041810 */
[----:B------:R-:W3:Y:S04]  /*2d8f0*/  LDL.LU.64 R18, [R1+0x23b0] ;  /* 0x0023b00001127983 */ /* 0x000ee80000300a00 */
[----:B------:R-:W3:-:S14]  /*2d900*/  LDL.LU.64 R16, [R1+0x23a8] ;  /* 0x0023a80001107983 */ /* 0x000edc0000300a00 */
[----:B------:R-:W-:Y:S04]  /*2d910*/  STL.64 [R1+0x1f0], R8 ;  /* 0x0001f00801007387 */ /* 0x000fe80000100a00 */
[----:B------:R-:W-:Y:S04]  /*2d920*/  STL.64 [R1+0x1f8], R10 ;  /* 0x0001f80a01007387 */ /* 0x000fe80000100a00 */
[----:B------:R0:W-:Y:S02]  /*2d930*/  STL.64 [R1+0x2318], R20 ;  /* 0x0023181401007387 */ /* 0x0001e40000100a00 */
[----:B0-----:R-:W-:-:S02]  /*2d940*/  IMAD.MOV.U32 R20, RZ, RZ, R22 ;  /* 0x000000ffff147224 */ /* 0x001fc400078e0016 */
[----:B------:R-:W-:-:S05]  /*2d950*/  IMAD.MOV.U32 R21, RZ, RZ, R15 ;  /* 0x000000ffff157224 */ /* 0x000fca00078e000f */
[----:B------:R0:W-:Y:S02]  /*2d960*/  STL.64 [R1+0x2330], R20 ;  /* 0x0023301401007387 */ /* 0x0001e40000100a00 */
[----:B0-----:R-:W-:Y:S02]  /*2d970*/  IMAD.MOV.U32 R20, RZ, RZ, R14 ;  /* 0x000000ffff147224 */ /* 0x001fe400078e000e */
[----:B--2---:R-:W-:-:S05]  /*2d980*/  IMAD.MOV.U32 R21, RZ, RZ, R7 ;  /* 0x000000ffff157224 */ /* 0x004fca00078e0007 */
[----:B------:R0:W-:Y:S02]  /*2d990*/  STL.64 [R1+0x2348], R20 ;  /* 0x0023481401007387 */ /* 0x0001e40000100a00 */
[----:B0-----:R-:W-:Y:S02]  /*2d9a0*/  IMAD.MOV.U32 R20, RZ, RZ, R6 ;  /* 0x000000ffff147224 */ /* 0x001fe400078e0006 */
[----:B------:R-:W-:-:S05]  /*2d9b0*/  IMAD.MOV.U32 R21, RZ, RZ, R5 ;  /* 0x000000ffff157224 */ /* 0x000fca00078e0005 */
[----:B------:R0:W-:Y:S02]  /*2d9c0*/  STL.64 [R1+0x2360], R20 ;  /* 0x0023601401007387 */ /* 0x0001e40000100a00 */
[----:B0-----:R-:W-:Y:S02]  /*2d9d0*/  IMAD.MOV.U32 R20, RZ, RZ, R4 ;  /* 0x000000ffff147224 */ /* 0x001fe400078e0004 */
[----:B------:R-:W-:-:S05]  /*2d9e0*/  IMAD.MOV.U32 R21, RZ, RZ, R3 ;  /* 0x000000ffff157224 */ /* 0x000fca00078e0003 */
[----:B------:R0:W-:Y:S04]  /*2d9f0*/  STL.64 [R1+0x2378], R20 ;  /* 0x0023781401007387 */ /* 0x0001e80000100a00 */
[----:B0-----:R-:W2:Y:S04]  /*2da00*/  LDL.LU.64 R20, [R1+0xb60] ;  /* 0x000b600001147983 */ /* 0x001ea80000300a00 */
[----:B------:R-:W4:Y:S04]  /*2da10*/  LDL.LU.64 R22, [R1+0xb68] ;  /* 0x000b680001167983 */ /* 0x000f280000300a00 */
[----:B----4-:R-:W-:Y:S04]  /*2da20*/  STL.64 [R1+0x2388], R22 ;  /* 0x0023881601007387 */ /* 0x010fe80000100a00 */
[----:B--2---:R0:W-:Y:S02]  /*2da30*/  STL.64 [R1+0x2380], R20 ;  /* 0x0023801401007387 */ /* 0x0041e40000100a00 */
[----:B0-----:R-:W-:-:S02]  /*2da40*/  IMAD.MOV.U32 R20, RZ, RZ, R2 ;  /* 0x000000ffff147224 */ /* 0x001fc400078e0002 */
[----:B------:R-:W-:-:S05]  /*2da50*/  IMAD.MOV.U32 R21, RZ, RZ, R0 ;  /* 0x000000ffff157224 */ /* 0x000fca00078e0000 */
[----:B------:R0:W-:Y:S04]  /*2da60*/  STL.64 [R1+0x23a0], R20 ;  /* 0x0023a01401007387 */ /* 0x0001e80000100a00 */
[----:B0-----:R-:W3:Y:S04]  /*2da70*/  LDL.LU.64 R20, [R1+0xb80] ;  /* 0x000b800001147983 */ /* 0x001ee80000300a00 */
[----:B------:R-:W3:Y:S04]  /*2da80*/  LDL.LU.64 R22, [R1+0xb88] ;  /* 0x000b880001167983 */ /* 0x000ee80000300a00 */
[----:B------:R0:W-:Y:S04]  /*2da90*/  STL.64 [R1+0x2298], R24 ;  /* 0x0022981801007387 */ /* 0x0001e80000100a00 */
        /* <DEDUP_REMOVED lines=33> */
[----:B------:R-:W4:Y:S01]  /*2dcb0*/  LDL.LU.64 R26, [R1+0xb48] ;  /* 0x000b4800011a7983 */ /* 0x000f220000300a00 */
[C---:B---3--:R-:W-:Y:S03]  /*2dcc0*/  HMMA.16816.F32.BF16 R20, R16.reuse, R12, R20 ;  /* 0x0000000c1014723c */ /* 0x048fe60000041814 */
[----:B----4-:R-:W-:Y:S04]  /*2dcd0*/  STL.64 [R1+0x2370], R26 ;  /* 0x0023701a01007387 */ /* 0x010fe80000100a00 */
[----:B--2---:R0:W-:Y:S04]  /*2dce0*/  STL.64 [R1+0x2368], R24 ;  /* 0x0023681801007387 */ /* 0x0041e80000100a00 */
[----:B0-----:R-:W2:Y:S04]  /*2dcf0*/  LDL.LU.64 R24, [R1+0xb50] ;  /* 0x000b500001187983 */ /* 0x001ea80000300a00 */
[----:B------:R-:W3:Y:S04]  /*2dd00*/  LDL.LU.64 R26, [R1+0xb58] ;  /* 0x000b5800011a7983 */ /* 0x000ee80000300a00 */
[----:B---3--:R-:W-:Y:S04]  /*2dd10*/  STL.64 [R1+0x2398], R26 ;  /* 0x0023981a01007387 */ /* 0x008fe80000100a00 */
[----:B--2---:R0:W-:Y:S04]  /*2dd20*/  STL.64 [R1+0x2390], R24 ;  /* 0x0023901801007387 */ /* 0x0041e80000100a00 */
[----:B0-----:R-:W2:Y:S04]  /*2dd30*/  LDL.LU.64 R24, [R1+0xb70] ;  /* 0x000b700001187983 */ /* 0x001ea80000300a00 */
[----:B------:R-:W2:Y:S04]  /*2dd40*/  LDL.LU.64 R26, [R1+0xb78] ;  /* 0x000b7800011a7983 */ /* 0x000ea80000300a00 */
[----:B------:R-:W3:Y:S04]  /*2dd50*/  LDL.LU.64 R4, [R1+0xa10] ;  /* 0x000a100001047983 */ /* 0x000ee80000300a00 */
[----:B------:R-:W3:Y:S04]  /*2dd60*/  LDL.LU.64 R6, [R1+0xa18] ;  /* 0x000a180001067983 */ /* 0x000ee80000300a00 */
[----:B------:R-:W4:Y:S04]  /*2dd70*/  LDL.LU.64 R8, [R1+0x90] ;  /* 0x0000900001087983 */ /* 0x000f280000300a00 */
[----:B------:R0:W-:Y:S04]  /*2dd80*/  STL.64 [R1+0x3c0], R20 ;  /* 0x0003c01401007387 */ /* 0x0001e80000100a00 */
[----:B------:R2:W-:Y:S04]  /*2dd90*/  STL.64 [R1+0x3c8], R22 ;  /* 0x0003c81601007387 */ /* 0x0005e80000100a00 */
[----:B0-----:R-:W2:Y:S02]  /*2dda0*/  LDL.LU.64 R20, [R1+0x23a0] ;  /* 0x0023a00001147983 */ /* 0x001ea40000300a00 */
[----:B--2---:R-:W-:Y:S02]  /*2ddb0*/  HMMA.16816.F32.BF16 R20, R16, R20, R24 ;  /* 0x000000141014723c */ /* 0x004fe40000041818 */
[----:B------:R-:W2:Y:S04]  /*2ddc0*/  LDL.LU.64 R26, [R1+0x2398] ;  /* 0x00239800011a7983 */ /* 0x000ea80000300a00 */
[----:B------:R-:W2:-:S13]  /*2ddd0*/  LDL.LU.64 R24, [R1+0x2390] ;  /* 0x0023900001187983 */ /* 0x000e9a0000300a00 */
[----:B------:R-:W-:Y:S04]  /*2dde0*/  STL.64 [R1+0x3b0], R20 ;  /* 0x0003b01401007387 */ /* 0x000fe80000100a00 */
[----:B------:R0:W-:Y:S04]  /*2ddf0*/  STL.64 [R1+0x3b8], R22 ;  /* 0x0003b81601007387 */ /* 0x0001e80000100a00 */
[----:B0-----:R-:W4:Y:S04]  /*2de00*/  LDL.LU.64 R22, [R1+0x2388] ;  /* 0x0023880001167983 */ /* 0x001f280000300a00 */
[----:B------:R-:W4:Y:S02]  /*2de10*/  LDL.LU.64 R20, [R1+0x2380] ;  /* 0x0023800001147983 */ /* 0x000f240000300a00 */
[----:B----4-:R-:W-:-:S15]  /*2de20*/  HMMA.16816.F32.BF16 R20, R16, R8, R20 ;  /* 0x000000081014723c */ /* 0x010fde0000041814 */
[----:B------:R-:W-:-:S04]  /*2de30*/  NOP ;  /* 0x0000000000007918 */ /* 0x000fc80000000000 */
[----:B------:R0:W-:Y:S04]  /*2de40*/  STL.64 [R1+0x3a0], R20 ;  /* 0x0003a01401007387 */ /* 0x0001e80000100a00 */
[----:B------:R-:W-:Y:S04]  /*2de50*/  STL.64 [R1+0x3a8], R22 ;  /* 0x0003a81601007387 */ /* 0x000fe80000100a00 */
[----:B0-----:R-:W2:Y:S04]  /*2de60*/  LDL.LU.64 R20, [R1+0x2378] ;  /* 0x0023780001147983 */ /* 0x001ea80000300a00 */
[----:B------:R0:W-:Y:S04]  /*2de70*/  STL.64 [R1+0x2270], R8 ;  /* 0x0022700801007387 */ /* 0x0001e80000100a00 */
[----:B0-----:R-:W4:Y:S01]  /*2de80*/  LDL.LU.64 R8, [R1+0xa0] ;  /* 0x0000a00001087983 */ /* 0x001f220000300a00 */
[----:B--2---:R-:W-:Y:S03]  /*2de90*/  HMMA.16816.F32.BF16 R20, R16, R20, R24 ;  /* 0x000000141014723c */ /* 0x004fe60000041818 */
[----:B------:R-:W2:Y:S04]  /*2dea0*/  LDL.LU.64 R26, [R1+0x2370] ;  /* 0x00237000011a7983 */ /* 0x000ea80000300a00 */
[----:B------:R-:W2:-:S12]  /*2deb0*/  LDL.LU.64 R24, [R1+0x2368] ;  /* 0x0023680001187983 */ /* 0x000e980000300a00 */
[----:B------:R0:W-:Y:S04]  /*2dec0*/  STL.64 [R1+0x390], R20 ;  /* 0x0003901401007387 */ /* 0x0001e80000100a00 */
[----:B------:R2:W-:Y:S04]  /*2ded0*/  STL.64 [R1+0x398], R22 ;  /* 0x0003981601007387 */ /* 0x0005e80000100a00 */
[----:B0-----:R-:W2:Y:S02]  /*2dee0*/  LDL.LU.64 R20, [R1+0x2360] ;  /* 0x0023600001147983 */ /* 0x001ea40000300a00 */
[----:B--2---:R-:W-:Y:S02]  /*2def0*/  HMMA.16816.F32.BF16 R20, R16, R20, R24 ;  /* 0x000000141014723c */ /* 0x004fe40000041818 */
[----:B------:R-:W2:Y:S04]  /*2df00*/  LDL.LU.64 R26, [R1+0x2358] ;  /* 0x00235800011a7983 */ /* 0x000ea80000300a00 */
[----:B------:R-:W2:-:S13]  /*2df10*/  LDL.LU.64 R24, [R1+0x2350] ;  /* 0x0023500001187983 */ /* 0x000e9a0000300a00 */
        /* <DEDUP_REMOVED lines=47> */
[----:B------:R0:W-:Y:S04]  /*2e210*/  STL.64 [R1+0x300], R24 ;  /* 0x0003001801007387 */ /* 0x0001e80000100a00 */
[----:B------:R-:W-:Y:S04]  /*2e220*/  STL.64 [R1+0x308], R26 ;  /* 0x0003081a01007387 */ /* 0x000fe80000100a00 */
[----:B0-----:R-:W3:Y:S04]  /*2e230*/  LDL.LU.64 R24, [R1+0x2298] ;  /* 0x0022980001187983 */ /* 0x001ee80000300a00 */
[----:B------:R-:W-:Y:S01]  /*2e240*/  STL [R1+0x21f0], R21 ;  /* 0x0021f01501007387 */ /* 0x000fe20000100800 */
[----:B---3--:R-:W-:Y:S03]  /*2e250*/  HMMA.16816.F32.BF16 R16, R16, R24, R4 ;  /* 0x000000181010723c */ /* 0x008fe60000041804 */
[----:B------:R-:W2:Y:S04]  /*2e260*/  LDL.LU.64 R6, [R1+0x2290] ;  /* 0x0022900001067983 */ /* 0x000ea80000300a00 */
[----:B------:R-:W2:-:S12]  /*2e270*/  LDL.LU.64 R4, [R1+0x2288] ;  /* 0x0022880001047983 */ /* 0x000e980000300a00 */
[----:B------:R0:W-:Y:S04]  /*2e280*/  STL.64 [R1+0x1e0], R16 ;  /* 0x0001e01001007387 */ /* 0x0001e80000100a00 */
[----:B------:R1:W-:Y:S04]  /*2e290*/  STL.64 [R1+0x1e8], R18 ;  /* 0x0001e81201007387 */ /* 0x0003e80000100a00 */
[----:B0-----:R-:W2:Y:S04]  /*2e2a0*/  LDL.LU.64 R16, [R1+0xa00] ;  /* 0x000a000001107983 */ /* 0x001ea80000300a00 */
[----:B-1----:R-:W2:Y:S04]  /*2e2b0*/  LDL.LU.64 R18, [R1+0xa08] ;  /* 0x000a080001127983 */ /* 0x002ea80000300a00 */
[----:B------:R-:W-:Y:S04]  /*2e2c0*/  STL [R1+0x21e4], R24 ;  /* 0x0021e41801007387 */ /* 0x000fe80000100800 */
[----:B------:R0:W-:Y:S04]  /*2e2d0*/  STL [R1+0x21e0], R25 ;  /* 0x0021e01901007387 */ /* 0x0001e80000100800 */
[----:B0-----:R-:W3:Y:S04]  /*2e2e0*/  LDL.LU.64 R24, [R1+0x80] ;  /* 0x0000800001187983 */ /* 0x001ee80000300a00 */
[----:B---3--:R0:W-:Y:S04]  /*2e2f0*/  STL.64 [R1+0x2268], R24 ;  /* 0x0022681801007387 */ /* 0x0081e80000100a00 */
[----:B0-----:R-:W3:Y:S04]  /*2e300*/  LDL.LU.64 R24, [R1+0x9e0] ;  /* 0x0009e00001187983 */ /* 0x001ee80000300a00 */
[----:B------:R-:W3:Y:S01]  /*2e310*/  LDL.LU.64 R26, [R1+0x9e8] ;  /* 0x0009e800011a7983 */ /* 0x000ee20000300a00 */
[----:B------:R-:W0:Y:S01]  /*2e320*/  S2R R0, SR_TID.X ;  /* 0x0000000000007919 */ /* 0x000e220000002100 */
[----:B------:R-:W1:Y:S01]  /*2e330*/  S2R R2, SR_TID.X ;  /* 0x0000000000027919 */ /* 0x000e620000002100 */
[----:B--2---:R-:W-:Y:S01]  /*2e340*/  HMMA.16816.F32.BF16 R16, R4, R12, R16 ;  /* 0x0000000c0410723c */ /* 0x004fe20000041810 */
[----:B---3--:R-:W-:Y:S04]  /*2e350*/  STL.64 [R1+0x2280], R26 ;  /* 0x0022801a01007387 */ /* 0x008fe80000100a00 */
[----:B------:R2:W-:Y:S04]  /*2e360*/  STL.64 [R1+0x2278], R24 ;  /* 0x0022781801007387 */ /* 0x0005e80000100a00 */
[----:B--2---:R-:W2:Y:S04]  /*2e370*/  LDL.LU.64 R24, [R1+0x9f0] ;  /* 0x0009f00001187983 */ /* 0x004ea80000300a00 */
[----:B------:R-:W2:Y:S01]  /*2e380*/  LDL.LU.64 R26, [R1+0x9f8] ;  /* 0x0009f800011a7983 */ /* 0x000ea20000300a00 */
[----:B------:R-:W-:-:S05]  /*2e390*/  IMAD.MOV.U32 R23, RZ, RZ, R13 ;  /* 0x000000ffff177224 */ /* 0x000fca00078e000d */
[----:B------:R3:W-:Y:S04]  /*2e3a0*/  STL.64 [R1+0x2f0], R16 ;  /* 0x0002f01001007387 */ /* 0x0007e80000100a00 */
[----:B------:R-:W-:Y:S01]  /*2e3b0*/  STL.64 [R1+0x2f8], R18 ;  /* 0x0002f81201007387 */ /* 0x000fe20000100a00 */
[----:B------:R-:W-:Y:S01]  /*2e3c0*/  IMAD.MOV.U32 R3, RZ, RZ, R12 ;  /* 0x000000ffff037224 */ /* 0x000fe200078e000c */
[----:B0-----:R-:W-:Y:S01]  /*2e3d0*/  LOP3.LUT R0, R0, 0x7, RZ, 0xc0, !PT ;  /* 0x0000000700007812 */ /* 0x001fe200078ec0ff */
[----:B-1----:R-:W-:Y:S01]  /*2e3e0*/  IMAD.SHL.U32 R13, R2, 0x40, RZ ;  /* 0x00000040020d7824 */ /* 0x002fe200078e00ff */
[----:B---3--:R-:W3:Y:S04]  /*2e3f0*/  LDL.LU.64 R16, [R1+0x70] ;  /* 0x0000700001107983 */ /* 0x008ee80000300a00 */
[----:B------:R-:W-:Y:S04]  /*2e400*/  STL [R1+0x21ec], R23 ;  /* 0x0021ec1701007387 */ /* 0x000fe80000100800 */
[----:B------:R0:W-:Y:S01]  /*2e410*/  STL [R1+0x2258], R20 ;  /* 0x0022581401007387 */ /* 0x0001e20000100800 */
[----:B------:R-:W-:-:S02]  /*2e420*/  IMAD R12, R0, 0x90, RZ ;  /* 0x00000090000c7824 */ /* 0x000fc400078e02ff */
[----:B------:R-:W-:Y:S02]  /*2e430*/  IMAD.SHL.U32 R14, R2, 0x2, RZ ;  /* 0x00000002020e7824 */ /* 0x000fe400078e00ff */
[----:B----4-:R-:W-:Y:S02]  /*2e440*/  IMAD.MOV.U32 R2, RZ, RZ, R8 ;  /* 0x000000ffff027224 */ /* 0x010fe400078e0008 */
[----:B------:R-:W-:Y:S01]  /*2e450*/  IMAD.MOV.U32 R0, RZ, RZ, R9 ;  /* 0x000000ffff007224 */ /* 0x000fe200078e0009 */
[----:B0-----:R-:W4:Y:S04]  /*2e460*/  LDL.LU.64 R20, [R1+0xab0] ;  /* 0x000ab00001147983 */ /* 0x001f280000300a00 */
[----:B------:R-:W4:Y:S04]  /*2e470*/  LDL.LU.64 R22, [R1+0xab8] ;  /* 0x000ab80001167983 */ /* 0x000f280000300a00 */
[----:B------:R-:W-:Y:S01]  /*2e480*/  STL [R1+0x21e8], R3 ;  /* 0x0021e80301007387 */ /* 0x000fe20000100800 */
[----:B--2---:R-:W-:-:S15]  /*2e490*/  HMMA.16816.F32.BF16 R24, R4, R8, R24 ;  /* 0x000000080418723c */ /* 0x004fde0000041818 */
[----:B------:R-:W-:-:S04]  /*2e4a0*/  NOP ;  /* 0x0000000000007918 */ /* 0x000fc80000000000 */
[----:B------:R-:W-:Y:S04]  /*2e4b0*/  STL.64 [R1+0x2e0], R24 ;  /* 0x0002e01801007387 */ /* 0x000fe80000100a00 */
[----:B------:R0:W-:Y:S04]  /*2e4c0*/  STL.64 [R1+0x2e8], R26 ;  /* 0x0002e81a01007387 */ /* 0x0001e80000100a00 */
[----:B0-----:R-:W2:Y:S04]  /*2e4d0*/  LDL.LU.64 R26, [R1+0x2280] ;  /* 0x00228000011a7983 */ /* 0x001ea80000300a00 */
[----:B------:R-:W2:Y:S04]  /*2e4e0*/  LDL.LU.64 R24, [R1+0x2278] ;  /* 0x0022780001187983 */ /* 0x000ea80000300a00 */
[----:B------:R-:W2:Y:S01]  /*2e4f0*/  LDL.LU.64 R8, [R1+0x2270] ;  /* 0x0022700001087983 */ /* 0x000ea20000300a00 */
[----:B------:R-:W-:-:S04]  /*2e500*/  LOP3.LUT R12, R12, 0x10, R14, 0x78, !PT ;  /* 0x000000100c0c7812 */ /* 0x000fc800078e780e */
[----:B------:R-:W-:Y:S01]  /*2e510*/  LOP3.LUT R12, R12, 0x400, R13, 0xf8, !PT ;  /* 0x000004000c0c7812 */ /* 0x000fe200078ef80d */
[----:B--2---:R-:W-:-:S15]  /*2e520*/  HMMA.16816.F32.BF16 R24, R4, R8, R24 ;  /* 0x000000080418723c */ /* 0x004fde0000041818 */
[----:B------:R-:W-:-:S04]  /*2e530*/  NOP ;  /* 0x0000000000007918 */ /* 0x000fc80000000000 */
[----:B------:R0:W-:Y:S04]  /*2e540*/  STL.64 [R1+0x2d0], R24 ;  /* 0x0002d01801007387 */ /* 0x0001e80000100a00 */
[----:B------:R-:W-:Y:S04]  /*2e550*/  STL.64 [R1+0x2d8], R26 ;  /* 0x0002d81a01007387 */ /* 0x000fe80000100a00 */
[----:B0-----:R-:W4:Y:S01]  /*2e560*/  LDL.LU.64 R24, [R1+0x2268] ;  /* 0x0022680001187983 */ /* 0x001f220000300a00 */
[----:B------:R-:W-:Y:S02]  /*2e570*/  IMAD.MOV.U32 R14, RZ, RZ, R8 ;  /* 0x000000ffff0e7224 */ /* 0x000fe400078e0008 */
[----:B------:R-:W-:-:S02]  /*2e580*/  IMAD.MOV.U32 R15, RZ, RZ, R9 ;  /* 0x000000ffff0f7224 */ /* 0x000fc400078e0009 */
[----:B------:R-:W0:Y:S04]  /*2e590*/  LDSM.16.MT88.4 R8, [R12+UR6+0x8800] ;  /* 0x008800060c08783b */ /* 0x000e280008004200 */
[----:B0-----:R-:W-:Y:S04]  /*2e5a0*/  STL.64 [R1+0x20a0], R10 ;  /* 0x0020a00a01007387 */ /* 0x001fe80000100a00 */
[----:B------:R0:W-:Y:S04]  /*2e5b0*/  STL.64 [R1+0x2098], R8 ;  /* 0x0020980801007387 */ /* 0x0001e80000100a00 */
[----:B0-----:R-:W2:Y:S01]  /*2e5c0*/  LDL.LU.64 R8, [R1+0x60] ;  /* 0x0000600001087983 */ /* 0x001ea20000300a00 */
[----:B----4-:R-:W-:Y:S01]  /*2e5d0*/  HMMA.16816.F32.BF16 R20, R4, R24, R20 ;  /* 0x000000180414723c */ /* 0x010fe20000041814 */
[----:B------:R-:W-:-:S02]  /*2e5e0*/  IMAD.MOV.U32 R12, RZ, RZ, R24 ;  /* 0x000000ffff0c7224 */ /* 0x000fc400078e0018 */
[----:B------:R-:W-:-:S15]  /*2e5f0*/  IMAD.MOV.U32 R13, RZ, RZ, R25 ;  /* 0x000000ffff0d7224 */ /* 0x000fde00078e0019 */
[----:B------:R-:W-:Y:S01]  /*2e600*/  NOP ;  /* 0x0000000000007918 */ /* 0x000fe20000000000 */
[----:B------:R0:W-:Y:S04]  /*2e610*/  STL.64 [R1+0x2c0], R20 ;  /* 0x0002c01401007387 */ /* 0x0001e80000100a00 */
[----:B------:R1:W-:Y:S04]  /*2e620*/  STL.64 [R1+0x2c8], R22 ;  /* 0x0002c81601007387 */ /* 0x0003e80000100a00 */
[----:B0-----:R-:W3:Y:S04]  /*2e630*/  LDL.LU.64 R20, [R1+0xaa0] ;  /* 0x000aa00001147983 */ /* 0x001ee80000300a00 */
[----:B-1----:R-:W3:Y:S04]  /*2e640*/  LDL.LU.64 R22, [R1+0xaa8] ;  /* 0x000aa80001167983 */ /* 0x002ee80000300a00 */
[----:B------:R-:W-:Y:S04]  /*2e650*/  STL.64 [R1+0x2200], R14 ;  /* 0x0022000e01007387 */ /* 0x000fe80000100a00 */
[----:B------:R0:W-:Y:S04]  /*2e660*/  STL.64 [R1+0x21f8], R12 ;  /* 0x0021f80c01007387 */ /* 0x0001e80000100a00 */
[----:B0-----:R-:W4:Y:S04]  /*2e670*/  LDL.LU.64 R12, [R1] ;  /* 0x00000000010c7983 */ /* 0x001f280000300a00 */
[----:B----4-:R0:W-:Y:S04]  /*2e680*/  STL.64 [R1+0x2210], R12 ;  /* 0x0022100c01007387 */ /* 0x0101e80000100a00 */
[----:B0-----:R-:W4:Y:S04]  /*2e690*/  LDL.LU.64 R12, [R1+0x10] ;  /* 0x00001000010c7983 */ /* 0x001f280000300a00 */
[----:B----4-:R0:W-:Y:S04]  /*2e6a0*/  STL.64 [R1+0x2218], R12 ;  /* 0x0022180c01007387 */ /* 0x0101e80000100a00 */
[----:B0-----:R-:W4:Y:S04]  /*2e6b0*/  LDL.LU.64 R12, [R1+0x20] ;  /* 0x00002000010c7983 */ /* 0x001f280000300a00 */
[----:B----4-:R0:W-:Y:S04]  /*2e6c0*/  STL.64 [R1+0x2230], R12 ;  /* 0x0022300c01007387 */ /* 0x0101e80000100a00 */
[----:B0-----:R-:W4:Y:S04]  /*2e6d0*/  LDL.LU.64 R12, [R1+0x30] ;  /* 0x00003000010c7983 */ /* 0x001f280000300a00 */
[----:B----4-:R0:W-:Y:S04]  /*2e6e0*/  STL.64 [R1+0x2248], R12 ;  /* 0x0022480c01007387 */ /* 0x0101e80000100a00 */
[----:B0-----:R-:W4:Y:S04]  /*2e6f0*/  LDL.LU.64 R12, [R1+0x40] ;  /* 0x00004000010c7983 */ /* 0x001f280000300a00 */
[----:B----4-:R0:W-:Y:S04]  /*2e700*/  STL.64 [R1+0x2250], R12 ;  /* 0x0022500c01007387 */ /* 0x0101e80000100a00 */
[----:B0-----:R-:W4:Y:S01]  /*2e710*/  LDL.LU.64 R12, [R1+0x50] ;  /* 0x00005000010c7983 */ /* 0x001f220000300a00 */
[----:B---3--:R-:W-:Y:S03]  /*2e720*/  HMMA.16816.F32.BF16 R20, R4, R16, R20 ;  /* 0x000000100414723c */ /* 0x008fe60000041814 */
[----:B----4-:R0:W-:Y:S04]  /*2e730*/  STL.64 [R1+0x2260], R12 ;  /* 0x0022600c01007387 */ /* 0x0101e80000100a00 */
[----:B0-----:R-:W3:Y:S04]  /*2e740*/  LDL.LU.64 R12, [R1+0xa90] ;  /* 0x000a9000010c7983 */ /* 0x001ee80000300a00 */
[----:B------:R-:W3:Y:S08]  /*2e750*/  LDL.LU.64 R14, [R1+0xa98] ;  /* 0x000a9800010e7983 */ /* 0x000ef00000300a00 */
[----:B------:R0:W-:Y:S04]  /*2e760*/  STL.64 [R1+0x2b0], R20 ;  /* 0x0002b01401007387 */ /* 0x0001e80000100a00 */
[----:B------:R1:W-:Y:S01]  /*2e770*/  STL.64 [R1+0x2b8], R22 ;  /* 0x0002b81601007387 */ /* 0x0003e20000100a00 */
[----:B------:R-:W-:-:S02]  /*2e780*/  IMAD.MOV.U32 R25, RZ, RZ, R16 ;  /* 0x000000ffff197224 */ /* 0x000fc400078e0010 */
[----:B------:R-:W-:Y:S01]  /*2e790*/  IMAD.MOV.U32 R26, RZ, RZ, R17 ;  /* 0x000000ffff1a7224 */ /* 0x000fe200078e0011 */
[----:B0-----:R-:W4:Y:S04]  /*2e7a0*/  LDL.LU.64 R20, [R1+0xa80] ;  /* 0x000a800001147983 */ /* 0x001f280000300a00 */
[----:B-1----:R-:W4:Y:S04]  /*2e7b0*/  LDL.LU.64 R22, [R1+0xa88] ;  /* 0x000a880001167983 */ /* 0x002f280000300a00 */
[----:B------:R-:W4:Y:S04]  /*2e7c0*/  LDL.LU.64 R16, [R1+0xa70] ;  /* 0x000a700001107983 */ /* 0x000f280000300a00 */
[----:B------:R-:W4:Y:S01]  /*2e7d0*/  LDL.LU.64 R18, [R1+0xa78] ;  /* 0x000a780001127983 */ /* 0x000f220000300a00 */
[----:B--2---:R-:W-:Y:S01]  /*2e7e0*/  IMAD.MOV.U32 R24, RZ, RZ, R9 ;  /* 0x000000ffff187224 */ /* 0x004fe200078e0009 */
[----:B---3--:R-:W-:-:S15]  /*2e7f0*/  HMMA.16816.F32.BF16 R12, R4, R8, R12 ;  /* 0x00000008040c723c */ /* 0x008fde000004180c */
[----:B------:R-:W-:-:S04]  /*2e800*/  NOP ;  /* 0x0000000000007918 */ /* 0x000fc80000000000 */
[----:B------:R0:W-:Y:S04]  /*2e810*/  STL.64 [R1+0x2a0], R12 ;  /* 0x0002a00c01007387 */ /* 0x0001e80000100a00 */
[----:B------:R-:W-:Y:S04]  /*2e820*/  STL.64 [R1+0x2a8], R14 ;  /* 0x0002a80e01007387 */ /* 0x000fe80000100a00 */
[----:B0-----:R-:W4:Y:S04]  /*2e830*/  LDL.LU.64 R12, [R1+0x2260] ;  /* 0x00226000010c7983 */ /* 0x001f280000300a00 */
[----:B------:R-:W-:Y:S04]  /*2e840*/  STL [R1+0x2228], R26 ;  /* 0x0022281a01007387 */ /* 0x000fe80000100800 */
[----:B------:R0:W-:Y:S04]  /*2e850*/  STL.64 [R1+0x2220], R24 ;  /* 0x0022201801007387 */ /* 0x0001e80000100a00 */
[----:B0-----:R-:W2:Y:S04]  /*2e860*/  LDL.LU.64 R24, [R1+0xa50] ;  /* 0x000a500001187983 */ /* 0x001ea80000300a00 */
[----:B------:R-:W3:Y:S01]  /*2e870*/  LDL.LU.64 R26, [R1+0xa58] ;  /* 0x000a5800011a7983 */ /* 0x000ee20000300a00 */
[----:B------:R-:W-:Y:S01]  /*2e880*/  IMAD.MOV.U32 R3, RZ, RZ, R8 ;  /* 0x000000ffff037224 */ /* 0x000fe200078e0008 */
[----:B----4-:R-:W-:Y:S02]  /*2e890*/  HMMA.16816.F32.BF16 R20, R4, R12, R20 ;  /* 0x0000000c0414723c */ /* 0x010fe40000041814 */
[----:B---3--:R-:W-:Y:S04]  /*2e8a0*/  STL.64 [R1+0x2240], R26 ;  /* 0x0022401a01007387 */ /* 0x008fe80000100a00 */
[----:B--2---:R0:W-:Y:S04]  /*2e8b0*/  STL.64 [R1+0x2238], R24 ;  /* 0x0022381801007387 */ /* 0x0041e80000100a00 */
[----:B0-----:R-:W2:Y:S04]  /*2e8c0*/  LDL.LU.64 R24, [R1+0xa60] ;  /* 0x000a600001187983 */ /* 0x001ea80000300a00 */
[----:B------:R-:W2:Y:S04]  /*2e8d0*/  LDL.LU.64 R26, [R1+0xa68] ;  /* 0x000a6800011a7983 */ /* 0x000ea80000300a00 */
[----:B------:R-:W3:Y:S04]  /*2e8e0*/  LDL.LU.64 R8, [R1+0xa40] ;  /* 0x000a400001087983 */ /* 0x000ee80000300a00 */
[----:B------:R-:W3:Y:S04]  /*2e8f0*/  LDL.LU.64 R10, [R1+0xa48] ;  /* 0x000a4800010a7983 */ /* 0x000ee80000300a00 */
[----:B------:R0:W-:Y:S04]  /*2e900*/  STL.64 [R1+0x290], R20 ;  /* 0x0002901401007387 */ /* 0x0001e80000100a00 */
[----:B------:R1:W-:Y:S04]  /*2e910*/  STL.64 [R1+0x298], R22 ;  /* 0x0002981601007387 */ /* 0x0003e80000100a00 */
[----:B0-----:R-:W4:Y:S01]  /*2e920*/  LDL.LU R20, [R1+0x2258] ;  /* 0x0022580001147983 */ /* 0x001f220000300800 */
[----:B------:R-:W-:-:S02]  /*2e930*/  IMAD.MOV.U32 R21, RZ, RZ, R12 ;  /* 0x000000ffff157224 */ /* 0x000fc400078e000c */
[----:B-1----:R-:W-:Y:S02]  /*2e940*/  IMAD.MOV.U32 R23, RZ, RZ, R13 ;  /* 0x000000ffff177224 */ /* 0x002fe400078e000d */
[----:B------:R-:W2:Y:S02]  /*2e950*/  LDL.LU.64 R12, [R1+0x2250] ;  /* 0x00225000010c7983 */ /* 0x000ea40000300a00 */
[----:B--2---:R-:W-:-:S15]  /*2e960*/  HMMA.16816.F32.BF16 R16, R4, R12, R16 ;  /* 0x0000000c0410723c */ /* 0x004fde0000041810 */
[----:B------:R-:W-:-:S04]  /*2e970*/  NOP ;  /* 0x0000000000007918 */ /* 0x000fc80000000000 */
[----:B------:R0:W-:Y:S04]  /*2e980*/  STL.64 [R1+0x280], R16 ;  /* 0x0002801001007387 */ /* 0x0001e80000100a00 */
[----:B------:R-:W-:Y:S01]  /*2e990*/  STL.64 [R1+0x288], R18 ;  /* 0x0002881201007387 */ /* 0x000fe20000100a00 */
[----:B0-----:R-:W-:Y:S02]  /*2e9a0*/  IMAD.MOV.U32 R17, RZ, RZ, R12 ;  /* 0x000000ffff117224 */ /* 0x001fe400078e000c */
[----:B------:R-:W-:Y:S02]  /*2e9b0*/  IMAD.MOV.U32 R16, RZ, RZ, R13 ;  /* 0x000000ffff107224 */ /* 0x000fe400078e000d */
[----:B------:R-:W2:Y:S04]  /*2e9c0*/  LDL.LU.64 R12, [R1+0x2248] ;  /* 0x00224800010c7983 */ /* 0x000ea80000300a00 */
[----:B------:R0:W-:Y:S04]  /*2e9d0*/  STL.64 [R1+0x2208], R16 ;  /* 0x0022081001007387 */ /* 0x0001e80000100a00 */
[----:B0-----:R-:W3:Y:S04]  /*2e9e0*/  LDL.LU.64 R16, [R1+0xa30] ;  /* 0x000a300001107983 */ /* 0x001ee80000300a00 */
[----:B------:R-:W3:Y:S01]  /*2e9f0*/  LDL.LU.64 R18, [R1+0xa38] ;  /* 0x000a380001127983 */ /* 0x000ee20000300a00 */
        /* <DEDUP_REMOVED lines=8> */
[----:B------:R-:W2:Y:S02]  /*2ea80*/  LDL.LU.64 R12, [R1+0x2230] ;  /* 0x00223000010c7983 */ /* 0x000ea40000300a00 */
[----:B--2---:R-:W-:Y:S01]  /*2ea90*/  HMMA.16816.F32.BF16 R24, R4, R12, R24 ;  /* 0x0000000c0418723c */ /* 0x004fe20000041818 */
[----:B------:R-:W-:-:S15]  /*2eaa0*/  IMAD.MOV.U32 R29, RZ, RZ, R13 ;  /* 0x000000ffff1d7224 */ /* 0x000fde00078e000d */
[----:B------:R-:W-:-:S03]  /*2eab0*/  NOP ;  /* 0x0000000000007918 */ /* 0x000fc60000000000 */
[----:B------:R-:W-:Y:S04]  /*2eac0*/  STL.64 [R1+0x260], R24 ;  /* 0x0002601801007387 */ /* 0x000fe80000100a00 */
[----:B------:R0:W-:Y:S04]  /*2ead0*/  STL.64 [R1+0x268], R26 ;  /* 0x0002681a01007387 */ /* 0x0001e80000100a00 */
[----:B0-----:R-:W2:Y:S04]  /*2eae0*/  LDL.LU R26, [R1+0x2228] ;  /* 0x00222800011a7983 */ /* 0x001ea80000300800 */
[----:B------:R-:W2:Y:S01]  /*2eaf0*/  LDL.LU.64 R24, [R1+0x2220] ;  /* 0x0022200001187983 */ /* 0x000ea20000300a00 */
[----:B------:R-:W-:-:S03]  /*2eb00*/  IMAD.MOV.U32 R27, RZ, RZ, R12 ;  /* 0x000000ffff1b7224 */ /* 0x000fc600078e000c */
[----:B------:R-:W3:Y:S02]  /*2eb10*/  LDL.LU.64 R12, [R1+0x2218] ;  /* 0x00221800010c7983 */ /* 0x000ee40000300a00 */
[----:B---3--:R-:W-:-:S15]  /*2eb20*/  HMMA.16816.F32.BF16 R8, R4, R12, R8 ;  /* 0x0000000c0408723c */ /* 0x008fde0000041808 */
[----:B------:R-:W-:-:S04]  /*2eb30*/  NOP ;  /* 0x0000000000007918 */ /* 0x000fc80000000000 */
[----:B------:R0:W-:Y:S04]  /*2eb40*/  STL.64 [R1+0x250], R8 ;  /* 0x0002500801007387 */ /* 0x0001e80000100a00 */
[----:B------:R-:W-:Y:S01]  /*2eb50*/  STL.64 [R1+0x258], R10 ;  /* 0x0002580a01007387 */ /* 0x000fe20000100a00 */
[----:B0-----:R-:W-:Y:S02]  /*2eb60*/  IMAD.MOV.U32 R9, RZ, RZ, R12 ;  /* 0x000000ffff097224 */ /* 0x001fe400078e000c */
[----:B------:R-:W-:Y:S02]  /*2eb70*/  IMAD.MOV.U32 R8, RZ, RZ, R13 ;  /* 0x000000ffff087224 */ /* 0x000fe400078e000d */
[----:B------:R-:W3:Y:S02]  /*2eb80*/  LDL.LU.64 R12, [R1+0x2210] ;  /* 0x00221000010c7983 */ /* 0x000ee40000300a00 */
[----:B---3--:R-:W-:-:S15]  /*2eb90*/  HMMA.16816.F32.BF16 R16, R4, R12, R16 ;  /* 0x0000000c0410723c */ /* 0x008fde0000041810 */
[----:B------:R-:W-:-:S04]  /*2eba0*/  NOP ;  /* 0x0000000000007918 */ /* 0x000fc80000000000 */
[----:B------:R0:W-:Y:S04]  /*2ebb0*/  STL.64 [R1+0x240], R16 ;  /* 0x0002401001007387 */ /* 0x0001e80000100a00 */
[----:B------:R-:W-:Y:S04]  /*2ebc0*/  STL.64 [R1+0x248], R18 ;  /* 0x0002481201007387 */ /* 0x000fe80000100a00 */
[----:B0-----:R-:W3:Y:S01]  /*2ebd0*/  LDL.LU.64 R16, [R1+0x2208] ;  /* 0x0022080001107983 */ /* 0x001ee20000300a00 */
[----:B------:R-:W-:Y:S02]  /*2ebe0*/  IMAD.MOV.U32 R11, RZ, RZ, R12 ;  /* 0x000000ffff0b7224 */ /* 0x000fe400078e000c */
[----:B------:R-:W-:Y:S01]  /*2ebf0*/  IMAD.MOV.U32 R10, RZ, RZ, R13 ;  /* 0x000000ffff0a7224 */ /* 0x000fe200078e000d */
[----:B------:R-:W2:Y:S04]  /*2ec00*/  LDL.LU.64 R14, [R1+0x2200] ;  /* 0x00220000010e7983 */ /* 0x000ea80000300a00 */
[----:B------:R-:W2:Y:S04]  /*2ec10*/  LDL.LU.64 R12, [R1+0x21f8] ;  /* 0x0021f800010c7983 */ /* 0x000ea80000300a00 */
[----:B------:R-:W-:Y:S04]  /*2ec20*/  STL.64 [R1+0x2100], R10 ;  /* 0x0021000a01007387 */ /* 0x000fe80000100a00 */
[----:B------:R3:W-:Y:S02]  /*2ec30*/  STL.64 [R1+0x20f8], R8 ;  /* 0x0020f80801007387 */ /* 0x0007e40000100a00 */
[----:B---3--:R-:W-:-:S02]  /*2ec40*/  IMAD.MOV.U32 R8, RZ, RZ, R17 ;  /* 0x000000ffff087224 */ /* 0x008fc400078e0011 */
[----:B------:R-:W-:Y:S02]  /*2ec50*/  IMAD.MOV.U32 R9, RZ, RZ, R16 ;  /* 0x000000ffff097224 */ /* 0x000fe400078e0010 */
[----:B------:R-:W3:Y:S04]  /*2ec60*/  LDL.LU.64 R16, [R1+0x9d0] ;  /* 0x0009d00001107983 */ /* 0x000ee80000300a00 */
[----:B------:R-:W3:Y:S04]  /*2ec70*/  LDL.LU.64 R18, [R1+0x9d8] ;  /* 0x0009d80001127983 */ /* 0x000ee80000300a00 */
[----:B------:R0:W-:Y:S02]  /*2ec80*/  STL.64 [R1+0x2110], R8 ;  /* 0x0021100801007387 */ /* 0x0001e40000100a00 */
[----:B0-----:R-:W-:-:S02]  /*2ec90*/  IMAD.MOV.U32 R8, RZ, RZ, R21 ;  /* 0x000000ffff087224 */ /* 0x001fc400078e0015 */
[----:B------:R-:W-:Y:S01]  /*2eca0*/  IMAD.MOV.U32 R9, RZ, RZ, R23 ;  /* 0x000000ffff097224 */ /* 0x000fe200078e0017 */
[----:B------:R-:W4:Y:S04]  /*2ecb0*/  LDL.LU R21, [R1+0x21f0] ;  /* 0x0021f00001157983 */ /* 0x000f280000300800 */
[----:B------:R-:W3:Y:S04]  /*2ecc0*/  LDL.LU R23, [R1+0x21ec] ;  /* 0x0021ec0001177983 */ /* 0x000ee80000300800 */
[----:B------:R0:W-:Y:S02]  /*2ecd0*/  STL.64 [R1+0x2128], R8 ;  /* 0x0021280801007387 */ /* 0x0001e40000100a00 */
[----:B0-----:R-:W-:-:S02]  /*2ece0*/  IMAD.MOV.U32 R8, RZ, RZ, R3 ;  /* 0x000000ffff087224 */ /* 0x001fc400078e0003 */
[----:B--2---:R-:W-:Y:S01]  /*2ecf0*/  IMAD.MOV.U32 R9, RZ, RZ, R24 ;  /* 0x000000ffff097224 */ /* 0x004fe200078e0018 */
[----:B------:R-:W2:Y:S04]  /*2ed00*/  LDL.LU R3, [R1+0x21e8] ;  /* 0x0021e80001037983 */ /* 0x000ea80000300800 */
[----:B------:R-:W2:Y:S04]  /*2ed10*/  LDL.LU R24, [R1+0x21e4] ;  /* 0x0021e40001187983 */ /* 0x000ea80000300800 */
[----:B------:R0:W-:Y:S04]  /*2ed20*/  STL.64 [R1+0x2140], R8 ;  /* 0x0021400801007387 */ /* 0x0001e80000100a00 */
[----:B0-----:R-:W4:Y:S04]  /*2ed30*/  LDL.LU.64 R8, [R1+0xa20] ;  /* 0x000a200001087983 */ /* 0x001f280000300a00 */
[----:B------:R-:W4:Y:S02]  /*2ed40*/  LDL.LU.64 R10, [R1+0xa28] ;  /* 0x000a2800010a7983 */ /* 0x000f240000300a00 */
[----:B----4-:R-:W-:-:S15]  /*2ed50*/  HMMA.16816.F32.BF16 R8, R4, R20, R8 ;  /* 0x000000140408723c */ /* 0x010fde0000041808 */
[----:B------:R-:W-:-:S04]  /*2ed60*/  NOP ;  /* 0x0000000000007918 */ /* 0x000fc80000000000 */
[----:B------:R0:W-:Y:S04]  /*2ed70*/  STL.64 [R1+0x230], R8 ;  /* 0x0002300801007387 */ /* 0x0001e80000100a00 */
[----:B------:R-:W-:Y:S01]  /*2ed80*/  STL.64 [R1+0x238], R10 ;  /* 0x0002380a01007387 */ /* 0x000fe20000100a00 */
[----:B0-----:R-:W-:Y:S02]  /*2ed90*/  IMAD.MOV.U32 R8, RZ, RZ, R25 ;  /* 0x000000ffff087224 */ /* 0x001fe400078e0019 */
[----:B------:R-:W-:Y:S01]  /*2eda0*/  IMAD.MOV.U32 R9, RZ, RZ, R26 ;  /* 0x000000ffff097224 */ /* 0x000fe200078e001a */
[----:B------:R-:W4:Y:S04]  /*2edb0*/  LDL.LU R25, [R1+0x21e0] ;  /* 0x0021e00001197983 */ /* 0x000f280000300800 */
[----:B------:R-:W4:Y:S04]  /*2edc0*/  LDL.LU R26, [R1+0x21dc] ;  /* 0x0021dc00011a7983 */ /* 0x000f280000300800 */
[----:B------:R0:W-:Y:S04]  /*2edd0*/  STL.64 [R1+0x2158], R8 ;  /* 0x0021580801007387 */ /* 0x0001e80000100a00 */
[----:B------:R1:W-:Y:S01]  /*2ede0*/  STL.64 [R1+0x20b8], R20 ;  /* 0x0020b81401007387 */ /* 0x0003e20000100a00 */
[----:B0-----:R-:W-:-:S02]  /*2edf0*/  IMAD.MOV.U32 R8, RZ, RZ, R12 ;  /* 0x000000ffff087224 */ /* 0x001fc400078e000c */
[----:B-1----:R-:W-:Y:S02]  /*2ee00*/  IMAD.MOV.U32 R20, RZ, RZ, R27 ;  /* 0x000000ffff147224 */ /* 0x002fe400078e001b */
[----:B------:R-:W-:Y:S01]  /*2ee10*/  IMAD.MOV.U32 R9, RZ, RZ, R13 ;  /* 0x000000ffff097224 */ /* 0x000fe200078e000d */
[----:B------:R-:W4:Y:S01]  /*2ee20*/  LDL.LU R27, [R1+0x21d8] ;  /* 0x0021d800011b7983 */ /* 0x000f220000300800 */
[----:B------:R-:W-:-:S03]  /*2ee30*/  IMAD.MOV.U32 R21, RZ, RZ, R29 ;  /* 0x000000ffff157224 */ /* 0x000fc600078e001d */
[----:B------:R-:W4:Y:S04]  /*2ee40*/  LDL.LU R29, [R1+0x21d4] ;  /* 0x0021d400011d7983 */ /* 0x000f280000300800 */
[----:B------:R-:W4:Y:S04]  /*2ee50*/  LDL.LU R12, [R1+0x21d0] ;  /* 0x0021d000010c7983 */ /* 0x000f280000300800 */
[----:B------:R-:W4:Y:S04]  /*2ee60*/  LDL.LU R13, [R1+0x21cc] ;  /* 0x0021cc00010d7983 */ /* 0x000f280000300800 */
[----:B------:R0:W-:Y:S04]  /*2ee70*/  STL.64 [R1+0x2170], R8 ;  /* 0x0021700801007387 */ /* 0x0001e80000100a00 */
[----:B------:R-:W-:Y:S01]  /*2ee80*/  STL.64 [R1+0x2108], R20 ;  /* 0x0021081401007387 */ /* 0x000fe20000100a00 */
[----:B0-----:R-:W-:-:S02]  /*2ee90*/  IMAD.MOV.U32 R8, RZ, RZ, R14 ;  /* 0x000000ffff087224 */ /* 0x001fc400078e000e */
[----:B------:R-:W-:Y:S01]  /*2eea0*/  IMAD.MOV.U32 R9, RZ, RZ, R15 ;  /* 0x000000ffff097224 */ /* 0x000fe200078e000f */
[----:B------:R-:W4:Y:S04]  /*2eeb0*/  LDL.LU R14, [R1+0x21c8] ;  /* 0x0021c800010e7983 */ /* 0x000f280000300800 */
[----:B------:R-:W4:Y:S04]  /*2eec0*/  LDL.LU R15, [R1+0x21c4] ;  /* 0x0021c400010f7983 */ /* 0x000f280000300800 */
[----:B------:R0:W-:Y:S01]  /*2eed0*/  STL.64 [R1+0x2188], R8 ;  /* 0x0021880801007387 */ /* 0x0001e20000100a00 */
[----:B------:R-:W-:-:S02]  /*2eee0*/  IMAD.MOV.U32 R11, RZ, RZ, R22 ;  /* 0x000000ffff0b7224 */ /* 0x000fc400078e0016 */
[----:B0-----:R-:W-:Y:S02]  /*2eef0*/  IMAD.MOV.U32 R8, RZ, RZ, R2 ;  /* 0x000000ffff087224 */ /* 0x001fe400078e0002 */
[----:B------:R-:W-:Y:S01]  /*2ef00*/  IMAD.MOV.U32 R9, RZ, RZ, R0 ;  /* 0x000000ffff097224 */ /* 0x000fe200078e0000 */
[----:B------:R-:W4:Y:S04]  /*2ef10*/  LDL.LU R2, [R1+0x21c0] ;  /* 0x0021c00001027983 */ /* 0x000f280000300800 */
[----:B------:R-:W4:Y:S04]  /*2ef20*/  LDL.LU R0, [R1+0x21bc] ;  /* 0x0021bc0001007983 */ /* 0x000f280000300800 */
[----:B------:R2:W-:Y:S02]  /*2ef30*/  STL.64 [R1+0x21a0], R8 ;  /* 0x0021a00801007387 */ /* 0x0005e40000100a00 */
[----:B--2---:R-:W-:-:S02]  /*2ef40*/  IMAD.MOV.U32 R8, RZ, RZ, R3 ;  /* 0x000000ffff087224 */ /* 0x004fc400078e0003 */
[----:B---3--:R-:W-:Y:S01]  /*2ef50*/  IMAD.MOV.U32 R9, RZ, RZ, R23 ;  /* 0x000000ffff097224 */ /* 0x008fe200078e0017 */
[----:B------:R-:W2:Y:S04]  /*2ef60*/  LDL.LU R3, [R1+0x21b8] ;  /* 0x0021b80001037983 */ /* 0x000ea80000300800 */
[----:B------:R-:W3:Y:S04]  /*2ef70*/  LDL.LU.64 R20, [R1+0x7c0] ;  /* 0x0007c00001147983 */ /* 0x000ee80000300a00 */
[----:B------:R-:W2:Y:S04]  /*2ef80*/  LDL.LU.64 R22, [R1+0x7c8] ;  /* 0x0007c80001167983 */ /* 0x000ea80000300a00 */
[----:B--2---:R-:W-:Y:S04]  /*2ef90*/  STL.64 [R1+0x2120], R22 ;  /* 0x0021201601007387 */ /* 0x004fe80000100a00 */
[----:B---3--:R0:W-:Y:S04]  /*2efa0*/  STL.64 [R1+0x2118], R20 ;  /* 0x0021181401007387 */ /* 0x0081e80000100a00 */
[----:B0-----:R-:W2:Y:S04]  /*2efb0*/  LDL.LU.64 R20, [R1+0x7d0] ;  /* 0x0007d00001147983 */ /* 0x001ea80000300a00 */
[----:B------:R-:W3:Y:S04]  /*2efc0*/  LDL.LU.64 R22, [R1+0x7d8] ;  /* 0x0007d80001167983 */ /* 0x000ee80000300a00 */
[----:B---3--:R-:W-:Y:S04]  /*2efd0*/  STL.64 [R1+0x2138], R22 ;  /* 0x0021381601007387 */ /* 0x008fe80000100a00 */
[----:B--2---:R0:W-:Y:S04]  /*2efe0*/  STL.64 [R1+0x2130], R20 ;  /* 0x0021301401007387 */ /* 0x0041e80000100a00 */
        /* <DEDUP_REMOVED lines=17> */
[----:B------:R-:W3:Y:S01]  /*2f100*/  LDL.LU.64 R22, [R1+0x828] ;  /* 0x0008280001167983 */ /* 0x000ee20000300a00 */
[----:B----4-:R-:W-:Y:S03]  /*2f110*/  HMMA.16816.F32.BF16 R16, R4, R24, R16 ;  /* 0x000000180410723c */ /* 0x010fe60000041810 */
[----:B---3--:R-:W-:Y:S04]  /*2f120*/  STL.64 [R1+0x21b0], R22 ;  /* 0x0021b01601007387 */ /* 0x008fe80000100a00 */
[----:B--2---:R0:W-:Y:S04]  /*2f130*/  STL.64 [R1+0x21a8], R20 ;  /* 0x0021a81401007387 */ /* 0x0041e80000100a00 */
[----:B0-----:R-:W2:Y:S04]  /*2f140*/  LDL.LU.64 R20, [R1+0x830] ;  /* 0x0008300001147983 */ /* 0x001ea80000300a00 */
[----:B------:R-:W2:Y:S04]  /*2f150*/  LDL.LU.64 R22, [R1+0x838] ;  /* 0x0008380001167983 */ /* 0x000ea80000300a00 */
[----:B------:R-:W3:Y:S04]  /*2f160*/  LDL.LU.64 R4, [R1+0x7a0] ;  /* 0x0007a00001047983 */ /* 0x000ee80000300a00 */
[----:B------:R-:W3:Y:S04]  /*2f170*/  LDL.LU.64 R6, [R1+0x7a8] ;  /* 0x0007a80001067983 */ /* 0x000ee80000300a00 */
[----:B------:R-:W-:Y:S04]  /*2f180*/  STL.64 [R1+0x20b0], R26 ;  /* 0x0020b01a01007387 */ /* 0x000fe80000100a00 */
[----:B------:R0:W-:Y:S02]  /*2f190*/  STL.64 [R1+0x20a8], R24 ;  /* 0x0020a81801007387 */ /* 0x0001e40000100a00 */
[----:B0-----:R-:W-:-:S02]  /*2f1a0*/  IMAD.MOV.U32 R24, RZ, RZ, R11 ;  /* 0x000000ffff187224 */ /* 0x001fc400078e000b */
[----:B------:R-:W-:Y:S04]  /*2f1b0*/  STL [R1+0x19ec], R16 ;  /* 0x0019ec1001007387 */ /* 0x000fe80000100800 */
[----:B------:R0:W-:Y:S04]  /*2f1c0*/  STL [R1+0x19e8], R17 ;  /* 0x0019e81101007387 */ /* 0x0001e80000100800 */
[----:B------:R-:W-:Y:S04]  /*2f1d0*/  STL [R1+0x19e4], R18 ;  /* 0x0019e41201007387 */ /* 0x000fe80000100800 */
[----:B------:R1:W-:Y:S04]  /*2f1e0*/  STL [R1+0x19e0], R19 ;  /* 0x0019e01301007387 */ /* 0x0003e80000100800 */
[----:B0-----:R-:W4:Y:S04]  /*2f1f0*/  LDL.LU.64 R16, [R1+0x7b0] ;  /* 0x0007b00001107983 */ /* 0x001f280000300a00 */
[----:B-1----:R-:W4:Y:S01]  /*2f200*/  LDL.LU.64 R18, [R1+0x7b8] ;  /* 0x0007b80001127983 */ /* 0x002f220000300a00 */
        /* <DEDUP_REMOVED lines=41> */
[----:B0-----:R-:W2:Y:S01]  /*2f4a0*/  LDL.LU.64 R8, [R1+0x2110] ;  /* 0x0021100001087983 */ /* 0x001ea20000300a00 */
[----:B------:R-:W-:Y:S01]  /*2f4b0*/  IMAD.MOV.U32 R25, RZ, RZ, R28 ;  /* 0x000000ffff197224 */ /* 0x000fe200078e001c */
[C---:B--2---:R-:W-:Y:S02]  /*2f4c0*/  HMMA.16816.F32.BF16 R8, R12.reuse, R8, R20 ;  /* 0x000000080c08723c */ /* 0x044fe40000041814 */
[----:B------:R-:W3:Y:S06]  /*2f4d0*/  LDL.LU.64 R20, [R1+0x2108] ;  /* 0x0021080001147983 */ /* 0x000eec0000300a00 */
[C---:B----4-:R-:W-:Y:S11]  /*2f4e0*/  HMMA.16816.F32.BF16 R24, R12.reuse, R24, R16 ;  /* 0x000000180c18723c */ /* 0x050ff60000041810 */
[----:B------:R-:W-:Y:S04]  /*2f4f0*/  STL.64 [R1+0x7c0], R8 ;  /* 0x0007c00801007387 */ /* 0x000fe80000100a00 */
[----:B------:R0:W-:Y:S04]  /*2f500*/  STL.64 [R1+0x7c8], R10 ;  /* 0x0007c80a01007387 */ /* 0x0001e80000100a00 */
[----:B0-----:R-:W2:Y:S04]  /*2f510*/  LDL.LU.64 R10, [R1+0x2100] ;  /* 0x00210000010a7983 */ /* 0x001ea80000300a00 */
[----:B------:R-:W4:Y:S01]  /*2f520*/  LDL.LU.64 R8, [R1+0x20f8] ;  /* 0x0020f80001087983 */ /* 0x000f220000300a00 */
[----:B---3--:R-:W-:Y:S03]  /*2f530*/  HMMA.16816.F32.BF16 R16, R12, R20, R4 ;  /* 0x000000140c10723c */ /* 0x008fe60000041804 */
[----:B------:R-:W3:Y:S04]  /*2f540*/  LDL R6, [R1+0x1a8] ;  /* 0x0001a80001067983 */ /* 0x000ee80000100800 */
[----:B------:R-:W-:Y:S04]  /*2f550*/  STL.64 [R1+0x7b0], R24 ;  /* 0x0007b01801007387 */ /* 0x000fe80000100a00 */
[----:B------:R-:W-:Y:S08]  /*2f560*/  STL.64 [R1+0x7b8], R26 ;  /* 0x0007b81a01007387 */ /* 0x000ff00000100a00 */
[----:B------:R0:W-:Y:S04]  /*2f570*/  STL.64 [R1+0x7a0], R16 ;  /* 0x0007a01001007387 */ /* 0x0001e80000100a00 */
[----:B------:R1:W-:Y:S04]  /*2f580*/  STL.64 [R1+0x7a8], R18 ;  /* 0x0007a81201007387 */ /* 0x0003e80000100a00 */
[----:B------:R-:W3:Y:S01]  /*2f590*/  LDL R7, [R1+0x1ac] ;  /* 0x0001ac0001077983 */ /* 0x000ee20000100800 */
[----:B--2---:R-:W-:-:S02]  /*2f5a0*/  IMAD.MOV.U32 R20, RZ, RZ, R11 ;  /* 0x000000ffff147224 */ /* 0x004fc400078e000b */
[----:B------:R-:W-:-:S05]  /*2f5b0*/  IMAD.MOV.U32 R21, RZ, RZ, R10 ;  /* 0x000000ffff157224 */ /* 0x000fca00078e000a */
[----:B------:R-:W-:Y:S04]  /*2f5c0*/  STL.64 [R1+0x20c8], R20 ;  /* 0x0020c81401007387 */ /* 0x000fe80000100a00 */
[----:B---3--:R-:W-:Y:S04]  /*2f5d0*/  STL.64 [R1+0x2070], R6 ;  /* 0x0020700601007387 */ /* 0x008fe80000100a00 */
[----:B0-----:R-:W2:Y:S01]  /*2f5e0*/  LDL.LU R16, [R1+0x580] ;  /* 0x0005800001107983 */ /* 0x001ea20000300800 */
[----:B-1----:R-:W-:Y:S02]  /*2f5f0*/  IMAD.MOV.U32 R18, RZ, RZ, R0 ;  /* 0x000000ffff127224 */ /* 0x002fe400078e0000 */
[----:B------:R-:W-:-:S02]  /*2f600*/  IMAD.MOV.U32 R19, RZ, RZ, R2 ;  /* 0x000000ffff137224 */ /* 0x000fc400078e0002 */
[----:B------:R-:W-:Y:S02]  /*2f610*/  IMAD.MOV.U32 R17, RZ, RZ, R3 ;  /* 0x000000ffff117224 */ /* 0x000fe400078e0003 */
[----:B------:R-:W3:Y:S04]  /*2f620*/  LDL.LU R3, [R1+0x20f4] ;  /* 0x0020f40001037983 */ /* 0x000ee80000300800 */
[----:B------:R-:W4:Y:S04]  /*2f630*/  LDL.LU R0, [R1+0x20f0] ;  /* 0x0020f00001007983 */ /* 0x000f280000300800 */
[----:B------:R-:W4:Y:S04]  /*2f640*/  LDL.LU R2, [R1+0x20ec] ;  /* 0x0020ec0001027983 */ /* 0x000f280000300800 */
[----:B------:R0:W-:Y:S04]  /*2f650*/  STL.64 [R1+0x2080], R18 ;  /* 0x0020801201007387 */ /* 0x0001e80000100a00 */
[----:B--2---:R1:W-:Y:S04]  /*2f660*/  STL.64 [R1+0x2078], R16 ;  /* 0x0020781001007387 */ /* 0x0043e80000100a00 */
[----:B0-----:R-:W2:Y:S04]  /*2f670*/  LDL R18, [R1+0x1d8] ;  /* 0x0001d80001127983 */ /* 0x001ea80000100800 */
[----:B------:R-:W2:Y:S01]  /*2f680*/  LDL R19, [R1+0x1dc] ;  /* 0x0001dc0001137983 */ /* 0x000ea20000100800 */
[----:B---3--:R-:W-:-:S02]  /*2f690*/  IMAD.MOV.U32 R7, RZ, RZ, R3 ;  /* 0x000000ffff077224 */ /* 0x008fc400078e0003 */
[----:B----4-:R-:W-:Y:S02]  /*2f6a0*/  IMAD.MOV.U32 R5, RZ, RZ, R0 ;  /* 0x000000ffff057224 */ /* 0x010fe400078e0000 */
[----:B------:R-:W-:Y:S01]  /*2f6b0*/  IMAD.MOV.U32 R6, RZ, RZ, R2 ;  /* 0x000000ffff067224 */ /* 0x000fe200078e0002 */
[----:B--2---:R0:W-:Y:S04]  /*2f6c0*/  STL.64 [R1+0x20c0], R18 ;  /* 0x0020c01201007387 */ /* 0x0041e80000100a00 */
[----:B------:R-:W2:Y:S04]  /*2f6d0*/  LDL.LU R4, [R1+0x760] ;  /* 0x0007600001047983 */ /* 0x000ea80000300800 */
[----:B------:R-:W3:Y:S04]  /*2f6e0*/  LDL.LU R0, [R1+0x20e8] ;  /* 0x0020e80001007983 */ /* 0x000ee80000300800 */
[----:B------:R-:W4:Y:S04]  /*2f6f0*/  LDL.LU R2, [R1+0x20e4] ;  /* 0x0020e40001027983 */ /* 0x000f280000300800 */
[----:B------:R-:W2:Y:S04]  /*2f700*/  LDL.LU R3, [R1+0x20e0] ;  /* 0x0020e00001037983 */ /* 0x000ea80000300800 */
[----:B-1----:R-:W2:Y:S04]  /*2f710*/  LDL.LU.64 R16, [R1+0x780] ;  /* 0x0007800001107983 */ /* 0x002ea80000300a00 */
[----:B0-----:R-:W2:Y:S01]  /*2f720*/  LDL.LU.64 R18, [R1+0x788] ;  /* 0x0007880001127983 */ /* 0x001ea20000300a00 */
[----:B------:R-:W-:-:S02]  /*2f730*/  IMAD.MOV.U32 R20, RZ, RZ, R9 ;  /* 0x000000ffff147224 */ /* 0x000fc400078e0009 */
[----:B------:R-:W-:Y:S01]  /*2f740*/  IMAD.MOV.U32 R21, RZ, RZ, R8 ;  /* 0x000000ffff157224 */ /* 0x000fe200078e0008 */
[----:B--2---:R-:W-:Y:S04]  /*2f750*/  STL.64 [R1+0x20d8], R18 ;  /* 0x0020d81201007387 */ /* 0x004fe80000100a00 */
[----:B------:R0:W-:Y:S04]  /*2f760*/  STL.64 [R1+0x20d0], R16 ;  /* 0x0020d01001007387 */ /* 0x0001e80000100a00 */
[----:B0-----:R-:W2:Y:S04]  /*2f770*/  LDL.LU.64 R16, [R1+0x790] ;  /* 0x0007900001107983 */ /* 0x001ea80000300a00 */
[----:B------:R-:W2:Y:S04]  /*2f780*/  LDL.LU.64 R18, [R1+0x798] ;  /* 0x0007980001127983 */ /* 0x000ea80000300a00 */
[----:B------:R-:W3:Y:S04]  /*2f790*/  LDL.LU.64 R24, [R1+0x770] ;  /* 0x0007700001187983 */ /* 0x000ee80000300a00 */
[----:B------:R-:W3:Y:S04]  /*2f7a0*/  LDL.LU.64 R26, [R1+0x778] ;  /* 0x00077800011a7983 */ /* 0x000ee80000300a00 */
[----:B------:R-:W3:Y:S04]  /*2f7b0*/  LDL.LU.64 R8, [R1+0x9c0] ;  /* 0x0009c00001087983 */ /* 0x000ee80000300a00 */
[----:B------:R-:W3:Y:S04]  /*2f7c0*/  LDL.LU.64 R10, [R1+0x9c8] ;  /* 0x0009c800010a7983 */ /* 0x000ee80000300a00 */
[----:B------:R-:W-:Y:S04]  /*2f7d0*/  STL.64 [R1+0x2090], R6 ;  /* 0x0020900601007387 */ /* 0x000fe80000100a00 */
[----:B------:R0:W-:Y:S04]  /*2f7e0*/  STL.64 [R1+0x2088], R4 ;  /* 0x0020880401007387 */ /* 0x0001e80000100a00 */
[----:B0-----:R-:W3:Y:S01]  /*2f7f0*/  LDL.LU R4, [R1+0x860] ;  /* 0x0008600001047983 */ /* 0x001ee20000300800 */
[----:B------:R-:W-:Y:S01]  /*2f800*/  IMAD.MOV.U32 R5, RZ, RZ, R3 ;  /* 0x000000ffff057224 */ /* 0x000fe200078e0003 */
[----:B--2---:R-:W-:Y:S02]  /*2f810*/  HMMA.16816.F32.BF16 R20, R12, R20, R16 ;  /* 0x000000140c14723c */ /* 0x004fe40000041810 */
[----:B------:R-:W2:Y:S04]  /*2f820*/  LDL.LU.64 R18, [R1+0x20d8] ;  /* 0x0020d80001127983 */ /* 0x000ea80000300a00 */
[----:B------:R-:W2:-:S13]  /*2f830*/  LDL.LU.64 R16, [R1+0x20d0] ;  /* 0x0020d00001107983 */ /* 0x000e9a0000300a00 */
[----:B------:R-:W-:Y:S02]  /*2f840*/  IMAD.MOV.U32 R3, RZ, RZ, R20 ;  /* 0x000000ffff037224 */ /* 0x000fe400078e0014 */
[----:B------:R-:W-:Y:S02]  /*2f850*/  IMAD.MOV.U32 R28, RZ, RZ, R21 ;  /* 0x000000ffff1c7224 */ /* 0x000fe400078e0015 */
[----:B------:R-:W2:Y:S01]  /*2f860*/  LDL.LU.64 R20, [R1+0x20c8] ;  /* 0x0020c80001147983 */ /* 0x000ea20000300a00 */
[----:B----4-:R-:W-:Y:S02]  /*2f870*/  IMAD.MOV.U32 R6, RZ, RZ, R2 ;  /* 0x000000ffff067224 */ /* 0x010fe400078e0002 */
[----:B---3--:R-:W-:Y:S02]  /*2f880*/  IMAD.MOV.U32 R7, RZ, RZ, R0 ;  /* 0x000000ffff077224 */ /* 0x008fe400078e0000 */
[----:B------:R-:W-:Y:S02]  /*2f890*/  IMAD.MOV.U32 R2, RZ, RZ, R22 ;  /* 0x000000ffff027224 */ /* 0x000fe400078e0016 */
[----:B------:R-:W-:-:S05]  /*2f8a0*/  IMAD.MOV.U32 R0, RZ, RZ, R23 ;  /* 0x000000ffff007224 */ /* 0x000fca00078e0017 */
[----:B------:R-:W-:Y:S04]  /*2f8b0*/  STL [R1+0x17c0], R0 ;  /* 0x0017c00001007387 */ /* 0x000fe80000100800 */
[----:B------:R-:W-:Y:S04]  /*2f8c0*/  STL [R1+0x1760], R2 ;  /* 0x0017600201007387 */ /* 0x000fe80000100800 */
[----:B------:R-:W-:Y:S04]  /*2f8d0*/  STL [R1+0x175c], R28 ;  /* 0x00175c1c01007387 */ /* 0x000fe80000100800 */
[----:B------:R-:W-:Y:S01]  /*2f8e0*/  STL [R1+0x1758], R3 ;  /* 0x0017580301007387 */ /* 0x000fe20000100800 */
[----:B--2---:R-:W-:Y:S03]  /*2f8f0*/  HMMA.16816.F32.BF16 R20, R12, R20, R16 ;  /* 0x000000140c14723c */ /* 0x004fe60000041810 */
[----:B------:R-:W2:-:S15]  /*2f900*/  LDL.LU.64 R18, [R1+0x20c0] ;  /* 0x0020c00001127983 */ /* 0x000e9e0000300a00 */
[----:B------:R-:W-:Y:S01]  /*2f910*/  NOP ;  /* 0x0000000000007918 */ /* 0x000fe20000000000 */
[----:B------:R0:W-:Y:S04]  /*2f920*/  STL.64 [R1+0x780], R20 ;  /* 0x0007801401007387 */ /* 0x0001e80000100a00 */
[----:B------:R1:W-:Y:S04]  /*2f930*/  STL.64 [R1+0x788], R22 ;  /* 0x0007881601007387 */ /* 0x0003e80000100a00 */
[----:B0-----:R-:W1:Y:S02]  /*2f940*/  LDL.LU.64 R20, [R1+0x20b8] ;  /* 0x0020b80001147983 */ /* 0x001e640000300a00 */
[----:B-1----:R-:W-:Y:S02]  /*2f950*/  HMMA.16816.F32.BF16 R20, R12, R20, R24 ;  /* 0x000000140c14723c */ /* 0x002fe40000041818 */
[----:B------:R-:W3:Y:S04]  /*2f960*/  LDL.LU.64 R26, [R1+0x20b0] ;  /* 0x0020b000011a7983 */ /* 0x000ee80000300a00 */
[----:B------:R-:W4:-:S13]  /*2f970*/  LDL.LU.64 R24, [R1+0x20a8] ;  /* 0x0020a80001187983 */ /* 0x000f1a0000300a00 */
[----:B------:R0:W-:Y:S04]  /*2f980*/  STL.64 [R1+0x770], R20 ;  /* 0x0007701401007387 */ /* 0x0001e80000100a00 */
[----:B------:R1:W-:Y:S04]  /*2f990*/  STL.64 [R1+0x778], R22 ;  /* 0x0007781601007387 */ /* 0x0003e80000100a00 */
[----:B0-----:R-:W2:Y:S04]  /*2f9a0*/  LDL.LU R20, [R1+0x680] ;  /* 0x0006800001147983 */ /* 0x001ea80000300800 */
[----:B------:R-:W2:Y:S04]  /*2f9b0*/  LDL.LU R21, [R1+0x684] ;  /* 0x0006840001157983 */ /* 0x000ea80000300800 */
[----:B-1----:R-:W2:Y:S04]  /*2f9c0*/  LDL.LU R22, [R1+0x688] ;  /* 0x0006880001167983 */ /* 0x002ea80000300800 */
[----:B------:R-:W2:Y:S01]  /*2f9d0*/  LDL.LU R23, [R1+0x68c] ;  /* 0x00068c0001177983 */ /* 0x000ea20000300800 */
[----:B----4-:R-:W-:Y:S03]  /*2f9e0*/  HMMA.16816.F32.BF16 R12, R12, R24, R8 ;  /* 0x000000180c0c723c */ /* 0x010fe60000041808 */
[----:B------:R-:W2:Y:S04]  /*2f9f0*/  LDL.LU.64 R10, [R1+0x20a0] ;  /* 0x0020a000010a7983 */ /* 0x000ea80000300a00 */
[----:B------:R-:W2:-:S12]  /*2fa00*/  LDL.LU.64 R8, [R1+0x2098] ;  /* 0x0020980001087983 */ /* 0x000e980000300a00 */
[----:B------:R0:W-:Y:S04]  /*2fa10*/  STL.64 [R1+0x16e0], R14 ;  /* 0x0016e00e01007387 */ /* 0x0001e80000100a00 */
[----:B------:R-:W-:Y:S04]  /*2fa20*/  STL.64 [R1+0x16d8], R12 ;  /* 0x0016d80c01007387 */ /* 0x000fe80000100a00 */
[----:B0-----:R-:W4:Y:S01]  /*2fa30*/  LDL.LU R14, [R1+0xa8] ;  /* 0x0000a800010e7983 */ /* 0x001f220000300800 */
[----:B------:R-:W-:Y:S01]  /*2fa40*/  IMAD.MOV.U32 R15, RZ, RZ, R29 ;  /* 0x000000ffff0f7224 */ /* 0x000fe200078e001d */
[----:B--2---:R-:W-:-:S15]  /*2fa50*/  HMMA.16816.F32.BF16 R16, R8, R18, R4 ;  /* 0x000000120810723c */ /* 0x004fde0000041804 */
[----:B------:R-:W-:-:S04]  /*2fa60*/  NOP ;  /* 0x0000000000007918 */ /* 0x000fc80000000000 */
[----:B------:R-:W-:Y:S02]  /*2fa70*/  IMAD.MOV.U32 R24, RZ, RZ, R16 ;  /* 0x000000ffff187224 */ /* 0x000fe400078e0010 */
[----:B------:R-:W-:Y:S02]  /*2fa80*/  IMAD.MOV.U32 R25, RZ, RZ, R17 ;  /* 0x000000ffff197224 */ /* 0x000fe400078e0011 */
[----:B------:R-:W-:Y:S01]  /*2fa90*/  IMAD.MOV.U32 R29, RZ, RZ, R18 ;  /* 0x000000ffff1d7224 */ /* 0x000fe200078e0012 */
[----:B----4-:R0:W-:Y:S04]  /*2faa0*/  STL.64 [R1+0x1ff0], R14 ;  /* 0x001ff00e01007387 */ /* 0x0101e80000100a00 */
[----:B0-----:R-:W2:Y:S04]  /*2fab0*/  LDL.64 R14, [R1+0x1b8] ;  /* 0x0001b800010e7983 */ /* 0x001ea80000100a00 */
[----:B------:R-:W4:Y:S04]  /*2fac0*/  LDL.LU.64 R6, [R1+0x2090] ;  /* 0x0020900001067983 */ /* 0x000f280000300a00 */
[----:B------:R-:W4:Y:S04]  /*2fad0*/  LDL.LU.64 R4, [R1+0x2088] ;  /* 0x0020880001047983 */ /* 0x000f280000300a00 */
[----:B------:R-:W-:Y:S04]  /*2fae0*/  STL.64 [R1+0x860], R16 ;  /* 0x0008601001007387 */ /* 0x000fe80000100a00 */
[----:B------:R0:W-:Y:S04]  /*2faf0*/  STL.64 [R1+0x868], R18 ;  /* 0x0008681201007387 */ /* 0x0001e80000100a00 */
[----:B0-----:R-:W2:Y:S04]  /*2fb00*/  LDL.LU.64 R18, [R1+0x2080] ;  /* 0x0020800001127983 */ /* 0x001ea80000300a00 */
[----:B------:R-:W2:Y:S04]  /*2fb10*/  LDL.LU.64 R16, [R1+0x2078] ;  /* 0x0020780001107983 */ /* 0x000ea80000300a00 */
[----:B------:R-:W-:Y:S04]  /*2fb20*/  STL [R1+0x1644], R24 ;  /* 0x0016441801007387 */ /* 0x000fe80000100800 */
[----:B------:R-:W-:Y:S04]  /*2fb30*/  STL [R1+0x1640], R25 ;  /* 0x0016401901007387 */ /* 0x000fe80000100800 */
[----:B---3--:R0:W-:Y:S04]  /*2fb40*/  STL.64 [R1+0x2040], R26 ;  /* 0x0020401a01007387 */ /* 0x0081e80000100a00 */
[----:B0-----:R-:W4:Y:S04]  /*2fb50*/  LDL R26, [R1+0x1c8] ;  /* 0x0001c800011a7983 */ /* 0x001f280000100800 */
[----:B------:R-:W4:Y:S04]  /*2fb60*/  LDL R27, [R1+0x1cc] ;  /* 0x0001cc00011b7983 */ /* 0x000f280000100800 */
[----:B------:R-:W-:Y:S01]  /*2fb70*/  STL [R1+0x163c], R29 ;  /* 0x00163c1d01007387 */ /* 0x000fe20000100800 */
[----:B----4-:R-:W-:Y:S03]  /*2fb80*/  HMMA.16816.F32.BF16 R24, R8, R26, R4 ;  /* 0x0000001a0818723c */ /* 0x010fe60000041804 */
[----:B------:R-:W3:-:S15]  /*2fb90*/  LDL.LU.64 R6, [R1+0x2070] ;  /* 0x0020700001067983 */ /* 0x000ede0000300a00 */
[----:B------:R-:W-:Y:S01]  /*2fba0*/  NOP ;  /* 0x0000000000007918 */ /* 0x000fe20000000000 */
[----:B------:R-:W-:Y:S04]  /*2fbb0*/  STL.64 [R1+0x760], R24 ;  /* 0x0007601801007387 */ /* 0x000fe80000100a00 */
[----:B------:R2:W-:Y:S02]  /*2fbc0*/  STL.64 [R1+0x768], R26 ;  /* 0x0007681a01007387 */ /* 0x0005e40000100a00 */
[----:B--2---:R-:W-:Y:S01]  /*2fbd0*/  HMMA.16816.F32.BF16 R24, R8, R14, R20 ;  /* 0x0000000e0818723c */ /* 0x004fe20000041814 */
[----:B------:R-:W-:Y:S02]  /*2fbe0*/  IMAD.MOV.U32 R23, RZ, RZ, R15 ;  /* 0x000000ffff177224 */ /* 0x000fe400078e000f */
[----:B------:R-:W-:-:S15]  /*2fbf0*/  IMAD.MOV.U32 R22, RZ, RZ, R14 ;  /* 0x000000ffff167224 */ /* 0x000fde00078e000e */
[----:B------:R-:W-:Y:S01]  /*2fc00*/  NOP ;  /* 0x0000000000007918 */ /* 0x000fe20000000000 */
[----:B------:R-:W-:Y:S04]  /*2fc10*/  STL.64 [R1+0x680], R24 ;  /* 0x0006801801007387 */ /* 0x000fe80000100a00 */
[----:B------:R0:W-:Y:S04]  /*2fc20*/  STL.64 [R1+0x688], R26 ;  /* 0x0006881a01007387 */ /* 0x0001e80000100a00 */
[----:B------:R-:W-:Y:S04]  /*2fc30*/  STL [R1+0x1f04], R23 ;  /* 0x001f041701007387 */ /* 0x000fe80000100800 */
[----:B------:R-:W-:Y:S04]  /*2fc40*/  STL [R1+0x1f00], R22 ;  /* 0x001f001601007387 */ /* 0x000fe80000100800 */
[----:B------:R-:W2:Y:S01]  /*2fc50*/  LDL.LU R12, [R1+0x540] ;  /* 0x00054000010c7983 */ /* 0x000ea20000300800 */
[----:B---3--:R-:W-:-:S15]  /*2fc60*/  HMMA.16816.F32.BF16 R4, R8, R6, R16 ;  /* 0x000000060804723c */ /* 0x008fde0000041810 */
[----:B------:R-:W-:-:S04]  /*2fc70*/  NOP ;  /* 0x0000000000007918 */ /* 0x000fc80000000000 */
[----:B------:R-:W-:Y:S04]  /*2fc80*/  STL.64 [R1+0x580], R4 ;  /* 0x0005800401007387 */ /* 0x000fe80000100a00 */
[----:B------:R-:W-:Y:S04]  /*2fc90*/  STL.64 [R1+0x588], R6 ;  /* 0x0005880601007387 */ /* 0x000fe80000100a00 */
[----:B------:R-:W2:Y:S04]  /*2fca0*/  LDL.LU R13, [R1+0x544] ;  /* 0x00054400010d7983 */ /* 0x000ea80000300800 */
[----:B------:R-:W3:Y:S04]  /*2fcb0*/  LDL.LU R14, [R1+0x548] ;  /* 0x00054800010e7983 */ /* 0x000ee80000300800 */
[----:B------:R-:W3:Y:S04]  /*2fcc0*/  LDL.LU R15, [R1+0x54c] ;  /* 0x00054c00010f7983 */ /* 0x000ee80000300800 */
[----:B---3--:R1:W-:Y:S04]  /*2fcd0*/  STL.64 [R1+0x2000], R14 ;  /* 0x0020000e01007387 */ /* 0x0083e80000100a00 */
[----:B--2---:R-:W-:Y:S04]  /*2fce0*/  STL.64 [R1+0x1ff8], R12 ;  /* 0x001ff80c01007387 */ /* 0x004fe80000100a00 */
[----:B0-----:R-:W2:Y:S04]  /*2fcf0*/  LDL.64 R26, [R1+0x178] ;  /* 0x00017800011a7983 */ /* 0x001ea80000100a00 */
[----:B-1----:R-:W3:Y:S04]  /*2fd00*/  LDL R14, [R1+0x148] ;  /* 0x00014800010e7983 */ /* 0x002ee80000100800 */
[----:B------:R-:W3:Y:S04]  /*2fd10*/  LDL R15, [R1+0x14c] ;  /* 0x00014c00010f7983 */ /* 0x000ee80000100800 */
[----:B--2---:R-:W-:Y:S04]  /*2fd20*/  STL.64 [R1+0x2050], R26 ;  /* 0x0020501a01007387 */ /* 0x004fe80000100a00 */
[----:B---3--:R0:W-:Y:S04]  /*2fd30*/  STL.64 [R1+0x2010], R14 ;  /* 0x0020100e01007387 */ /* 0x0081e80000100a00 */
[----:B0-----:R-:W2:Y:S04]  /*2fd40*/  LDL.64 R14, [R1+0x158] ;  /* 0x00015800010e7983 */ /* 0x001ea80000100a00 */
[----:B--2---:R0:W-:Y:S04]  /*2fd50*/  STL.64 [R1+0x2028], R14 ;  /* 0x0020280e01007387 */ /* 0x0041e80000100a00 */
[----:B0-----:R-:W2:Y:S04]  /*2fd60*/  LDL.64 R14, [R1+0x168] ;  /* 0x00016800010e7983 */ /* 0x001ea80000100a00 */
[----:B--2---:R0:W-:Y:S04]  /*2fd70*/  STL.64 [R1+0x2048], R14 ;  /* 0x0020480e01007387 */ /* 0x0041e80000100a00 */
[----:B------:R-:W2:Y:S04]  /*2fd80*/  LDL.LU R12, [R1+0x200] ;  /* 0x00020000010c7983 */ /* 0x000ea80000300800 */
[----:B------:R-:W2:Y:S04]  /*2fd90*/  LDL.LU R13, [R1+0x204] ;  /* 0x00020400010d7983 */ /* 0x000ea80000300800 */
[----:B0-----:R-:W3:Y:S04]  /*2fda0*/  LDL.LU R14, [R1+0x208] ;  /* 0x00020800010e7983 */ /* 0x001ee80000300800 */
[----:B------:R-:W3:Y:S04]  /*2fdb0*/  LDL.LU R15, [R1+0x20c] ;  /* 0x00020c00010f7983 */ /* 0x000ee80000300800 */
[----:B---3--:R-:W-:Y:S04]  /*2fdc0*/  STL.64 [R1+0x2060], R14 ;  /* 0x0020600e01007387 */ /* 0x008fe80000100a00 */
[----:B--2---:R-:W-:Y:S04]  /*2fdd0*/  STL.64 [R1+0x2058], R12 ;  /* 0x0020580c01007387 */ /* 0x004fe80000100a00 */
[----:B------:R-:W2:Y:S04]  /*2fde0*/  LDL R26, [R1+0x188] ;  /* 0x00018800011a7983 */ /* 0x000ea80000100800 */
[----:B------:R-:W2:Y:S04]  /*2fdf0*/  LDL R27, [R1+0x18c] ;  /* 0x00018c00011b7983 */ /* 0x000ea80000100800 */
[----:B------:R-:W3:Y:S04]  /*2fe00*/  LDL.LU R20, [R1+0x220] ;  /* 0x0002200001147983 */ /* 0x000ee80000300800 */
[----:B------:R-:W3:Y:S04]  /*2fe10*/  LDL.LU R21, [R1+0x224] ;  /* 0x0002240001157983 */ /* 0x000ee80000300800 */
[----:B------:R-:W3:Y:S04]  /*2fe20*/  LDL.LU R22, [R1+0x228] ;  /* 0x0002280001167983 */ /* 0x000ee80000300800 */
[----:B------:R-:W3:Y:S04]  /*2fe30*/  LDL.LU R23, [R1+0x22c] ;  /* 0x00022c0001177983 */ /* 0x000ee80000300800 */
[----:B--2---:R0:W-:Y:S04]  /*2fe40*/  STL.64 [R1+0x2068], R26 ;  /* 0x0020681a01007387 */ /* 0x0041e80000100a00 */
[----:B0-----:R-:W3:Y:S04]  /*2fe50*/  LDL.64 R26, [R1+0x198] ;  /* 0x00019800011a7983 */ /* 0x001ee80000100a00 */
[----:B------:R-:W2:Y:S04]  /*2fe60*/  LDL.LU R12, [R1+0x210] ;  /* 0x00021000010c7983 */ /* 0x000ea80000300800 */
[----:B------:R-:W2:Y:S04]  /*2fe70*/  LDL.LU R13, [R1+0x214] ;  /* 0x00021400010d7983 */ /* 0x000ea80000300800 */
[----:B------:R-:W2:Y:S04]  /*2fe80*/  LDL.LU R14, [R1+0x218] ;  /* 0x00021800010e7983 */ /* 0x000ea80000300800 */
[----:B------:R-:W2:Y:S04]  /*2fe90*/  LDL.LU R15, [R1+0x21c] ;  /* 0x00021c00010f7983 */ /* 0x000ea80000300800 */
[----:B------:R-:W4:Y:S04]  /*2fea0*/  LDL.LU R16, [R1+0x530] ;  /* 0x0005300001107983 */ /* 0x000f280000300800 */
[----:B------:R-:W4:Y:S04]  /*2feb0*/  LDL.LU R17, [R1+0x534] ;  /* 0x0005340001117983 */ /* 0x000f280000300800 */
[----:B------:R-:W2:Y:S04]  /*2fec0*/  LDL.LU R18, [R1+0x538] ;  /* 0x0005380001127983 */ /* 0x000ea80000300800 */
[----:B------:R-:W2:Y:S04]  /*2fed0*/  LDL.LU R19, [R1+0x53c] ;  /* 0x00053c0001137983 */ /* 0x000ea80000300800 */
[----:B--2---:R0:W-:Y:S04]  /*2fee0*/  STL.64 [R1+0x1fe8], R18 ;  /* 0x001fe81201007387 */ /* 0x0041e80000100a00 */
[----:B----4-:R1:W-:Y:S04]  /*2fef0*/  STL.64 [R1+0x1fe0], R16 ;  /* 0x001fe01001007387 */ /* 0x0103e80000100a00 */
[----:B0-----:R-:W2:Y:S04]  /*2ff00*/  LDL.64 R18, [R1+0x138] ;  /* 0x0001380001127983 */ /* 0x001ea80000100a00 */
[----:B--2---:R0:W-:Y:S04]  /*2ff10*/  STL.64 [R1+0x2008], R18 ;  /* 0x0020081201007387 */ /* 0x0041e80000100a00 */
[----:B-1----:R-:W2:Y:S04]  /*2ff20*/  LDL.LU R16, [R1+0x550] ;  /* 0x0005500001107983 */ /* 0x002ea80000300800 */
[----:B------:R-:W2:Y:S04]  /*2ff30*/  LDL.LU R17, [R1+0x554] ;  /* 0x0005540001117983 */ /* 0x000ea80000300800 */
[----:B0-----:R-:W4:Y:S04]  /*2ff40*/  LDL.LU R18, [R1+0x558] ;  /* 0x0005580001127983 */ /* 0x001f280000300800 */
[----:B------:R-:W4:Y:S01]  /*2ff50*/  LDL.LU R19, [R1+0x55c] ;  /* 0x00055c0001137983 */ /* 0x000f220000300800 */
[----:B---3--:R-:W-:Y:S03]  /*2ff60*/  HMMA.16816.F32.BF16 R20, R8, R26, R20 ;  /* 0x0000001a0814723c */ /* 0x008fe60000041814 */
[----:B----4-:R-:W-:Y:S04]  /*2ff70*/  STL.64 [R1+0x2020], R18 ;  /* 0x0020201201007387 */ /* 0x010fe80000100a00 */
[----:B--2---:R0:W-:Y:S04]  /*2ff80*/  STL.64 [R1+0x2018], R16 ;  /* 0x0020181001007387 */ /* 0x0041e80000100a00 */
[----:B0-----:R-:W2:Y:S04]  /*2ff90*/  LDL.LU R16, [R1+0x560] ;  /* 0x0005600001107983 */ /* 0x001ea80000300800 */
[----:B------:R-:W2:Y:S04]  /*2ffa0*/  LDL.LU R17, [R1+0x564] ;  /* 0x0005640001117983 */ /* 0x000ea80000300800 */
[----:B------:R-:W3:Y:S04]  /*2ffb0*/  LDL.LU R18, [R1+0x568] ;  /* 0x0005680001127983 */ /* 0x000ee80000300800 */
[----:B------:R-:W3:Y:S04]  /*2ffc0*/  LDL.LU R19, [R1+0x56c] ;  /* 0x00056c0001137983 */ /* 0x000ee80000300800 */
[----:B---3--:R-:W-:Y:S04]  /*2ffd0*/  STL.64 [R1+0x2038], R18 ;  /* 0x0020381201007387 */ /* 0x008fe80000100a00 */
[----:B--2---:R0:W-:Y:S04]  /*2ffe0*/  STL.64 [R1+0x2030], R16 ;  /* 0x0020301001007387 */ /* 0x0041e80000100a00 */
[----:B0-----:R-:W2:Y:S04]  /*2fff0*/  LDL.LU R16, [R1+0x570] ;  /* 0x0005700001107983 */ /* 0x001ea80000300800 */
[----:B------:R-:W2:Y:S04]  /*30000*/  LDL.LU R17, [R1+0x574] ;  /* 0x0005740001117983 */ /* 0x000ea80000300800 */
[----:B------:R-:W2:Y:S04]  /*30010*/  LDL.LU R18, [R1+0x578] ;  /* 0x0005780001127983 */ /* 0x000ea80000300800 */
[----:B------:R-:W2:Y:S04]  /*30020*/  LDL.LU R19, [R1+0x57c] ;  /* 0x00057c0001137983 */ /* 0x000ea80000300800 */
[----:B------:R-:W-:Y:S04]  /*30030*/  STL.64 [R1+0xce0], R20 ;  /* 0x000ce01401007387 */ /* 0x000fe80000100a00 */
[----:B------:R0:W-:Y:S02]  /*30040*/  STL.64 [R1+0xce8], R22 ;  /* 0x000ce81601007387 */ /* 0x0001e40000100a00 */
[----:B0-----:R-:W-:-:S02]  /*30050*/  IMAD.MOV.U32 R23, RZ, RZ, R26 ;  /* 0x000000ffff177224 */ /* 0x001fc400078e001a */
[----:B------:R-:W-:Y:S02]  /*30060*/  IMAD.MOV.U32 R22, RZ, RZ, R27 ;  /* 0x000000ffff167224 */ /* 0x000fe400078e001b */
[----:B------:R-:W3:Y:S04]  /*30070*/  LDL.LU.64 R26, [R1+0x2068] ;  /* 0x00206800011a7983 */ /* 0x000ee80000300a00 */
[----:B------:R0:W-:Y:S04]  /*30080*/  STL.64 [R1+0x1f18], R22 ;  /* 0x001f181601007387 */ /* 0x0001e80000100a00 */
[----:B0-----:R-:W4:Y:S01]  /*30090*/  LDL.64 R22, [R1+0x118] ;  /* 0x0001180001167983 */ /* 0x001f220000100a00 */
[----:B---3--:R-:W-:Y:S03]  /*300a0*/  HMMA.16816.F32.BF16 R24, R8, R26, R12 ;  /* 0x0000001a0818723c */ /* 0x008fe6000004180c */
[----:B------:R-:W3:Y:S04]  /*300b0*/  LDL.LU.64 R14, [R1+0x2060] ;  /* 0x00206000010e7983 */ /* 0x000ee80000300a00 */
[----:B------:R-:W3:-:S12]  /*300c0*/  LDL.LU.64 R12, [R1+0x2058] ;  /* 0x00205800010c7983 */ /* 0x000ed80000300a00 */
[----:B------:R-:W-:Y:S04]  /*300d0*/  STL.64 [R1+0xcd0], R24 ;  /* 0x000cd01801007387 */ /* 0x000fe80000100a00 */
[----:B------:R0:W-:Y:S04]  /*300e0*/  STL.64 [R1+0xcd8], R26 ;  /* 0x000cd81a01007387 */ /* 0x0001e80000100a00 */
[----:B0-----:R-:W3:Y:S01]  /*300f0*/  LDL.LU.64 R26, [R1+0x2050] ;  /* 0x00205000011a7983 */ /* 0x001ee20000300a00 */
[----:B------:R-:W0:Y:S01]  /*30100*/  S2R R7, SR_TID.X ;  /* 0x0000000000077919 */ /* 0x000e220000002100 */
[----:B------:R-:W1:Y:S01]  /*30110*/  S2R R6, SR_TID.X ;  /* 0x0000000000067919 */ /* 0x000e620000002100 */
[----:B---3--:R-:W-:-:S15]  /*30120*/  HMMA.16816.F32.BF16 R12, R8, R26, R12 ;  /* 0x0000001a080c723c */ /* 0x008fde000004180c */
[----:B------:R-:W-:-:S04]  /*30130*/  NOP ;  /* 0x0000000000007918 */ /* 0x000fc80000000000 */
[----:B------:R-:W-:Y:S04]  /*30140*/  STL.64 [R1+0xcc0], R12 ;  /* 0x000cc00c01007387 */ /* 0x000fe80000100a00 */
[----:B------:R3:W-:Y:S04]  /*30150*/  STL.64 [R1+0xcc8], R14 ;  /* 0x000cc80e01007387 */ /* 0x0007e80000100a00 */
[----:B---3--:R-:W2:Y:S01]  /*30160*/  LDL.LU.64 R14, [R1+0x2048] ;  /* 0x00204800010e7983 */ /* 0x008ea20000300a00 */
[----:B0-----:R-:W-:Y:S01]  /*30170*/  LOP3.LUT R7, R7, 0x7, RZ, 0xc0, !PT ;  /* 0x0000000707077812 */ /* 0x001fe200078ec0ff */
[----:B-1----:R-:W-:-:S04]  /*30180*/  IMAD.SHL.U32 R5, R6, 0x2, RZ ;  /* 0x0000000206057824 */ /* 0x002fc800078e00ff */
[----:B------:R-:W-:Y:S02]  /*30190*/  IMAD R7, R7, 0x90, RZ ;  /* 0x0000009007077824 */ /* 0x000fe400078e02ff */
[----:B------:R-:W-:-:S03]  /*301a0*/  IMAD.SHL.U32 R6, R6, 0x40, RZ ;  /* 0x0000004006067824 */ /* 0x000fc600078e00ff */
[----:B------:R-:W-:-:S04]  /*301b0*/  LOP3.LUT R7, R7, 0x10, R5, 0x78, !PT ;  /* 0x0000001007077812 */ /* 0x000fc800078e7805 */
[----:B------:R-:W-:-:S04]  /*301c0*/  LOP3.LUT R7, R7, 0x400, R6, 0xf8, !PT ;  /* 0x0000040007077812 */ /* 0x000fc800078ef806 */
[----:B------:R-:W-:-:S06]  /*301d0*/  LOP3.LUT R7, R7, 0x20, RZ, 0x3c, !PT ;  /* 0x0000002007077812 */ /* 0x000fcc00078e3cff */
[----:B------:R-:W0:Y:S01]  /*301e0*/  LDSM.16.MT88.4 R4, [R7+UR6+0x8800] ;  /* 0x008800060704783b */ /* 0x000e220008004200 */
[----:B------:R-:W-:-:S03]  /*301f0*/  IMAD.MOV.U32 R24, RZ, RZ, R27 ;  /* 0x000000ffff187224 */ /* 0x000fc600078e001b */
[----:B------:R-:W3:Y:S04]  /*30200*/  LDL.LU.64 R26, [R1+0x2040] ;  /* 0x00204000011a7983 */ /* 0x000ee80000300a00 */
[----:B0-----:R-:W-:Y:S04]  /*30210*/  STL.64 [R1+0x1ee0], R6 ;  /* 0x001ee00601007387 */ /* 0x001fe80000100a00 */
[----:B------:R0:W-:Y:S04]  /*30220*/  STL.64 [R1+0x1ed8], R4 ;  /* 0x001ed80401007387 */ /* 0x0001e80000100a00 */
[----:B0-----:R-:W4:Y:S04]  /*30230*/  LDL.LU R4, [R1+0x520] ;  /* 0x0005200001047983 */ /* 0x001f280000300800 */
[----:B------:R-:W4:Y:S04]  /*30240*/  LDL.LU R5, [R1+0x524] ;  /* 0x0005240001057983 */ /* 0x000f280000300800 */
[----:B------:R-:W4:Y:S04]  /*30250*/  LDL.LU R6, [R1+0x528] ;  /* 0x0005280001067983 */ /* 0x000f280000300800 */
[----:B------:R-:W4:Y:S01]  /*30260*/  LDL.LU R7, [R1+0x52c] ;  /* 0x00052c0001077983 */ /* 0x000f220000300800 */
[----:B--2---:R-:W-:Y:S01]  /*30270*/  HMMA.16816.F32.BF16 R16, R8, R14, R16 ;  /* 0x0000000e0810723c */ /* 0x004fe20000041810 */
[----:B------:R-:W-:-:S15]  /*30280*/  IMAD.MOV.U32 R25, RZ, RZ, R15 ;  /* 0x000000ffff197224 */ /* 0x000fde00078e000f */
[----:B------:R-:W-:-:S03]  /*30290*/  NOP ;  /* 0x0000000000007918 */ /* 0x000fc60000000000 */
[----:B------:R-:W-:Y:S04]  /*302a0*/  STL.64 [R1+0x570], R16 ;  /* 0x0005701001007387 */ /* 0x000fe80000100a00 */
[----:B------:R0:W-:Y:S04]  /*302b0*/  STL.64 [R1+0x578], R18 ;  /* 0x0005781201007387 */ /* 0x0001e80000100a00 */
[----:B0-----:R-:W2:Y:S04]  /*302c0*/  LDL.LU.64 R18, [R1+0x2038] ;  /* 0x0020380001127983 */ /* 0x001ea80000300a00 */
[----:B------:R-:W2:Y:S04]  /*302d0*/  LDL.LU.64 R16, [R1+0x2030] ;  /* 0x0020300001107983 */ /* 0x000ea80000300a00 */
[----:B------:R-:W2:Y:S04]  /*302e0*/  LDL.LU.64 R14, [R1+0x2028] ;  /* 0x00202800010e7983 */ /* 0x000ea80000300a00 */
[----:B---3--:R0:W-:Y:S04]  /*302f0*/  STL.64 [R1+0x1ef0], R26 ;  /* 0x001ef01a01007387 */ /* 0x0081e80000100a00 */
[----:B------:R-:W-:Y:S04]  /*30300*/  STL.64 [R1+0x1ee8], R24 ;  /* 0x001ee81801007387 */ /* 0x000fe80000100a00 */
[----:B0-----:R-:W3:Y:S01]  /*30310*/  LDL.64 R26, [R1+0x128] ;  /* 0x00012800011a7983 */ /* 0x001ee20000100a00 */
        /* <DEDUP_REMOVED lines=9> */
[----:B------:R-:W-:Y:S04]  /*303b0*/  STL [R1+0x1dd4], R0 ;  /* 0x001dd40001007387 */ /* 0x000fe80000100800 */
[----:B------:R-:W-:Y:S01]  /*303c0*/  STL [R1+0x1dd0], R2 ;  /* 0x001dd00201007387 */ /* 0x000fe20000100800 */
[----:B--2---:R-:W-:Y:S03]  /*303d0*/  HMMA.16816.F32.BF16 R12, R8, R14, R16 ;  /* 0x0000000e080c723c */ /* 0x004fe60000041810 */
[----:B------:R-:W2:-:S15]  /*303e0*/  LDL.LU.64 R18, [R1+0x2008] ;  /* 0x0020080001127983 */ /* 0x000e9e0000300a00 */
[----:B------:R-:W-:Y:S01]  /*303f0*/  NOP ;  /* 0x0000000000007918 */ /* 0x000fe20000000000 */
[----:B------:R-:W-:Y:S04]  /*30400*/  STL.64 [R1+0x550], R12 ;  /* 0x0005500c01007387 */ /* 0x000fe80000100a00 */
[----:B------:R0:W-:Y:S04]  /*30410*/  STL.64 [R1+0x558], R14 ;  /* 0x0005580e01007387 */ /* 0x0001e80000100a00 */
[----:B0-----:R-:W3:Y:S04]  /*30420*/  LDL.LU.64 R14, [R1+0x2000] ;  /* 0x00200000010e7983 */ /* 0x001ee80000300a00 */
[----:B------:R-:W3:Y:S01]  /*30430*/  LDL.LU.64 R12, [R1+0x1ff8] ;  /* 0x001ff800010c7983 */ /* 0x000ee20000300a00 */
[----:B--2---:R-:W-:Y:S01]  /*30440*/  IMAD.MOV.U32 R3, RZ, RZ, R19 ;  /* 0x000000ffff037224 */ /* 0x004fe200078e0013 */
[----:B---3--:R-:W-:-:S15]  /*30450*/  HMMA.16816.F32.BF16 R12, R8, R18, R12 ;  /* 0x00000012080c723c */ /* 0x008fde000004180c */
[----:B------:R-:W-:-:S04]  /*30460*/  NOP ;  /* 0x0000000000007918 */ /* 0x000fc80000000000 */
[----:B------:R0:W-:Y:S04]  /*30470*/  STL.64 [R1+0x540], R12 ;  /* 0x0005400c01007387 */ /* 0x0001e80000100a00 */
[----:B------:R1:W-:Y:S01]  /*30480*/  STL.64 [R1+0x548], R14 ;  /* 0x0005480e01007387 */ /* 0x0003e20000100a00 */
[----:B0-----:R-:W-:-:S03]  /*30490*/  IMAD.MOV.U32 R12, RZ, RZ, R18 ;  /* 0x000000ffff0c7224 */ /* 0x001fc600078e0012 */
[----:B-1----:R-:W2:Y:S04]  /*304a0*/  LDL.LU.64 R14, [R1+0x1ff0] ;  /* 0x001ff000010e7983 */ /* 0x002ea80000300a00 */
[----:B------:R-:W3:Y:S04]  /*304b0*/  LDL.LU.64 R18, [R1+0x1fe8] ;  /* 0x001fe80001127983 */ /* 0x000ee80000300a00 */
[----:B------:R-:W3:Y:S01]  /*304c0*/  LDL.LU.64 R16, [R1+0x1fe0] ;  /* 0x001fe00001107983 */ /* 0x000ee20000300a00 */
[C---:B----4-:R-:W-:Y:S03]  /*304d0*/  HMMA.16816.F32.BF16 R4, R8.reuse, R22, R4 ;  /* 0x000000160804723c */ /* 0x050fe60000041804 */
[----:B------:R-:W-:Y:S04]  /*304e0*/  STL [R1+0x1ddc], R3 ;  /* 0x001ddc0301007387 */ /* 0x000fe80000100800 */
[----:B------:R-:W-:Y:S01]  /*304f0*/  STL [R1+0x1dd8], R12 ;  /* 0x001dd80c01007387 */ /* 0x000fe20000100800 */
[----:B------:R-:W-:Y:S01]  /*30500*/  IMAD.MOV.U32 R13, RZ, RZ, R27 ;  /* 0x000000ffff0d7224 */ /* 0x000fe200078e001b */
[----:B---3--:R-:W-:-:S15]  /*30510*/  HMMA.16816.F32.BF16 R16, R8, R26, R16 ;  /* 0x0000001a0810723c */ /* 0x008fde0000041810 */
[----:B------:R-:W-:-:S04]  /*30520*/  NOP ;  /* 0x0000000000007918 */ /* 0x000fc80000000000 */
[----:B------:R0:W-:Y:S04]  /*30530*/  STL.64 [R1+0x530], R16 ;  /* 0x0005301001007387 */ /* 0x0001e80000100a00 */
[----:B------:R-:W-:Y:S04]  /*30540*/  STL.64 [R1+0x538], R18 ;  /* 0x0005381201007387 */ /* 0x000fe80000100a00 */
[----:B------:R1:W-:Y:S04]  /*30550*/  STL [R1+0x1de4], R13 ;  /* 0x001de40d01007387 */ /* 0x0003e80000100800 */
[----:B--2---:R2:W-:Y:S01]  /*30560*/  STL.64 [R1+0x1fb8], R14 ;  /* 0x001fb80e01007387 */ /* 0x0045e20000100a00 */
[----:B0-----:R-:W-:-:S05]  /*30570*/  IMAD.MOV.U32 R16, RZ, RZ, R26 ;  /* 0x000000ffff107224 */ /* 0x001fca00078e001a */
[----:B------:R-:W-:Y:S04]  /*30580*/  STL [R1+0x1de0], R16 ;  /* 0x001de01001007387 */ /* 0x000fe80000100800 */
[----:B------:R-:W-:Y:S04]  /*30590*/  STL.64 [R1+0x520], R4 ;  /* 0x0005200401007387 */ /* 0x000fe80000100a00 */
[----:B------:R-:W-:Y:S04]  /*305a0*/  STL.64 [R1+0x528], R6 ;  /* 0x0005280601007387 */ /* 0x000fe80000100a00 */
[----:B------:R-:W3:Y:S04]  /*305b0*/  LDL.LU R12, [R1+0x4f0] ;  /* 0x0004f000010c7983 */ /* 0x000ee80000300800 */
[----:B-1----:R-:W3:Y:S04]  /*305c0*/  LDL.LU R13, [R1+0x4f4] ;  /* 0x0004f400010d7983 */ /* 0x002ee80000300800 */
[----:B--2---:R-:W2:Y:S04]  /*305d0*/  LDL.LU R14, [R1+0x4f8] ;  /* 0x0004f800010e7983 */ /* 0x004ea80000300800 */
[----:B------:R-:W2:Y:S04]  /*305e0*/  LDL.LU R15, [R1+0x4fc] ;  /* 0x0004fc00010f7983 */ /* 0x000ea80000300800 */
[----:B--2---:R0:W-:Y:S04]  /*305f0*/  STL.64 [R1+0x1fc8], R14 ;  /* 0x001fc80e01007387 */ /* 0x0041e80000100a00 */
[----:B---3--:R1:W-:Y:S04]  /*30600*/  STL.64 [R1+0x1fc0], R12 ;  /* 0x001fc00c01007387 */ /* 0x0083e80000100a00 */
[----:B0-----:R-:W2:Y:S04]  /*30610*/  LDL.64 R14, [R1+0xf8] ;  /* 0x0000f800010e7983 */ /* 0x001ea80000100a00 */
[----:B--2---:R0:W-:Y:S04]  /*30620*/  STL.64 [R1+0x1fd8], R14 ;  /* 0x001fd80e01007387 */ /* 0x0041e80000100a00 */
[----:B-1----:R-:W2:Y:S04]  /*30630*/  LDL.LU R12, [R1+0x510] ;  /* 0x00051000010c7983 */ /* 0x002ea80000300800 */
[----:B------:R-:W2:Y:S04]  /*30640*/  LDL.LU R13, [R1+0x514] ;  /* 0x00051400010d7983 */ /* 0x000ea80000300800 */
[----:B0-----:R-:W2:Y:S04]  /*30650*/  LDL.LU R14, [R1+0x518] ;  /* 0x00051800010e7983 */ /* 0x001ea80000300800 */
[----:B------:R-:W2:Y:S04]  /*30660*/  LDL.LU R15, [R1+0x51c] ;  /* 0x00051c00010f7983 */ /* 0x000ea80000300800 */
[----:B------:R-:W3:Y:S04]  /*30670*/  LDL.LU R24, [R1+0x4c0] ;  /* 0x0004c00001187983 */ /* 0x000ee80000300800 */
[----:B------:R-:W3:Y:S04]  /*30680*/  LDL.LU R25, [R1+0x4c4] ;  /* 0x0004c40001197983 */ /* 0x000ee80000300800 */
[----:B------:R-:W4:Y:S04]  /*30690*/  LDL.LU R26, [R1+0x4c8] ;  /* 0x0004c800011a7983 */ /* 0x000f280000300800 */
[----:B------:R-:W4:Y:S04]  /*306a0*/  LDL.LU R27, [R1+0x4cc] ;  /* 0x0004cc00011b7983 */ /* 0x000f280000300800 */
[----:B----4-:R0:W-:Y:S04]  /*306b0*/  STL.64 [R1+0x1fa0], R26 ;  /* 0x001fa01a01007387 */ /* 0x0101e80000100a00 */
[----:B---3--:R-:W-:Y:S04]  /*306c0*/  STL.64 [R1+0x1f98], R24 ;  /* 0x001f981801007387 */ /* 0x008fe80000100a00 */
[----:B0-----:R-:W3:Y:S04]  /*306d0*/  LDL.64 R26, [R1+0xc8] ;  /* 0x0000c800011a7983 */ /* 0x001ee80000100a00 */
[----:B---3--:R0:W-:Y:S04]  /*306e0*/  STL.64 [R1+0x1fa8], R26 ;  /* 0x001fa81a01007387 */ /* 0x0081e80000100a00 */
[----:B0-----:R-:W3:Y:S04]  /*306f0*/  LDL.64 R26, [R1+0xd8] ;  /* 0x0000d800011a7983 */ /* 0x001ee80000100a00 */
[----:B---3--:R0:W-:Y:S04]  /*30700*/  STL.64 [R1+0x1fb0], R26 ;  /* 0x001fb01a01007387 */ /* 0x0081e80000100a00 */
[----:B0-----:R-:W3:Y:S01]  /*30710*/  LDL.64 R26, [R1+0xe8] ;  /* 0x0000e800011a7983 */ /* 0x001ee20000100a00 */
[----:B------:R-:W-:-:S02]  /*30720*/  IMAD.MOV.U32 R17, RZ, RZ, R23 ;  /* 0x000000ffff117224 */ /* 0x000fc400078e0017 */
[----:B------:R-:W-:Y:S01]  /*30730*/  IMAD.MOV.U32 R18, RZ, RZ, R22 ;  /* 0x000000ffff127224 */ /* 0x000fe200078e0016 */
[----:B---3--:R0:W-:Y:S04]  /*30740*/  STL.64 [R1+0x1fd0], R26 ;  /* 0x001fd01a01007387 */ /* 0x0081e80000100a00 */
[----:B------:R-:W3:Y:S04]  /*30750*/  LDL.LU R24, [R1+0x500] ;  /* 0x0005000001187983 */ /* 0x000ee80000300800 */
[----:B------:R-:W3:Y:S04]  /*30760*/  LDL.LU R25, [R1+0x504] ;  /* 0x0005040001197983 */ /* 0x000ee80000300800 */
[----:B0-----:R-:W3:Y:S04]  /*30770*/  LDL.LU R26, [R1+0x508] ;  /* 0x00050800011a7983 */ /* 0x001ee80000300800 */
[----:B------:R-:W3:Y:S04]  /*30780*/  LDL.LU R27, [R1+0x50c] ;  /* 0x00050c00011b7983 */ /* 0x000ee80000300800 */
[----:B------:R-:W4:Y:S04]  /*30790*/  LDL.64 R6, [R1+0xb8] ;  /* 0x0000b80001067983 */ /* 0x000f280000100a00 */
[----:B------:R-:W2:Y:S04]  /*307a0*/  LDL.LU R20, [R1+0x4b0] ;  /* 0x0004b00001147983 */ /* 0x000ea80000300800 */
[----:B------:R-:W2:Y:S04]  /*307b0*/  LDL.LU R21, [R1+0x4b4] ;  /* 0x0004b40001157983 */ /* 0x000ea80000300800 */
[----:B------:R-:W2:Y:S04]  /*307c0*/  LDL.LU R22, [R1+0x4b8] ;  /* 0x0004b80001167983 */ /* 0x000ea80000300800 */
[----:B------:R-:W2:Y:S04]  /*307d0*/  LDL.LU R23, [R1+0x4bc] ;  /* 0x0004bc0001177983 */ /* 0x000ea80000300800 */
[----:B------:R-:W-:Y:S04]  /*307e0*/  STL [R1+0x1dec], R17 ;  /* 0x001dec1101007387 */ /* 0x000fe80000100800 */
[----:B------:R0:W-:Y:S04]  /*307f0*/  STL [R1+0x1de8], R18 ;  /* 0x001de81201007387 */ /* 0x0001e80000100800 */
[----:B0-----:R-:W2:Y:S02]  /*30800*/  LDL.64 R18, [R1+0x108] ;  /* 0x0001080001127983 */ /* 0x001ea40000100a00 */
[----:B--2---:R-:W-:-:S15]  /*30810*/  HMMA.16816.F32.BF16 R12, R8, R18, R12 ;  /* 0x00000012080c723c */ /* 0x004fde000004180c */
[----:B------:R-:W-:-:S04]  /*30820*/  NOP ;  /* 0x0000000000007918 */ /* 0x000fc80000000000 */
[----:B------:R-:W-:Y:S04]  /*30830*/  STL.64 [R1+0xcb0], R12 ;  /* 0x000cb00c01007387 */ /* 0x000fe80000100a00 */
[----:B------:R0:W-:Y:S04]  /*30840*/  STL.64 [R1+0xcb8], R14 ;  /* 0x000cb80e01007387 */ /* 0x0001e80000100a00 */
[----:B0-----:R-:W3:Y:S01]  /*30850*/  LDL.LU.64 R14, [R1+0x1fd8] ;  /* 0x001fd800010e7983 */ /* 0x001ee20000300a00 */
[----:B------:R-:W-:-:S03]  /*30860*/  IMAD.MOV.U32 R28, RZ, RZ, R18 ;  /* 0x000000ffff1c7224 */ /* 0x000fc600078e0012 */
[----:B------:R0:W-:Y:S04]  /*30870*/  STL [R1+0x1df4], R19 ;  /* 0x001df41301007387 */ /* 0x0001e80000100800 */
[----:B------:R-:W2:Y:S04]  /*30880*/  LDL.LU R16, [R1+0x4e0] ;  /* 0x0004e00001107983 */ /* 0x000ea80000300800 */
[----:B------:R-:W2:Y:S04]  /*30890*/  LDL.LU R17, [R1+0x4e4] ;  /* 0x0004e40001117983 */ /* 0x000ea80000300800 */
[----:B------:R-:W2:Y:S04]  /*308a0*/  LDL.LU R18, [R1+0x4e8] ;  /* 0x0004e80001127983 */ /* 0x000ea80000300800 */
[----:B0-----:R-:W2:Y:S04]  /*308b0*/  LDL.LU R19, [R1+0x4ec] ;  /* 0x0004ec0001137983 */ /* 0x001ea80000300800 */
[----:B------:R-:W-:Y:S01]  /*308c0*/  STL [R1+0x1df0], R28 ;  /* 0x001df01c01007387 */ /* 0x000fe20000100800 */
[----:B---3--:R-:W-:Y:S01]  /*308d0*/  HMMA.16816.F32.BF16 R24, R8, R14, R24 ;  /* 0x0000000e0818723c */ /* 0x008fe20000041818 */
[----:B------:R-:W-:-:S02]  /*308e0*/  IMAD.MOV.U32 R2, RZ, RZ, R14 ;  /* 0x000000ffff027224 */ /* 0x000fc400078e000e */
[----:B------:R-:W-:-:S15]  /*308f0*/  IMAD.MOV.U32 R29, RZ, RZ, R15 ;  /* 0x000000ffff1d7224 */ /* 0x000fde00078e000f */
[----:B------:R-:W-:Y:S01]  /*30900*/  NOP ;  /* 0x0000000000007918 */ /* 0x000fe20000000000 */
[----:B------:R-:W-:Y:S04]  /*30910*/  STL.64 [R1+0xca0], R24 ;  /* 0x000ca01801007387 */ /* 0x000fe80000100a00 */
[----:B------:R0:W-:Y:S04]  /*30920*/  STL.64 [R1+0xca8], R26 ;  /* 0x000ca81a01007387 */ /* 0x0001e80000100a00 */
[----:B0-----:R-:W3:Y:S04]  /*30930*/  LDL.LU.64 R26, [R1+0x1fd0] ;  /* 0x001fd000011a7983 */ /* 0x001ee80000300a00 */
[----:B------:R-:W3:Y:S04]  /*30940*/  LDL.LU.64 R14, [R1+0x1fc8] ;  /* 0x001fc800010e7983 */ /* 0x000ee80000300a00 */
[----:B------:R-:W3:Y:S04]  /*30950*/  LDL.LU.64 R12, [R1+0x1fc0] ;  /* 0x001fc000010c7983 */ /* 0x000ee80000300a00 */
[----:B------:R-:W-:Y:S04]  /*30960*/  STL [R1+0x1dfc], R29 ;  /* 0x001dfc1d01007387 */ /* 0x000fe80000100800 */
[----:B------:R-:W-:Y:S01]  /*30970*/  STL [R1+0x1df8], R2 ;  /* 0x001df80201007387 */ /* 0x000fe20000100800 */
[----:B---3--:R-:W-:Y:S01]  /*30980*/  HMMA.16816.F32.BF16 R12, R8, R26, R12 ;  /* 0x0000001a080c723c */ /* 0x008fe2000004180c */
[----:B------:R-:W-:-:S15]  /*30990*/  IMAD.MOV.U32 R0, RZ, RZ, R27 ;  /* 0x000000ffff007224 */ /* 0x000fde00078e001b */
[----:B------:R-:W-:-:S03]  /*309a0*/  NOP ;  /* 0x0000000000007918 */ /* 0x000fc60000000000 */
[----:B------:R0:W-:Y:S04]  /*309b0*/  STL.64 [R1+0xc90], R12 ;  /* 0x000c900c01007387 */ /* 0x0001e80000100a00 */
[----:B------:R1:W-:Y:S01]  /*309c0*/  STL.64 [R1+0xc98], R14 ;  /* 0x000c980e01007387 */ /* 0x0003e20000100a00 */
[----:B0-----:R-:W-:-:S03]  /*309d0*/  IMAD.MOV.U32 R12, RZ, RZ, R26 ;  /* 0x000000ffff0c7224 */ /* 0x001fc600078e001a */
[----:B-1----:R-:W3:Y:S04]  /*309e0*/  LDL.LU.64 R14, [R1+0x1fb8] ;  /* 0x001fb800010e7983 */ /* 0x002ee80000300a00 */
[----:B------:R-:W2:Y:S04]  /*309f0*/  LDL.LU.64 R26, [R1+0x1fb0] ;  /* 0x001fb000011a7983 */ /* 0x000ea80000300a00 */
[----:B------:R-:W-:Y:S04]  /*30a00*/  STL [R1+0x1e04], R0 ;  /* 0x001e040001007387 */ /* 0x000fe80000100800 */
[----:B------:R-:W-:Y:S01]  /*30a10*/  STL [R1+0x1e00], R12 ;  /* 0x001e000c01007387 */ /* 0x000fe20000100800 */
[----:B--2---:R-:W-:Y:S01]  /*30a20*/  HMMA.16816.F32.BF16 R16, R8, R26, R16 ;  /* 0x0000001a0810723c */ /* 0x004fe20000041810 */
[----:B------:R-:W-:-:S15]  /*30a30*/  IMAD.MOV.U32 R3, RZ, RZ, R27 ;  /* 0x000000ffff037224 */ /* 0x000fde00078e001b */
[----:B------:R-:W-:-:S03]  /*30a40*/  NOP ;  /* 0x0000000000007918 */ /* 0x000fc60000000000 */
[----:B------:R0:W-:Y:S04]  /*30a50*/  STL.64 [R1+0xc80], R16 ;  /* 0x000c801001007387 */ /* 0x0001e80000100a00 */
[----:B------:R-:W-:Y:S01]  /*30a60*/  STL.64 [R1+0xc88], R18 ;  /* 0x000c881201007387 */ /* 0x000fe20000100a00 */
[----:B0-----:R-:W-:-:S03]  /*30a70*/  IMAD.MOV.U32 R16, RZ, RZ, R26 ;  /* 0x000000ffff107224 */ /* 0x001fc600078e001a */
[----:B------:R-:W2:Y:S04]  /*30a80*/  LDL.LU.64 R26, [R1+0x1fa8] ;  /* 0x001fa800011a7983 */ /* 0x000ea80000300a00 */
[----:B------:R-:W-:Y:S04]  /*30a90*/  STL [R1+0x1e0c], R3 ;  /* 0x001e0c0301007387 */ /* 0x000fe80000100800 */
[----:B------:R0:W-:Y:S04]  /*30aa0*/  STL [R1+0x1e08], R16 ;  /* 0x001e081001007387 */ /* 0x0001e80000100800 */
[----:B0-----:R-:W2:Y:S04]  /*30ab0*/  LDL.LU R16, [R1+0x4d0] ;  /* 0x0004d00001107983 */ /* 0x001ea80000300800 */
[----:B------:R-:W2:Y:S04]  /*30ac0*/  LDL.LU R17, [R1+0x4d4] ;  /* 0x0004d40001117983 */ /* 0x000ea80000300800 */
[----:B------:R-:W2:Y:S04]  /*30ad0*/  LDL.LU R18, [R1+0x4d8] ;  /* 0x0004d80001127983 */ /* 0x000ea80000300800 */
[----:B------:R-:W2:Y:S02]  /*30ae0*/  LDL.LU R19, [R1+0x4dc] ;  /* 0x0004dc0001137983 */ /* 0x000ea40000300800 */
[----:B--2---:R-:W-:Y:S01]  /*30af0*/  HMMA.16816.F32.BF16 R16, R8, R26, R16 ;  /* 0x0000001a0810723c */ /* 0x004fe20000041810 */
[----:B------:R-:W-:-:S15]  /*30b00*/  IMAD.MOV.U32 R13, RZ, RZ, R27 ;  /* 0x000000ffff0d7224 */ /* 0x000fde00078e001b */
[----:B------:R-:W-:-:S03]  /*30b10*/  NOP ;  /* 0x0000000000007918 */ /* 0x000fc60000000000 */
[----:B------:R-:W-:Y:S04]  /*30b20*/  STL.64 [R1+0xc70], R16 ;  /* 0x000c701001007387 */ /* 0x000fe80000100a00 */
[----:B------:R0:W-:Y:S02]  /*30b30*/  STL.64 [R1+0xc78], R18 ;  /* 0x000c781201007387 */ /* 0x0001e40000100a00 */
[----:B0-----:R-:W-:Y:S02]  /*30b40*/  IMAD.MOV.U32 R18, RZ, RZ, R26 ;  /* 0x000000ffff127224 */ /* 0x001fe400078e001a */
[----:B------:R-:W2:Y:S04]  /*30b50*/  LDL.LU.64 R26, [R1+0x1fa0] ;  /* 0x001fa000011a7983 */ /* 0x000ea80000300a00 */
[----:B------:R-:W2:Y:S01]  /*30b60*/  LDL.LU.64 R24, [R1+0x1f98] ;  /* 0x001f980001187983 */ /* 0x000ea20000300a00 */
[----:B----4-:R-:W-:-:S02]  /*30b70*/  IMAD.MOV.U32 R28, RZ, RZ, R6 ;  /* 0x000000ffff1c7224 */ /* 0x010fc400078e0006 */
[----:B------:R-:W-:Y:S01]  /*30b80*/  IMAD.MOV.U32 R17, RZ, RZ, R7 ;  /* 0x000000ffff117224 */ /* 0x000fe200078e0007 */
[----:B------:R-:W-:Y:S04]  /*30b90*/  STL [R1+0x1e14], R13 ;  /* 0x001e140d01007387 */ /* 0x000fe80000100800 */
[----:B------:R-:W-:Y:S01]  /*30ba0*/  STL [R1+0x1e10], R18 ;  /* 0x001e101201007387 */ /* 0x000fe20000100800 */
[C---:B--2---:R-:W-:Y:S08]  /*30bb0*/  HMMA.16816.F32.BF16 R24, R8.reuse, R6, R24 ;  /* 0x000000060818723c */ /* 0x044ff00000041818 */
[C---:B---3--:R-:W-:Y:S11]  /*30bc0*/  HMMA.16816.F32.BF16 R4, R8.reuse, R14, R20 ;  /* 0x0000000e0804723c */ /* 0x048ff60000041814 */
[----:B------:R0:W-:Y:S04]  /*30bd0*/  STL.64 [R1+0xc60], R24 ;  /* 0x000c601801007387 */ /* 0x0001e80000100a00 */
[----:B------:R1:W-:Y:S04]  /*30be0*/  STL.64 [R1+0xc68], R26 ;  /* 0x000c681a01007387 */ /* 0x0003e80000100a00 */
[----:B------:R-:W-:Y:S04]  /*30bf0*/  STL [R1+0x1e1c], R17 ;  /* 0x001e1c1101007387 */ /* 0x000fe80000100800 */
[----:B------:R-:W-:Y:S04]  /*30c00*/  STL [R1+0x1e18], R28 ;  /* 0x001e181c01007387 */ /* 0x000fe80000100800 */
[----:B0-----:R-:W2:Y:S04]  /*30c10*/  LDL.LU R24, [R1+0x410] ;  /* 0x0004100001187983 */ /* 0x001ea80000300800 */
[----:B------:R-:W-:Y:S04]  /*30c20*/  STL.64 [R1+0xc50], R4 ;  /* 0x000c500401007387 */ /* 0x000fe80000100a00 */
[----:B------:R-:W-:Y:S04]  /*30c30*/  STL.64 [R1+0xc58], R6 ;  /* 0x000c580601007387 */ /* 0x000fe80000100a00 */
[----:B------:R-:W2:Y:S04]  /*30c40*/  LDL.LU R25, [R1+0x414] ;  /* 0x0004140001197983 */ /* 0x000ea80000300800 */
[----:B-1----:R-:W3:Y:S04]  /*30c50*/  LDL.LU R26, [R1+0x418] ;  /* 0x00041800011a7983 */ /* 0x002ee80000300800 */
[----:B------:R-:W3:Y:S04]  /*30c60*/  LDL.LU R27, [R1+0x41c] ;  /* 0x00041c00011b7983 */ /* 0x000ee80000300800 */
[----:B------:R-:W4:Y:S04]  /*30c70*/  LDL.LU R20, [R1+0x420] ;  /* 0x0004200001147983 */ /* 0x000f280000300800 */
[----:B------:R-:W4:Y:S04]  /*30c80*/  LDL.LU R21, [R1+0x424] ;  /* 0x0004240001157983 */ /* 0x000f280000300800 */
[----:B------:R-:W2:Y:S04]  /*30c90*/  LDL.LU R22, [R1+0x428] ;  /* 0x0004280001167983 */ /* 0x000ea80000300800 */
[----:B------:R-:W2:Y:S04]  /*30ca0*/  LDL.LU R23, [R1+0x42c] ;  /* 0x00042c0001177983 */ /* 0x000ea80000300800 */
[----:B--2---:R0:W-:Y:S04]  /*30cb0*/  STL.64 [R1+0x1f28], R22 ;  /* 0x001f281601007387 */ /* 0x0041e80000100a00 */
[----:B----4-:R-:W-:Y:S04]  /*30cc0*/  STL.64 [R1+0x1f20], R20 ;  /* 0x001f201401007387 */ /* 0x010fe80000100a00 */
[----:B0-----:R-:W2:Y:S04]  /*30cd0*/  LDL.64 R22, [R1+0x28] ;  /* 0x0000280001167983 */ /* 0x001ea80000100a00 */
[----:B--2---:R0:W-:Y:S04]  /*30ce0*/  STL.64 [R1+0x1f38], R22 ;  /* 0x001f381601007387 */ /* 0x0041e80000100a00 */
[----:B0-----:R-:W2:Y:S04]  /*30cf0*/  LDL.64 R22, [R1+0x38] ;  /* 0x0000380001167983 */ /* 0x001ea80000100a00 */
[----:B--2---:R0:W-:Y:S04]  /*30d00*/  STL.64 [R1+0x1f50], R22 ;  /* 0x001f501601007387 */ /* 0x0041e80000100a00 */
[----:B------:R-:W2:Y:S04]  /*30d10*/  LDL.LU R20, [R1+0x450] ;  /* 0x0004500001147983 */ /* 0x000ea80000300800 */
[----:B------:R-:W2:Y:S04]  /*30d20*/  LDL.LU R21, [R1+0x454] ;  /* 0x0004540001157983 */ /* 0x000ea80000300800 */
[----:B0-----:R-:W4:Y:S04]  /*30d30*/  LDL.LU R22, [R1+0x458] ;  /* 0x0004580001167983 */ /* 0x001f280000300800 */
[----:B------:R-:W4:Y:S04]  /*30d40*/  LDL.LU R23, [R1+0x45c] ;  /* 0x00045c0001177983 */ /* 0x000f280000300800 */
[----:B------:R-:W2:Y:S04]  /*30d50*/  LDL.64 R18, [R1+0x88] ;  /* 0x0000880001127983 */ /* 0x000ea80000100a00 */
[----:B--2---:R0:W-:Y:S04]  /*30d60*/  STL.64 [R1+0x1f90], R18 ;  /* 0x001f901201007387 */ /* 0x0041e80000100a00 */
[----:B0-----:R-:W2:Y:S04]  /*30d70*/  LDL.64 R18, [R1+0x98] ;  /* 0x0000980001127983 */ /* 0x001ea80000100a00 */
[----:B----4-:R0:W-:Y:S04]  /*30d80*/  STL.64 [R1+0x1f60], R22 ;  /* 0x001f601601007387 */ /* 0x0101e80000100a00 */
[----:B------:R-:W-:Y:S04]  /*30d90*/  STL.64 [R1+0x1f58], R20 ;  /* 0x001f581401007387 */ /* 0x000fe80000100a00 */
[----:B0-----:R-:W4:Y:S04]  /*30da0*/  LDL.64 R22, [R1+0x58] ;  /* 0x0000580001167983 */ /* 0x001f280000100a00 */
[----:B----4-:R0:W-:Y:S04]  /*30db0*/  STL.64 [R1+0x1f78], R22 ;  /* 0x001f781601007387 */ /* 0x0101e80000100a00 */
[----:B0-----:R-:W4:Y:S04]  /*30dc0*/  LDL.64 R22, [R1+0x68] ;  /* 0x0000680001167983 */ /* 0x001f280000100a00 */
[----:B----4-:R0:W-:Y:S04]  /*30dd0*/  STL.64 [R1+0x1f80], R22 ;  /* 0x001f801601007387 */ /* 0x0101e80000100a00 */
[----:B0-----:R-:W4:Y:S04]  /*30de0*/  LDL.64 R22, [R1+0x78] ;  /* 0x0000780001167983 */ /* 0x001f280000100a00 */
[----:B----4-:R0:W-:Y:S04]  /*30df0*/  STL.64 [R1+0x1f88], R22 ;  /* 0x001f881601007387 */ /* 0x0101e80000100a00 */
[----:B------:R-:W4:Y:S04]  /*30e00*/  LDL.LU R20, [R1+0x490] ;  /* 0x0004900001147983 */ /* 0x000f280000300800 */
[----:B------:R-:W4:Y:S04]  /*30e10*/  LDL.LU R21, [R1+0x494] ;  /* 0x0004940001157983 */ /* 0x000f280000300800 */
[----:B0-----:R-:W4:Y:S04]  /*30e20*/  LDL.LU R22, [R1+0x498] ;  /* 0x0004980001167983 */ /* 0x001f280000300800 */
[----:B------:R-:W4:Y:S04]  /*30e30*/  LDL.LU R23, [R1+0x49c] ;  /* 0x00049c0001177983 */ /* 0x000f280000300800 */
[----:B---3--:R0:W-:Y:S04]  /*30e40*/  STL.64 [R1+0x1f10], R26 ;  /* 0x001f101a01007387 */ /* 0x0081e80000100a00 */
[----:B------:R1:W-:Y:S04]  /*30e50*/  STL.64 [R1+0x1f08], R24 ;  /* 0x001f081801007387 */ /* 0x0003e80000100a00 */
[----:B0-----:R-:W3:Y:S04]  /*30e60*/  LDL.64 R26, [R1+0x18] ;  /* 0x00001800011a7983 */ /* 0x001ee80000100a00 */
[----:B---3--:R0:W-:Y:S04]  /*30e70*/  STL.64 [R1+0x1f30], R26 ;  /* 0x001f301a01007387 */ /* 0x0081e80000100a00 */
[----:B-1----:R-:W3:Y:S04]  /*30e80*/  LDL.LU R24, [R1+0x430] ;  /* 0x0004300001187983 */ /* 0x002ee80000300800 */
[----:B------:R-:W3:Y:S04]  /*30e90*/  LDL.LU R25, [R1+0x434] ;  /* 0x0004340001197983 */ /* 0x000ee80000300800 */
[----:B0-----:R-:W2:Y:S04]  /*30ea0*/  LDL.LU R26, [R1+0x438] ;  /* 0x00043800011a7983 */ /* 0x001ea80000300800 */
[----:B------:R-:W2:Y:S04]  /*30eb0*/  LDL.LU R27, [R1+0x43c] ;  /* 0x00043c00011b7983 */ /* 0x000ea80000300800 */
[----:B--2---:R-:W-:Y:S04]  /*30ec0*/  STL.64 [R1+0x1f48], R26 ;  /* 0x001f481a01007387 */ /* 0x004fe80000100a00 */
[----:B---3--:R0:W-:Y:S04]  /*30ed0*/  STL.64 [R1+0x1f40], R24 ;  /* 0x001f401801007387 */ /* 0x0081e80000100a00 */
        /* <DEDUP_REMOVED lines=10> */
[----:B------:R-:W3:Y:S04]  /*30f80*/  LDL.64 R6, [R1+0x8] ;  /* 0x0000080001067983 */ /* 0x000ee80000100a00 */
[----:B------:R0:W-:Y:S04]  /*30f90*/  STL.64 [R1+0x1cc8], R14 ;  /* 0x001cc80e01007387 */ /* 0x0001e80000100a00 */
[----:B------:R-:W2:Y:S04]  /*30fa0*/  LDL.LU R12, [R1+0x4a0] ;  /* 0x0004a000010c7983 */ /* 0x000ea80000300800 */
[----:B------:R-:W2:Y:S04]  /*30fb0*/  LDL.LU R13, [R1+0x4a4] ;  /* 0x0004a400010d7983 */ /* 0x000ea80000300800 */
[----:B0-----:R-:W2:Y:S04]  /*30fc0*/  LDL.LU R14, [R1+0x4a8] ;  /* 0x0004a800010e7983 */ /* 0x001ea80000300800 */
[----:B------:R-:W2:Y:S02]  /*30fd0*/  LDL.LU R15, [R1+0x4ac] ;  /* 0x0004ac00010f7983 */ /* 0x000ea40000300800 */
[----:B--2---:R-:W-:-:S15]  /*30fe0*/  HMMA.16816.F32.BF16 R12, R8, R18, R12 ;  /* 0x00000012080c723c */ /* 0x004fde000004180c */
[----:B------:R-:W-:-:S04]  /*30ff0*/  NOP ;  /* 0x0000000000007918 */ /* 0x000fc80000000000 */
[----:B------:R-:W-:Y:S04]  /*31000*/  STL.64 [R1+0xc40], R12 ;  /* 0x000c400c01007387 */ /* 0x000fe80000100a00 */
[----:B------:R0:W-:Y:S02]  /*31010*/  STL.64 [R1+0xc48], R14 ;  /* 0x000c480e01007387 */ /* 0x0001e40000100a00 */
[----:B0-----:R-:W-:Y:S02]  /*31020*/  IMAD.MOV.U32 R15, RZ, RZ, R18 ;  /* 0x000000ffff0f7224 */ /* 0x001fe400078e0012 */
[----:B------:R-:W-:Y:S02]  /*31030*/  IMAD.MOV.U32 R14, RZ, RZ, R19 ;  /* 0x000000ffff0e7224 */ /* 0x000fe400078e0013 */
[----:B------:R-:W4:Y:S04]  /*31040*/  LDL.LU.64 R18, [R1+0x1f90] ;  /* 0x001f900001127983 */ /* 0x000f280000300a00 */
[----:B------:R0:W-:Y:S04]  /*31050*/  STL [R1+0x1e24], R14 ;  /* 0x001e240e01007387 */ /* 0x0001e80000100800 */
[----:B------:R1:W-:Y:S04]  /*31060*/  STL [R1+0x1e20], R15 ;  /* 0x001e200f01007387 */ /* 0x0003e80000100800 */
[----:B------:R-:W2:Y:S04]  /*31070*/  LDL.LU R12, [R1+0x480] ;  /* 0x00048000010c7983 */ /* 0x000ea80000300800 */
[----:B------:R-:W2:Y:S04]  /*31080*/  LDL.LU R13, [R1+0x484] ;  /* 0x00048400010d7983 */ /* 0x000ea80000300800 */
[----:B0-----:R-:W2:Y:S04]  /*31090*/  LDL.LU R14, [R1+0x488] ;  /* 0x00048800010e7983 */ /* 0x001ea80000300800 */
[----:B-1----:R-:W2:Y:S01]  /*310a0*/  LDL.LU R15, [R1+0x48c] ;  /* 0x00048c00010f7983 */ /* 0x002ea20000300800 */
[----:B----4-:R-:W-:-:S15]  /*310b0*/  HMMA.16816.F32.BF16 R20, R8, R18, R20 ;  /* 0x000000120814723c */ /* 0x010fde0000041814 */
[----:B------:R-:W-:-:S04]  /*310c0*/  NOP ;  /* 0x0000000000007918 */ /* 0x000fc80000000000 */
[----:B------:R-:W-:Y:S04]  /*310d0*/  STL.64 [R1+0xc30], R20 ;  /* 0x000c301401007387 */ /* 0x000fe80000100a00 */
[----:B------:R0:W-:Y:S04]  /*310e0*/  STL.64 [R1+0xc38], R22 ;  /* 0x000c381601007387 */ /* 0x0001e80000100a00 */
[----:B0-----:R-:W2:Y:S01]  /*310f0*/  LDL.LU.64 R22, [R1+0x1f88] ;  /* 0x001f880001167983 */ /* 0x001ea20000300a00 */
[----:B------:R-:W-:-:S03]  /*31100*/  IMAD.MOV.U32 R2, RZ, RZ, R18 ;  /* 0x000000ffff027224 */ /* 0x000fc600078e0012 */
[----:B------:R0:W-:Y:S04]  /*31110*/  STL [R1+0x1e2c], R19 ;  /* 0x001e2c1301007387 */ /* 0x0001e80000100800 */
[----:B------:R-:W4:Y:S04]  /*31120*/  LDL.LU R16, [R1+0x470] ;  /* 0x0004700001107983 */ /* 0x000f280000300800 */
[----:B------:R-:W4:Y:S04]  /*31130*/  LDL.LU R17, [R1+0x474] ;  /* 0x0004740001117983 */ /* 0x000f280000300800 */
[----:B------:R-:W4:Y:S04]  /*31140*/  LDL.LU R18, [R1+0x478] ;  /* 0x0004780001127983 */ /* 0x000f280000300800 */
[----:B0-----:R-:W4:Y:S04]  /*31150*/  LDL.LU R19, [R1+0x47c] ;  /* 0x00047c0001137983 */ /* 0x001f280000300800 */
[----:B------:R-:W-:Y:S01]  /*31160*/  STL [R1+0x1e28], R2 ;  /* 0x001e280201007387 */ /* 0x000fe20000100800 */
[----:B--2---:R-:W-:Y:S01]  /*31170*/  HMMA.16816.F32.BF16 R12, R8, R22, R12 ;  /* 0x00000016080c723c */ /* 0x004fe2000004180c */
[----:B------:R-:W-:-:S15]  /*31180*/  IMAD.MOV.U32 R29, RZ, RZ, R23 ;  /* 0x000000ffff1d7224 */ /* 0x000fde00078e0017 */
[----:B------:R-:W-:-:S03]  /*31190*/  NOP ;  /* 0x0000000000007918 */ /* 0x000fc60000000000 */
[----:B------:R0:W-:Y:S04]  /*311a0*/  STL.64 [R1+0xc20], R12 ;  /* 0x000c200c01007387 */ /* 0x0001e80000100a00 */
[----:B------:R1:W-:Y:S01]  /*311b0*/  STL.64 [R1+0xc28], R14 ;  /* 0x000c280e01007387 */ /* 0x0003e20000100a00 */
[----:B0-----:R-:W-:-:S03]  /*311c0*/  IMAD.MOV.U32 R12, RZ, RZ, R22 ;  /* 0x000000ffff0c7224 */ /* 0x001fc600078e0016 */
[----:B------:R-:W4:Y:S04]  /*311d0*/  LDL.LU.64 R22, [R1+0x1f80] ;  /* 0x001f800001167983 */ /* 0x000f280000300a00 */
[----:B------:R-:W-:Y:S04]  /*311e0*/  STL [R1+0x1e30], R12 ;  /* 0x001e300c01007387 */ /* 0x000fe80000100800 */
[----:B-1----:R-:W2:Y:S01]  /*311f0*/  LDL.64 R14, [R1+0x48] ;  /* 0x00004800010e7983 */ /* 0x002ea20000100a00 */
[----:B----4-:R-:W-:Y:S01]  /*31200*/  HMMA.16816.F32.BF16 R16, R8, R22, R16 ;  /* 0x000000160810723c */ /* 0x010fe20000041810 */
[----:B------:R-:W-:-:S15]  /*31210*/  IMAD.MOV.U32 R0, RZ, RZ, R23 ;  /* 0x000000ffff007224 */ /* 0x000fde00078e0017 */
[----:B------:R-:W-:-:S03]  /*31220*/  NOP ;  /* 0x0000000000007918 */ /* 0x000fc60000000000 */
[----:B------:R0:W-:Y:S04]  /*31230*/  STL.64 [R1+0xc10], R16 ;  /* 0x000c101001007387 */ /* 0x0001e80000100a00 */
[----:B------:R1:W-:Y:S01]  /*31240*/  STL.64 [R1+0xc18], R18 ;  /* 0x000c181201007387 */ /* 0x0003e20000100a00 */
[----:B0-----:R-:W-:-:S03]  /*31250*/  IMAD.MOV.U32 R16, RZ, RZ, R22 ;  /* 0x000000ffff107224 */ /* 0x001fc600078e0016 */
[----:B------:R-:W4:Y:S02]  /*31260*/  LDL.LU.64 R22, [R1+0x1f78] ;  /* 0x001f780001167983 */ /* 0x000f240000300a00 */
[----:B----4-:R-:W-:Y:S01]  /*31270*/  HMMA.16816.F32.BF16 R24, R8, R22, R24 ;  /* 0x000000160818723c */ /* 0x010fe20000041818 */
[----:B-1----:R-:W-:Y:S02]  /*31280*/  IMAD.MOV.U32 R18, RZ, RZ, R22 ;  /* 0x000000ffff127224 */ /* 0x002fe400078e0016 */
[----:B------:R-:W-:-:S15]  /*31290*/  IMAD.MOV.U32 R3, RZ, RZ, R23 ;  /* 0x000000ffff037224 */ /* 0x000fde00078e0017 */
[----:B------:R-:W-:Y:S01]  /*312a0*/  NOP ;  /* 0x0000000000007918 */ /* 0x000fe20000000000 */
[----:B------:R-:W-:Y:S04]  /*312b0*/  STL.64 [R1+0xc00], R24 ;  /* 0x000c001801007387 */ /* 0x000fe80000100a00 */
[----:B------:R0:W-:Y:S04]  /*312c0*/  STL.64 [R1+0xc08], R26 ;  /* 0x000c081a01007387 */ /* 0x0001e80000100a00 */
[----:B0-----:R-:W4:Y:S04]  /*312d0*/  LDL.LU.64 R26, [R1+0x1f70] ;  /* 0x001f7000011a7983 */ /* 0x001f280000300a00 */
[----:B------:R-:W4:Y:S04]  /*312e0*/  LDL.LU.64 R24, [R1+0x1f68] ;  /* 0x001f680001187983 */ /* 0x000f280000300a00 */
[----:B------:R-:W2:Y:S04]  /*312f0*/  LDL.LU.64 R22, [R1+0x1f60] ;  /* 0x001f600001167983 */ /* 0x000ea80000300a00 */
[----:B------:R-:W2:Y:S02]  /*31300*/  LDL.LU.64 R20, [R1+0x1f58] ;  /* 0x001f580001147983 */ /* 0x000ea40000300a00 */
[----:B--2---:R-:W-:-:S15]  /*31310*/  HMMA.16816.F32.BF16 R20, R8, R14, R20 ;  /* 0x0000000e0814723c */ /* 0x004fde0000041814 */
[----:B------:R-:W-:-:S04]  /*31320*/  NOP ;  /* 0x0000000000007918 */ /* 0x000fc80000000000 */
[----:B------:R-:W-:Y:S04]  /*31330*/  STL.64 [R1+0xbf0], R20 ;  /* 0x000bf01401007387 */ /* 0x000fe80000100a00 */
[----:B------:R0:W-:Y:S04]  /*31340*/  STL.64 [R1+0xbf8], R22 ;  /* 0x000bf81601007387 */ /* 0x0001e80000100a00 */
[----:B0-----:R-:W4:Y:S01]  /*31350*/  LDL.LU.64 R22, [R1+0x1f50] ;  /* 0x001f500001167983 */ /* 0x001f220000300a00 */
[----:B------:R-:W-:Y:S01]  /*31360*/  IMAD.MOV.U32 R13, RZ, RZ, R15 ;  /* 0x000000ffff0d7224 */ /* 0x000fe200078e000f */
[----:B----4-:R-:W-:Y:S01]  /*31370*/  HMMA.16816.F32.BF16 R24, R8, R22, R24 ;  /* 0x000000160818723c */ /* 0x010fe20000041818 */
[----:B------:R-:W-:-:S02]  /*31380*/  IMAD.MOV.U32 R15, RZ, RZ, R22 ;  /* 0x000000ffff0f7224 */ /* 0x000fc400078e0016 */
[----:B------:R-:W-:-:S15]  /*31390*/  IMAD.MOV.U32 R17, RZ, RZ, R23 ;  /* 0x000000ffff117224 */ /* 0x000fde00078e0017 */
[----:B------:R-:W-:Y:S01]  /*313a0*/  NOP ;  /* 0x0000000000007918 */ /* 0x000fe20000000000 */
[----:B------:R-:W-:Y:S04]  /*313b0*/  STL.64 [R1+0xbe0], R24 ;  /* 0x000be01801007387 */ /* 0x000fe80000100a00 */
[----:B------:R0:W-:Y:S04]  /*313c0*/  STL.64 [R1+0xbe8], R26 ;  /* 0x000be81a01007387 */ /* 0x0001e80000100a00 */
[----:B0-----:R-:W2:Y:S04]  /*313d0*/  LDL.LU.64 R26, [R1+0x1f48] ;  /* 0x001f4800011a7983 */ /* 0x001ea80000300a00 */
[----:B------:R-:W2:Y:S04]  /*313e0*/  LDL.LU.64 R24, [R1+0x1f40] ;  /* 0x001f400001187983 */ /* 0x000ea80000300a00 */
[----:B------:R-:W2:Y:S01]  /*313f0*/  LDL.LU.64 R22, [R1+0x1f38] ;  /* 0x001f380001167983 */ /* 0x000ea20000300a00 */
[----:B------:R-:W-:Y:S01]  /*31400*/  IMAD.MOV.U32 R28, RZ, RZ, R14 ;  /* 0x000000ffff1c7224 */ /* 0x000fe200078e000e */
        /* <DEDUP_REMOVED lines=9> */
[----:B--2---:R-:W-:-:S15]  /*314a0*/  HMMA.16816.F32.BF16 R20, R8, R26, R20 ;  /* 0x0000001a0814723c */ /* 0x004fde0000041814 */
[----:B------:R-:W-:-:S04]  /*314b0*/  NOP ;  /* 0x0000000000007918 */ /* 0x000fc80000000000 */
[----:B------:R0:W-:Y:S04]  /*314c0*/  STL.64 [R1+0xbc0], R20 ;  /* 0x000bc01401007387 */ /* 0x0001e80000100a00 */
[----:B------:R1:W-:Y:S01]  /*314d0*/  STL.64 [R1+0xbc8], R22 ;  /* 0x000bc81601007387 */ /* 0x0003e20000100a00 */
[----:B0-----:R-:W-:-:S03]  /*314e0*/  IMAD.MOV.U32 R21, RZ, RZ, R26 ;  /* 0x000000ffff157224 */ /* 0x001fc600078e001a */
[----:B-1----:R-:W2:Y:S01]  /*314f0*/  LDL.LU.64 R22, [R1+0x1f18] ;  /* 0x001f180001167983 */ /* 0x002ea20000300a00 */
[----:B------:R-:W-:-:S03]  /*31500*/  IMAD.MOV.U32 R20, RZ, RZ, R27 ;  /* 0x000000ffff147224 */ /* 0x000fc600078e001b */
[----:B------:R-:W4:Y:S04]  /*31510*/  LDL.LU.64 R26, [R1+0x1f10] ;  /* 0x001f1000011a7983 */ /* 0x000f280000300a00 */
[----:B------:R-:W4:Y:S01]  /*31520*/  LDL.LU.64 R24, [R1+0x1f08] ;  /* 0x001f080001187983 */ /* 0x000f220000300a00 */
[----:B---3--:R-:W-:Y:S01]  /*31530*/  IMAD.MOV.U32 R19, RZ, RZ, R7 ;  /* 0x000000ffff137224 */ /* 0x008fe200078e0007 */
[----:B----4-:R-:W-:-:S15]  /*31540*/  HMMA.16816.F32.BF16 R24, R8, R6, R24 ;  /* 0x000000060818723c */ /* 0x010fde0000041818 */
[----:B------:R-:W-:-:S04]  /*31550*/  NOP ;  /* 0x0000000000007918 */ /* 0x000fc80000000000 */
[----:B------:R-:W-:Y:S04]  /*31560*/  STL.64 [R1+0xbb0], R24 ;  /* 0x000bb01801007387 */ /* 0x000fe80000100a00 */
[----:B------:R-:W-:Y:S04]  /*31570*/  STL.64 [R1+0xbb8], R26 ;  /* 0x000bb81a01007387 */ /* 0x000fe80000100a00 */
[----:B------:R0:W-:Y:S04]  /*31580*/  STL.64 [R1+0x1e50], R18 ;  /* 0x001e501201007387 */ /* 0x0001e80000100a00 */
[----:B------:R-:W-:Y:S04]  /*31590*/  STL.64 [R1+0x1e48], R16 ;  /* 0x001e481001007387 */ /* 0x000fe80000100a00 */
[----:B0-----:R-:W3:Y:S04]  /*315a0*/  LDL R18, [R1+0x188] ;  /* 0x0001880001127983 */ /* 0x001ee80000100800 */
[----:B------:R-:W3:Y:S01]  /*315b0*/  LDL R19, [R1+0x18c] ;  /* 0x00018c0001137983 */ /* 0x000ee20000100800 */
[----:B------:R-:W-:-:S03]  /*315c0*/  IMAD.MOV.U32 R12, RZ, RZ, R6 ;  /* 0x000000ffff0c7224 */ /* 0x000fc600078e0006 */
[----:B---3--:R2:W-:Y:S02]  /*315d0*/  STL.64 [R1+0x1e68], R18 ;  /* 0x001e681201007387 */ /* 0x0085e40000100a00 */
[----:B--2---:R-:W-:Y:S02]  /*315e0*/  IMAD.MOV.U32 R18, RZ, RZ, R23 ;  /* 0x000000ffff127224 */ /* 0x004fe400078e0017 */
[----:B------:R-:W-:Y:S01]  /*315f0*/  IMAD.MOV.U32 R19, RZ, RZ, R22 ;  /* 0x000000ffff137224 */ /* 0x000fe200078e0016 */
[----:B------:R-:W2:Y:S04]  /*31600*/  LDL.LU R23, [R1+0x1f04] ;  /* 0x001f040001177983 */ /* 0x000ea80000300800 */
[----:B------:R-:W3:Y:S04]  /*31610*/  LDL.LU R22, [R1+0x1f00] ;  /* 0x001f000001167983 */ /* 0x000ee80000300800 */
[----:B------:R-:W-:Y:S04]  /*31620*/  STL.64 [R1+0x1eb0], R18 ;  /* 0x001eb01201007387 */ /* 0x000fe80000100a00 */
[----:B------:R-:W-:Y:S04]  /*31630*/  STL.64 [R1+0x1e40], R14 ;  /* 0x001e400e01007387 */ /* 0x000fe80000100a00 */
[----:B------:R0:W-:Y:S04]  /*31640*/  STL.64 [R1+0x1e38], R12 ;  /* 0x001e380c01007387 */ /* 0x0001e80000100a00 */
[----:B0-----:R-:W4:Y:S04]  /*31650*/  LDL.LU R12, [R1+0x3d0] ;  /* 0x0003d000010c7983 */ /* 0x001f280000300800 */
[----:B------:R-:W4:Y:S04]  /*31660*/  LDL.LU R13, [R1+0x3d4] ;  /* 0x0003d400010d7983 */ /* 0x000f280000300800 */
[----:B------:R-:W2:Y:S04]  /*31670*/  LDL.LU R14, [R1+0x3d8] ;  /* 0x0003d800010e7983 */ /* 0x000ea80000300800 */
[----:B------:R-:W2:Y:S04]  /*31680*/  LDL.LU R15, [R1+0x3dc] ;  /* 0x0003dc00010f7983 */ /* 0x000ea80000300800 */
[----:B--2---:R-:W-:Y:S04]  /*31690*/  STL.64 [R1+0x1e60], R14 ;  /* 0x001e600e01007387 */ /* 0x004fe80000100a00 */
[----:B----4-:R0:W-:Y:S04]  /*316a0*/  STL.64 [R1+0x1e58], R12 ;  /* 0x001e580c01007387 */ /* 0x0101e80000100a00 */
[----:B0-----:R-:W2:Y:S04]  /*316b0*/  LDL.LU R12, [R1+0x3e0] ;  /* 0x0003e000010c7983 */ /* 0x001ea80000300800 */
[----:B------:R-:W2:Y:S04]  /*316c0*/  LDL.LU R13, [R1+0x3e4] ;  /* 0x0003e400010d7983 */ /* 0x000ea80000300800 */
[----:B------:R-:W4:Y:S04]  /*316d0*/  LDL.LU R14, [R1+0x3e8] ;  /* 0x0003e800010e7983 */ /* 0x000f280000300800 */
[----:B------:R-:W4:Y:S04]  /*316e0*/  LDL.LU R15, [R1+0x3ec] ;  /* 0x0003ec00010f7983 */ /* 0x000f280000300800 */
[----:B------:R-:W2:Y:S04]  /*316f0*/  LDL R18, [R1+0x1c8] ;  /* 0x0001c80001127983 */ /* 0x000ea80000100800 */
[----:B------:R-:W2:Y:S04]  /*31700*/  LDL R19, [R1+0x1cc] ;  /* 0x0001cc0001137983 */ /* 0x000ea80000100800 */
[----:B------:R-:W3:Y:S04]  /*31710*/  LDL.LU R24, [R1+0x400] ;  /* 0x0004000001187983 */ /* 0x000ee80000300800 */
[----:B------:R-:W3:Y:S04]  /*31720*/  LDL.LU R25, [R1+0x404] ;  /* 0x0004040001197983 */ /* 0x000ee80000300800 */
[----:B------:R-:W3:Y:S04]  /*31730*/  LDL.LU R26, [R1+0x408] ;  /* 0x00040800011a7983 */ /* 0x000ee80000300800 */
[----:B------:R-:W3:Y:S04]  /*31740*/  LDL.LU R27, [R1+0x40c] ;  /* 0x00040c00011b7983 */ /* 0x000ee80000300800 */
[----:B--2---:R-:W-:Y:S04]  /*31750*/  STL.64 [R1+0x1ec0], R18 ;  /* 0x001ec01201007387 */ /* 0x004fe80000100a00 */
[----:B----4-:R-:W-:Y:S04]  /*31760*/  STL.64 [R1+0x1e78], R14 ;  /* 0x001e780e01007387 */ /* 0x010fe80000100a00 */
[----:B------:R0:W-:Y:S04]  /*31770*/  STL.64 [R1+0x1e70], R12 ;  /* 0x001e700c01007387 */ /* 0x0001e80000100a00 */
[----:B0-----:R-:W2:Y:S04]  /*31780*/  LDL.LU R12, [R1+0x3f0] ;  /* 0x0003f000010c7983 */ /* 0x001ea80000300800 */
[----:B------:R-:W2:Y:S04]  /*31790*/  LDL.LU R13, [R1+0x3f4] ;  /* 0x0003f400010d7983 */ /* 0x000ea80000300800 */
[----:B------:R-:W4:Y:S04]  /*317a0*/  LDL.LU R14, [R1+0x3f8] ;  /* 0x0003f800010e7983 */ /* 0x000f280000300800 */
[----:B------:R-:W4:Y:S04]  /*317b0*/  LDL.LU R15, [R1+0x3fc] ;  /* 0x0003fc00010f7983 */ /* 0x000f280000300800 */
[----:B------:R-:W2:Y:S04]  /*317c0*/  LDL R18, [R1+0x1d8] ;  /* 0x0001d80001127983 */ /* 0x000ea80000100800 */
[----:B------:R-:W3:Y:S04]  /*317d0*/  LDL R19, [R1+0x1dc] ;  /* 0x0001dc0001137983 */ /* 0x000ee80000100800 */
[----:B------:R-:W3:Y:S04]  /*317e0*/  LDL.LU R4, [R1+0x1f0] ;  /* 0x0001f00001047983 */ /* 0x000ee80000300800 */
[----:B------:R-:W3:Y:S04]  /*317f0*/  LDL.LU R5, [R1+0x1f4] ;  /* 0x0001f40001057983 */ /* 0x000ee80000300800 */
[----:B------:R-:W3:Y:S04]  /*31800*/  LDL.LU R6, [R1+0x1f8] ;  /* 0x0001f80001067983 */ /* 0x000ee80000300800 */
[----:B------:R-:W3:Y:S04]  /*31810*/  LDL.LU R7, [R1+0x1fc] ;  /* 0x0001fc0001077983 */ /* 0x000ee80000300800 */
[----:B----4-:R0:W-:Y:S04]  /*31820*/  STL.64 [R1+0x1e88], R14 ;  /* 0x001e880e01007387 */ /* 0x0101e80000100a00 */
[----:B--2---:R-:W-:Y:S04]  /*31830*/  STL.64 [R1+0x1e80], R12 ;  /* 0x001e800c01007387 */ /* 0x004fe80000100a00 */
[----:B0-----:R-:W2:Y:S04]  /*31840*/  LDL R14, [R1+0x1a8] ;  /* 0x0001a800010e7983 */ /* 0x001ea80000100800 */
[----:B------:R-:W2:Y:S04]  /*31850*/  LDL R15, [R1+0x1ac] ;  /* 0x0001ac00010f7983 */ /* 0x000ea80000100800 */
[----:B--2---:R3:W-:Y:S02]  /*31860*/  STL.64 [R1+0x1e98], R14 ;  /* 0x001e980e01007387 */ /* 0x0047e40000100a00 */
[----:B---3--:R-:W-:-:S02]  /*31870*/  IMAD.MOV.U32 R14, RZ, RZ, R22 ;  /* 0x000000ffff0e7224 */ /* 0x008fc400078e0016 */
[----:B------:R-:W-:Y:S01]  /*31880*/  IMAD.MOV.U32 R15, RZ, RZ, R23 ;  /* 0x000000ffff0f7224 */ /* 0x000fe200078e0017 */
[----:B------:R-:W2:Y:S04]  /*31890*/  LDL.LU R22, [R1+0x1efc] ;  /* 0x001efc0001167983 */ /* 0x000ea80000300800 */
[----:B------:R-:W2:Y:S04]  /*318a0*/  LDL.LU R23, [R1+0x1ef8] ;  /* 0x001ef80001177983 */ /* 0x000ea80000300800 */
[----:B------:R0:W-:Y:S04]  /*318b0*/  STL.64 [R1+0x1eb8], R14 ;  /* 0x001eb80e01007387 */ /* 0x0001e80000100a00 */
[----:B------:R-:W3:Y:S04]  /*318c0*/  LDL.LU R12, [R1+0x850] ;  /* 0x00085000010c7983 */ /* 0x000ee80000300800 */
[----:B------:R-:W3:Y:S04]  /*318d0*/  LDL.LU R13, [R1+0x854] ;  /* 0x00085400010d7983 */ /* 0x000ee80000300800 */
[----:B0-----:R-:W4:Y:S04]  /*318e0*/  LDL.LU R14, [R1+0x858] ;  /* 0x00085800010e7983 */ /* 0x001f280000300800 */
[----:B------:R-:W4:Y:S01]  /*318f0*/  LDL.LU R15, [R1+0x85c] ;  /* 0x00085c00010f7983 */ /* 0x000f220000300800 */
[C---:B--2---:R-:W-:Y:S03]  /*31900*/  HMMA.16816.F32.BF16 R24, R8.reuse, R22, R24 ;  /* 0x000000160818723c */ /* 0x044fe60000041818 */
[----:B----4-:R-:W-:Y:S04]  /*31910*/  STL.64 [R1+0x1ed0], R14 ;  /* 0x001ed00e01007387 */ /* 0x010fe80000100a00 */
[----:B---3--:R0:W-:Y:S04]  /*31920*/  STL.64 [R1+0x1ec8], R12 ;  /* 0x001ec80c01007387 */ /* 0x0081e80000100a00 */
[----:B0-----:R-:W2:Y:S04]  /*31930*/  LDL.LU R12, [R1+0x880] ;  /* 0x00088000010c7983 */ /* 0x001ea80000300800 */
[----:B------:R-:W2:Y:S04]  /*31940*/  LDL.LU R13, [R1+0x884] ;  /* 0x00088400010d7983 */ /* 0x000ea80000300800 */
[----:B------:R-:W2:Y:S04]  /*31950*/  LDL.LU R14, [R1+0x888] ;  /* 0x00088800010e7983 */ /* 0x000ea80000300800 */
[----:B------:R-:W2:Y:S04]  /*31960*/  LDL.LU R15, [R1+0x88c] ;  /* 0x00088c00010f7983 */ /* 0x000ea80000300800 */
[----:B------:R-:W-:Y:S04]  /*31970*/  STL.64 [R1+0xba0], R24 ;  /* 0x000ba01801007387 */ /* 0x000fe80000100a00 */
[----:B------:R0:W-:Y:S04]  /*31980*/  STL.64 [R1+0xba8], R26 ;  /* 0x000ba81a01007387 */ /* 0x0001e80000100a00 */
[----:B0-----:R-:W3:Y:S04]  /*31990*/  LDL.LU.64 R26, [R1+0x1ef0] ;  /* 0x001ef000011a7983 */ /* 0x001ee80000300a00 */
[----:B------:R-:W4:Y:S04]  /*319a0*/  LDL.LU.64 R24, [R1+0x1ee8] ;  /* 0x001ee80001187983 */ /* 0x000f280000300a00 */
[----:B------:R-:W-:Y:S04]  /*319b0*/  STL.64 [R1+0x1bd0], R22 ;  /* 0x001bd01601007387 */ /* 0x000fe80000100a00 */
[----:B------:R0:W-:Y:S04]  /*319c0*/  STL.64 [R1+0x1e90], R20 ;  /* 0x001e901401007387 */ /* 0x0001e80000100a00 */
[----:B0-----:R-:W2:Y:S04]  /*319d0*/  LDL.LU R20, [R1+0x670] ;  /* 0x0006700001147983 */ /* 0x001ea80000300800 */
[----:B------:R-:W2:Y:S04]  /*319e0*/  LDL.LU R21, [R1+0x674] ;  /* 0x0006740001157983 */ /* 0x000ea80000300800 */
[----:B------:R-:W2:Y:S04]  /*319f0*/  LDL.LU R22, [R1+0x678] ;  /* 0x0006780001167983 */ /* 0x000ea80000300800 */
[----:B------:R-:W2:Y:S01]  /*31a00*/  LDL.LU R23, [R1+0x67c] ;  /* 0x00067c0001177983 */ /* 0x000ea20000300800 */
[----:B---3--:R-:W-:Y:S03]  /*31a10*/  HMMA.16816.F32.BF16 R8, R8, R26, R4 ;  /* 0x0000001a0808723c */ /* 0x008fe60000041804 */
[----:B--2---:R-:W-:Y:S04]  /*31a20*/  STL.64 [R1+0x1ea8], R22 ;  /* 0x001ea81601007387 */ /* 0x004fe80000100a00 */
[----:B------:R0:W-:Y:S04]  /*31a30*/  STL.64 [R1+0x1ea0], R20 ;  /* 0x001ea01401007387 */ /* 0x0001e80000100a00 */
[----:B0-----:R-:W2:Y:S04]  /*31a40*/  LDL.LU R20, [R1+0x750] ;  /* 0x0007500001147983 */ /* 0x001ea80000300800 */
[----:B------:R-:W2:Y:S04]  /*31a50*/  LDL.LU R21, [R1+0x754] ;  /* 0x0007540001157983 */ /* 0x000ea80000300800 */
[----:B------:R-:W2:Y:S04]  /*31a60*/  LDL.LU R22, [R1+0x758] ;  /* 0x0007580001167983 */ /* 0x000ea80000300800 */
[----:B------:R-:W2:Y:S04]  /*31a70*/  LDL.LU R23, [R1+0x75c] ;  /* 0x00075c0001177983 */ /* 0x000ea80000300800 */
[----:B------:R-:W3:Y:S04]  /*31a80*/  LDL.LU.64 R6, [R1+0x1ee0] ;  /* 0x001ee00001067983 */ /* 0x000ee80000300a00 */
[----:B------:R-:W3:Y:S04]  /*31a90*/  LDL.LU.64 R4, [R1+0x1ed8] ;  /* 0x001ed80001047983 */ /* 0x000ee80000300a00 */
[----:B------:R-:W-:Y:S04]  /*31aa0*/  STL.64 [R1+0xb90], R8 ;  /* 0x000b900801007387 */ /* 0x000fe80000100a00 */
[----:B------:R0:W-:Y:S04]  /*31ab0*/  STL.64 [R1+0xb98], R10 ;  /* 0x000b980a01007387 */ /* 0x0001e80000100a00 */
[----:B0-----:R-:W2:Y:S04]  /*31ac0*/  LDL R10, [R1+0x178] ;  /* 0x00017800010a7983 */ /* 0x001ea80000100800 */
[----:B------:R0:W-:Y:S04]  /*31ad0*/  STL.64 [R1+0x1bc8], R26 ;  /* 0x001bc81a01007387 */ /* 0x0001e80000100a00 */
[----:B0-----:R-:W2:Y:S01]  /*31ae0*/  LDL R26, [R1+0x168] ;  /* 0x00016800011a7983 */ /* 0x001ea20000100800 */
[----:B---3--:R-:W-:Y:S03]  /*31af0*/  HMMA.16816.F32.BF16 R16, R4, R18, R12 ;  /* 0x000000120410723c */ /* 0x008fe6000004180c */
[----:B------:R-:W3:Y:S04]  /*31b00*/  LDL.LU.64 R14, [R1+0x1ed0] ;  /* 0x001ed000010e7983 */ /* 0x000ee80000300a00 */
[----:B------:R-:W3:-:S12]  /*31b10*/  LDL.LU.64 R12, [R1+0x1ec8] ;  /* 0x001ec800010c7983 */ /* 0x000ed80000300a00 */
[----:B------:R-:W-:Y:S04]  /*31b20*/  STL.64 [R1+0x510], R16 ;  /* 0x0005101001007387 */ /* 0x000fe80000100a00 */
[----:B------:R0:W-:Y:S04]  /*31b30*/  STL.64 [R1+0x518], R18 ;  /* 0x0005181201007387 */ /* 0x0001e80000100a00 */
[----:B0-----:R-:W3:Y:S02]  /*31b40*/  LDL.LU.64 R18, [R1+0x1ec0] ;  /* 0x001ec00001127983 */ /* 0x001ee40000300a00 */
[----:B---3--:R-:W-:Y:S02]  /*31b50*/  HMMA.16816.F32.BF16 R16, R4, R18, R12 ;  /* 0x000000120410723c */ /* 0x008fe4000004180c */
[----:B------:R-:W2:-:S15]  /*31b60*/  LDL.LU.64 R14, [R1+0x1eb8] ;  /* 0x001eb800010e7983 */ /* 0x000e9e0000300a00 */
[----:B------:R-:W-:Y:S02]  /*31b70*/  NOP ;  /* 0x0000000000007918 */ /* 0x000fe40000000000 */
[----:B------:R-:W-:Y:S04]  /*31b80*/  STL.64 [R1+0x500], R16 ;  /* 0x0005001001007387 */ /* 0x000fe80000100a00 */
[----:B------:R0:W-:Y:S04]  /*31b90*/  STL.64 [R1+0x508], R18 ;  /* 0x0005081201007387 */ /* 0x0001e80000100a00 */
[----:B0-----:R-:W3:Y:S01]  /*31ba0*/  LDL.LU.64 R18, [R1+0x1eb0] ;  /* 0x001eb00001127983 */ /* 0x001ee20000300a00 */
[----:B--2---:R-:W-:Y:S03]  /*31bb0*/  HMMA.16816.F32.BF16 R12, R4, R14, R20 ;  /* 0x0000000e040c723c */ /* 0x004fe60000041814 */
[----:B------:R-:W2:Y:S04]  /*31bc0*/  LDL.LU.64 R22, [R1+0x1ea8] ;  /* 0x001ea80001167983 */ /* 0x000ea80000300a00 */
[----:B------:R-:W2:-:S12]  /*31bd0*/  LDL.LU.64 R20, [R1+0x1ea0] ;  /* 0x001ea00001147983 */ /* 0x000e980000300a00 */
[----:B------:R-:W-:Y:S04]  /*31be0*/  STL.64 [R1+0x4f0], R12 ;  /* 0x0004f00c01007387 */ /* 0x000fe80000100a00 */
[----:B------:R0:W-:Y:S04]  /*31bf0*/  STL.64 [R1+0x4f8], R14 ;  /* 0x0004f80e01007387 */ /* 0x0001e80000100a00 */
[----:B0-----:R-:W2:Y:S01]  /*31c00*/  LDL.LU.64 R14, [R1+0x1e98] ;  /* 0x001e9800010e7983 */ /* 0x001ea20000300a00 */
[----:B----4-:R-:W-:Y:S02]  /*31c10*/  IMAD.MOV.U32 R11, RZ, RZ, R24 ;  /* 0x000000ffff0b7224 */ /* 0x010fe400078e0018 */
[----:B------:R-:W0:Y:S01]  /*31c20*/  S2R R24, SR_TID.X ;  /* 0x0000000000187919 */ /* 0x000e220000002100 */
[----:B------:R-:W-:-:S02]  /*31c30*/  IMAD.MOV.U32 R27, RZ, RZ, R25 ;  /* 0x000000ffff1b7224 */ /* 0x000fc400078e0019 */
[----:B------:R-:W1:Y:S01]  /*31c40*/  S2R R25, SR_TID.X ;  /* 0x0000000000197919 */ /* 0x000e620000002100 */
[----:B--2---:R-:W-:Y:S01]  /*31c50*/  HMMA.16816.F32.BF16 R12, R4, R14, R20 ;  /* 0x0000000e040c723c */ /* 0x004fe20000041814 */
[----:B------:R-:W2:-:S15]  /*31c60*/  LDL.LU.64 R20, [R1+0x1e90] ;  /* 0x001e900001147983 */ /* 0x000e9e0000300a00 */
[----:B------:R-:W-:-:S03]  /*31c70*/  NOP ;  /* 0x0000000000007918 */ /* 0x000fc60000000000 */
[----:B------:R-:W-:Y:S04]  /*31c80*/  STL.64 [R1+0x4e0], R12 ;  /* 0x0004e00c01007387 */ /* 0x000fe80000100a00 */
[----:B------:R4:W-:Y:S04]  /*31c90*/  STL.64 [R1+0x4e8], R14 ;  /* 0x0004e80e01007387 */ /* 0x0009e80000100a00 */
[----:B----4-:R-:W3:Y:S04]  /*31ca0*/  LDL.LU.64 R14, [R1+0x1e88] ;  /* 0x001e8800010e7983 */ /* 0x010ee80000300a00 */
[----:B------:R-:W3:Y:S01]  /*31cb0*/  LDL.LU.64 R12, [R1+0x1e80] ;  /* 0x001e8000010c7983 */ /* 0x000ee20000300a00 */
[----:B0-----:R-:W-:Y:S01]  /*31cc0*/  LOP3.LUT R24, R24, 0x7, RZ, 0xc0, !PT ;  /* 0x0000000718187812 */ /* 0x001fe200078ec0ff */
[----:B-1----:R-:W-:-:S04]  /*31cd0*/  IMAD.SHL.U32 R17, R25, 0x2, RZ ;  /* 0x0000000219117824 */ /* 0x002fc800078e00ff */
[----:B------:R-:W-:-:S05]  /*31ce0*/  IMAD R24, R24, 0x90, RZ ;  /* 0x0000009018187824 */ /* 0x000fca00078e02ff */
[----:B------:R-:W-:Y:S02]  /*31cf0*/  LOP3.LUT R24, R24, 0x10, R17, 0x78, !PT ;  /* 0x0000001018187812 */ /* 0x000fe400078e7811 */
[----:B---3--:R-:W-:Y:S01]  /*31d00*/  HMMA.16816.F32.BF16 R16, R4, R18, R12 ;  /* 0x000000120410723c */ /* 0x008fe2000004180c */
[----:B------:R-:W3:Y:S04]  /*31d10*/  LDL.LU.64 R14, [R1+0x1e78] ;  /* 0x001e7800010e7983 */ /* 0x000ee80000300a00 */
[----:B------:R-:W3:-:S14]  /*31d20*/  LDL.LU.64 R12, [R1+0x1e70] ;  /* 0x001e7000010c7983 */ /* 0x000edc0000300a00 */
[----:B------:R-:W-:Y:S04]  /*31d30*/  STL.64 [R1+0x3f0], R16 ;  /* 0x0003f01001007387 */ /* 0x000fe80000100a00 */
[----:B------:R0:W-:Y:S04]  /*31d40*/  STL.64 [R1+0x3f8], R18 ;  /* 0x0003f81201007387 */ /* 0x0001e80000100a00 */
[----:B0-----:R-:W3:Y:S02]  /*31d50*/  LDL.LU.64 R18, [R1+0x1e68] ;  /* 0x001e680001127983 */ /* 0x001ee40000300a00 */
[----:B---3--:R-:W-:Y:S02]  /*31d60*/  HMMA.16816.F32.BF16 R16, R4, R18, R12 ;  /* 0x000000120410723c */ /* 0x008fe4000004180c */
[----:B------:R-:W3:Y:S04]  /*31d70*/  LDL.LU.64 R14, [R1+0x1e60] ;  /* 0x001e6000010e7983 */ /* 0x000ee80000300a00 */
[----:B------:R-:W3:Y:S01]  /*31d80*/  LDL.LU.64 R12, [R1+0x1e58] ;  /* 0x001e5800010c7983 */ /* 0x000ee20000300a00 */
[----:B------:R-:W-:-:S05]  /*31d90*/  IMAD.SHL.U32 R25, R25, 0x40, RZ ;  /* 0x0000004019197824 */ /* 0x000fca00078e00ff */
[----:B------:R-:W-:-:S04]  /*31da0*/  LOP3.LUT R24, R24, 0x400, R25, 0xf8, !PT ;  /* 0x0000040018187812 */ /* 0x000fc800078ef819 */
[----:B------:R-:W-:-:S03]  /*31db0*/  LOP3.LUT R24, R24, 0x40, RZ, 0x3c, !PT ;  /* 0x0000004018187812 */ /* 0x000fc600078e3cff */
[----:B------:R-:W-:Y:S04]  /*31dc0*/  STL.64 [R1+0x3e0], R16 ;  /* 0x0003e01001007387 */ /* 0x000fe80000100a00 */
[----:B------:R0:W-:Y:S04]  /*31dd0*/  STL.64 [R1+0x3e8], R18 ;  /* 0x0003e81201007387 */ /* 0x0001e80000100a00 */
[----:B0-----:R-:W4:Y:S04]  /*31de0*/  LDL.LU.64 R18, [R1+0x1e50] ;  /* 0x001e500001127983 */ /* 0x001f280000300a00 */
[----:B------:R-:W2:Y:S01]  /*31df0*/  LDL.LU.64 R16, [R1+0x1e48] ;  /* 0x001e480001107983 */ /* 0x000ea20000300a00 */
[----:B---3--:R-:W-:Y:S03]  /*31e00*/  HMMA.16816.F32.BF16 R8, R4, R10, R12 ;  /* 0x0000000a0408723c */ /* 0x008fe6000004180c */
[----:B------:R-:W3:Y:S04]  /*31e10*/  LDL.LU.64 R14, [R1+0x1e40] ;  /* 0x001e4000010e7983 */ /* 0x000ee80000300a00 */
[----:B------:R-:W2:-:S12]  /*31e20*/  LDL.LU.64 R12, [R1+0x1e38] ;  /* 0x001e3800010c7983 */ /* 0x000e980000300a00 */
[----:B------:R-:W-:Y:S04]  /*31e30*/  STL.64 [R1+0x3d0], R8 ;  /* 0x0003d00801007387 */ /* 0x000fe80000100a00 */
[----:B------:R-:W-:Y:S04]  /*31e40*/  STL.64 [R1+0x3d8], R10 ;  /* 0x0003d80a01007387 */ /* 0x000fe80000100a00 */
[----:B------:R-:W0:Y:S04]  /*31e50*/  LDSM.16.MT88.4 R8, [R24+UR6+0x8800] ;  /* 0x008800061808783b */ /* 0x000e280008004200 */
[----:B0-----:R-:W-:Y:S04]  /*31e60*/  STL.64 [R1+0x1be0], R10 ;  /* 0x001be00a01007387 */ /* 0x001fe80000100a00 */
[----:B------:R0:W-:Y:S04]  /*31e70*/  STL.64 [R1+0x1bd8], R8 ;  /* 0x001bd80801007387 */ /* 0x0001e80000100a00 */
[----:B0-----:R-:W2:Y:S04]  /*31e80*/  LDL.LU R8, [R1+0x660] ;  /* 0x0006600001087983 */ /* 0x001ea80000300800 */
[----:B------:R-:W2:Y:S04]  /*31e90*/  LDL.LU R9, [R1+0x664] ;  /* 0x0006640001097983 */ /* 0x000ea80000300800 */
[----:B------:R-:W2:Y:S04]  /*31ea0*/  LDL.LU R10, [R1+0x668] ;  /* 0x00066800010a7983 */ /* 0x000ea80000300800 */
[----:B------:R-:W2:Y:S04]  /*31eb0*/  LDL.LU R11, [R1+0x66c] ;  /* 0x00066c00010b7983 */ /* 0x000ea80000300800 */
[----:B------:R-:W3:Y:S01]  /*31ec0*/  LDL.LU R24, [R1+0x300] ;  /* 0x0003000001187983 */ /* 0x000ee20000300800 */
[----:B--2---:R-:W-:-:S15]  /*31ed0*/  HMMA.16816.F32.BF16 R8, R4, R26, R8 ;  /* 0x0000001a0408723c */ /* 0x004fde0000041808 */
[----:B------:R-:W-:-:S04]  /*31ee0*/  NOP ;  /* 0x0000000000007918 */ /* 0x000fc80000000000 */
[----:B------:R0:W-:Y:S04]  /*31ef0*/  STL.64 [R1+0x4b0], R8 ;  /* 0x0004b00801007387 */ /* 0x0001e80000100a00 */
[----:B------:R1:W-:Y:S04]  /*31f00*/  STL.64 [R1+0x4b8], R10 ;  /* 0x0004b80a01007387 */ /* 0x0003e80000100a00 */
[----:B------:R-:W3:Y:S04]  /*31f10*/  LDL.LU R25, [R1+0x304] ;  /* 0x0003040001197983 */ /* 0x000ee80000300800 */
[----:B------:R-:W2:Y:S04]  /*31f20*/  LDL.LU R26, [R1+0x308] ;  /* 0x00030800011a7983 */ /* 0x000ea80000300800 */
[----:B------:R-:W2:Y:S01]  /*31f30*/  LDL.LU R27, [R1+0x30c] ;  /* 0x00030c00011b7983 */ /* 0x000ea20000300800 */
[----:B------:R-:W-:-:S02]  /*31f40*/  IMAD.MOV.U32 R22, RZ, RZ, R12 ;  /* 0x000000ffff167224 */ /* 0x000fc400078e000c */
[----:B----4-:R-:W-:Y:S01]  /*31f50*/  IMAD.MOV.U32 R23, RZ, RZ, R19 ;  /* 0x000000ffff177224 */ /* 0x010fe200078e0013 */
[----:B--2---:R2:W-:Y:S04]  /*31f60*/  STL.64 [R1+0x1bf0], R26 ;  /* 0x001bf01a01007387 */ /* 0x0045e80000100a00 */
[----:B---3--:R-:W-:Y:S04]  /*31f70*/  STL.64 [R1+0x1be8], R24 ;  /* 0x001be81801007387 */ /* 0x008fe80000100a00 */
[----:B------:R-:W3:Y:S04]  /*31f80*/  LDL.LU R12, [R1+0x1e30] ;  /* 0x001e3000010c7983 */ /* 0x000ee80000300800 */
[----:B------:R-:W4:Y:S04]  /*31f90*/  LDL.LU R19, [R1+0x1e2c] ;  /* 0x001e2c0001137983 */ /* 0x000f280000300800 */
[----:B------:R1:W-:Y:S04]  /*31fa0*/  STL.64 [R1+0x1bf8], R22 ;  /* 0x001bf81601007387 */ /* 0x0003e80000100a00 */
[----:B0-----:R-:W3:Y:S04]  /*31fb0*/  LDL.LU R8, [R1+0x310] ;  /* 0x0003100001087983 */ /* 0x001ee80000300800 */
[----:B------:R-:W3:Y:S04]  /*31fc0*/  LDL.LU R9, [R1+0x314] ;  /* 0x0003140001097983 */ /* 0x000ee80000300800 */
[----:B-1----:R-:W3:Y:S04]  /*31fd0*/  LDL.LU R10, [R1+0x318] ;  /* 0x00031800010a7983 */ /* 0x002ee80000300800 */
[----:B------:R-:W3:Y:S01]  /*31fe0*/  LDL.LU R11, [R1+0x31c] ;  /* 0x00031c00010b7983 */ /* 0x000ee20000300800 */
[----:B--2---:R-:W-:-:S02]  /*31ff0*/  IMAD.MOV.U32 R26, RZ, RZ, R21 ;  /* 0x000000ffff1a7224 */ /* 0x004fc400078e0015 */
[----:B------:R-:W-:Y:S01]  /*32000*/  IMAD.MOV.U32 R27, RZ, RZ, R20 ;  /* 0x000000ffff1b7224 */ /* 0x000fe200078e0014 */
[----:B---3--:R0:W-:Y:S04]  /*32010*/  STL.64 [R1+0x1c08], R10 ;  /* 0x001c080a01007387 */ /* 0x0081e80000100a00 */
[----:B------:R-:W-:Y:S04]  /*32020*/  STL.64 [R1+0x1c00], R8 ;  /* 0x001c000801007387 */ /* 0x000fe80000100a00 */
[----:B------:R-:W-:Y:S04]  /*32030*/  STL.64 [R1+0x1c10], R26 ;  /* 0x001c101a01007387 */ /* 0x000fe80000100a00 */
[----:B------:R-:W2:Y:S04]  /*32040*/  LDL.LU R20, [R1+0x320] ;  /* 0x0003200001147983 */ /* 0x000ea80000300800 */
[----:B------:R-:W2:Y:S04]  /*32050*/  LDL.LU R21, [R1+0x324] ;  /* 0x0003240001157983 */ /* 0x000ea80000300800 */
[----:B------:R-:W3:Y:S04]  /*32060*/  LDL.LU R22, [R1+0x328] ;  /* 0x0003280001167983 */ /* 0x000ee80000300800 */
[----:B------:R-:W3:Y:S01]  /*32070*/  LDL.LU R23, [R1+0x32c] ;  /* 0x00032c0001177983 */ /* 0x000ee20000300800 */
[----:B0-----:R-:W-:-:S02]  /*32080*/  IMAD.MOV.U32 R10, RZ, RZ, R2 ;  /* 0x000000ffff0a7224 */ /* 0x001fc400078e0002 */
[----:B------:R-:W-:Y:S01]  /*32090*/  IMAD.MOV.U32 R11, RZ, RZ, R14 ;  /* 0x000000ffff0b7224 */ /* 0x000fe200078e000e */
[----:B---3--:R0:W-:Y:S04]  /*320a0*/  STL.64 [R1+0x1c20], R22 ;  /* 0x001c201601007387 */ /* 0x0081e80000100a00 */
[----:B--2---:R-:W-:Y:S04]  /*320b0*/  STL.64 [R1+0x1c18], R20 ;  /* 0x001c181401007387 */ /* 0x004fe80000100a00 */
[----:B------:R-:W2:Y:S04]  /*320c0*/  LDL.LU R2, [R1+0x1e28] ;  /* 0x001e280001027983 */ /* 0x000ea80000300800 */
[----:B------:R-:W3:Y:S04]  /*320d0*/  LDL.LU R14, [R1+0x1e24] ;  /* 0x001e2400010e7983 */ /* 0x000ee80000300800 */
[----:B------:R1:W-:Y:S01]  /*320e0*/  STL.64 [R1+0x1c28], R10 ;  /* 0x001c280a01007387 */ /* 0x0003e20000100a00 */
[----:B0-----:R-:W-:-:S02]  /*320f0*/  IMAD.MOV.U32 R22, RZ, RZ, R15 ;  /* 0x000000ffff167224 */ /* 0x001fc400078e000f */
[----:B------:R-:W-:Y:S01]  /*32100*/  IMAD.MOV.U32 R23, RZ, RZ, R17 ;  /* 0x000000ffff177224 */ /* 0x000fe200078e0011 */
[----:B------:R-:W2:Y:S04]  /*32110*/  LDL.LU R15, [R1+0x1e20] ;  /* 0x001e2000010f7983 */ /* 0x000ea80000300800 */
[----:B------:R-:W2:Y:S04]  /*32120*/  LDL.LU R17, [R1+0x1e1c] ;  /* 0x001e1c0001117983 */ /* 0x000ea80000300800 */
[----:B------:R0:W-:Y:S04]  /*32130*/  STL.64 [R1+0x1c30], R22 ;  /* 0x001c301601007387 */ /* 0x0001e80000100a00 */
[----:B------:R-:W2:Y:S04]  /*32140*/  LDL.LU R8, [R1+0x340] ;  /* 0x0003400001087983 */ /* 0x000ea80000300800 */
[----:B------:R-:W2:Y:S04]  /*32150*/  LDL.LU R9, [R1+0x344] ;  /* 0x0003440001097983 */ /* 0x000ea80000300800 */
[----:B-1----:R-:W2:Y:S04]  /*32160*/  LDL.LU R10, [R1+0x348] ;  /* 0x00034800010a7983 */ /* 0x002ea80000300800 */
[----:B------:R-:W2:Y:S01]  /*32170*/  LDL.LU R11, [R1+0x34c] ;  /* 0x00034c00010b7983 */ /* 0x000ea20000300800 */
[----:B0-----:R-:W-:-:S02]  /*32180*/  IMAD.MOV.U32 R22, RZ, RZ, R28 ;  /* 0x000000ffff167224 */ /* 0x001fc400078e001c */
[----:B------:R-:W-:Y:S01]  /*32190*/  IMAD.MOV.U32 R23, RZ, RZ, R13 ;  /* 0x000000ffff177224 */ /* 0x000fe200078e000d */
[----:B--2---:R-:W-:Y:S04]  /*321a0*/  STL.64 [R1+0x1c40], R10 ;  /* 0x001c400a01007387 */ /* 0x004fe80000100a00 */
[----:B------:R0:W-:Y:S04]  /*321b0*/  STL.64 [R1+0x1c38], R8 ;  /* 0x001c380801007387 */ /* 0x0001e80000100a00 */
[----:B------:R-:W2:Y:S04]  /*321c0*/  LDL.LU R28, [R1+0x1e18] ;  /* 0x001e1800011c7983 */ /* 0x000ea80000300800 */
[----:B------:R-:W2:Y:S04]  /*321d0*/  LDL.LU R13, [R1+0x1e14] ;  /* 0x001e1400010d7983 */ /* 0x000ea80000300800 */
[----:B------:R1:W-:Y:S04]  /*321e0*/  STL.64 [R1+0x1c48], R22 ;  /* 0x001c481601007387 */ /* 0x0003e80000100a00 */
[----:B0-----:R-:W2:Y:S04]  /*321f0*/  LDL.LU R8, [R1+0x350] ;  /* 0x0003500001087983 */ /* 0x001ea80000300800 */
[----:B------:R-:W2:Y:S04]  /*32200*/  LDL.LU R9, [R1+0x354] ;  /* 0x0003540001097983 */ /* 0x000ea80000300800 */
[----:B------:R-:W2:Y:S04]  /*32210*/  LDL.LU R10, [R1+0x358] ;  /* 0x00035800010a7983 */ /* 0x000ea80000300800 */
[----:B------:R-:W2:Y:S01]  /*32220*/  LDL.LU R11, [R1+0x35c] ;  /* 0x00035c00010b7983 */ /* 0x000ea20000300800 */
[----:B-1----:R-:W-:-:S02]  /*32230*/  IMAD.MOV.U32 R22, RZ, RZ, R18 ;  /* 0x000000ffff167224 */ /* 0x002fc400078e0012 */
        /* <DEDUP_REMOVED lines=13> */
[----:B------:R-:W-:Y:S04]  /*32310*/  STL.64 [R1+0x1c68], R8 ;  /* 0x001c680801007387 */ /* 0x000fe80000100a00 */
[----:B------:R-:W2:Y:S04]  /*32320*/  LDL.LU R16, [R1+0x1e08] ;  /* 0x001e080001107983 */ /* 0x000ea80000300800 */
[----:B------:R-:W2:Y:S04]  /*32330*/  LDL.LU R0, [R1+0x1e04] ;  /* 0x001e040001007983 */ /* 0x000ea80000300800 */
[----:B------:R0:W-:Y:S02]  /*32340*/  STL.64 [R1+0x1c78], R22 ;  /* 0x001c781601007387 */ /* 0x0001e40000100a00 */
[----:B0-----:R-:W-:-:S02]  /*32350*/  IMAD.MOV.U32 R22, RZ, RZ, R12 ;  /* 0x000000ffff167224 */ /* 0x001fc400078e000c */
[----:B------:R-:W-:Y:S01]  /*32360*/  IMAD.MOV.U32 R23, RZ, RZ, R29 ;  /* 0x000000ffff177224 */ /* 0x000fe200078e001d */
[----:B------:R-:W2:Y:S04]  /*32370*/  LDL.LU R12, [R1+0x1e00] ;  /* 0x001e0000010c7983 */ /* 0x000ea80000300800 */
[----:B------:R-:W2:Y:S04]  /*32380*/  LDL.LU R29, [R1+0x1dfc] ;  /* 0x001dfc00011d7983 */ /* 0x000ea80000300800 */
[----:B------:R0:W-:Y:S04]  /*32390*/  STL.64 [R1+0x1c90], R22 ;  /* 0x001c901601007387 */ /* 0x0001e80000100a00 */
[----:B------:R-:W2:Y:S04]  /*323a0*/  LDL.LU R8, [R1+0x370] ;  /* 0x0003700001087983 */ /* 0x000ea80000300800 */
[----:B------:R-:W2:Y:S04]  /*323b0*/  LDL.LU R9, [R1+0x374] ;  /* 0x0003740001097983 */ /* 0x000ea80000300800 */
[----:B------:R-:W2:Y:S04]  /*323c0*/  LDL.LU R10, [R1+0x378] ;  /* 0x00037800010a7983 */ /* 0x000ea80000300800 */
[----:B------:R-:W2:Y:S01]  /*323d0*/  LDL.LU R11, [R1+0x37c] ;  /* 0x00037c00010b7983 */ /* 0x000ea20000300800 */
[----:B0-----:R-:W-:-:S02]  /*323e0*/  IMAD.MOV.U32 R22, RZ, RZ, R2 ;  /* 0x000000ffff167224 */ /* 0x001fc400078e0002 */
[----:B----4-:R-:W-:Y:S01]  /*323f0*/  IMAD.MOV.U32 R23, RZ, RZ, R19 ;  /* 0x000000ffff177224 */ /* 0x010fe200078e0013 */
[----:B------:R-:W4:Y:S04]  /*32400*/  LDL.LU R2, [R1+0x1df8] ;  /* 0x001df80001027983 */ /* 0x000f280000300800 */
[----:B------:R-:W4:Y:S04]  /*32410*/  LDL.LU R19, [R1+0x1df4] ;  /* 0x001df40001137983 */ /* 0x000f280000300800 */
[----:B------:R0:W-:Y:S02]  /*32420*/  STL.64 [R1+0x1ca8], R22 ;  /* 0x001ca81601007387 */ /* 0x0001e40000100a00 */
[----:B0-----:R-:W-:-:S02]  /*32430*/  IMAD.MOV.U32 R22, RZ, RZ, R15 ;  /* 0x000000ffff167224 */ /* 0x001fc400078e000f */
[----:B---3--:R-:W-:Y:S01]  /*32440*/  IMAD.MOV.U32 R23, RZ, RZ, R14 ;  /* 0x000000ffff177224 */ /* 0x008fe200078e000e */
[----:B--2---:R-:W-:Y:S04]  /*32450*/  STL.64 [R1+0x1c88], R10 ;  /* 0x001c880a01007387 */ /* 0x004fe80000100a00 */
[----:B------:R0:W-:Y:S04]  /*32460*/  STL.64 [R1+0x1c80], R8 ;  /* 0x001c800801007387 */ /* 0x0001e80000100a00 */
[----:B0-----:R-:W2:Y:S04]  /*32470*/  LDL.LU R8, [R1+0x380] ;  /* 0x0003800001087983 */ /* 0x001ea80000300800 */
[----:B------:R-:W2:Y:S04]  /*32480*/  LDL.LU R9, [R1+0x384] ;  /* 0x0003840001097983 */ /* 0x000ea80000300800 */
[----:B------:R-:W3:Y:S04]  /*32490*/  LDL.LU R10, [R1+0x388] ;  /* 0x00038800010a7983 */ /* 0x000ee80000300800 */
[----:B------:R-:W3:Y:S04]  /*324a0*/  LDL.LU R11, [R1+0x38c] ;  /* 0x00038c00010b7983 */ /* 0x000ee80000300800 */
[----:B------:R0:W-:Y:S04]  /*324b0*/  STL.64 [R1+0x1cc0], R22 ;  /* 0x001cc01601007387 */ /* 0x0001e80000100a00 */
[----:B------:R-:W2:Y:S04]  /*324c0*/  LDL.LU R20, [R1+0x3b0] ;  /* 0x0003b00001147983 */ /* 0x000ea80000300800 */
[----:B------:R-:W2:Y:S04]  /*324d0*/  LDL.LU R21, [R1+0x3b4] ;  /* 0x0003b40001157983 */ /* 0x000ea80000300800 */
[----:B0-----:R-:W2:Y:S04]  /*324e0*/  LDL.LU R22, [R1+0x3b8] ;  /* 0x0003b80001167983 */ /* 0x001ea80000300800 */
[----:B------:R-:W2:Y:S01]  /*324f0*/  LDL.LU R23, [R1+0x3bc] ;  /* 0x0003bc0001177983 */ /* 0x000ea20000300800 */
[----:B------:R-:W-:-:S02]  /*32500*/  IMAD.MOV.U32 R14, RZ, RZ, R28 ;  /* 0x000000ffff0e7224 */ /* 0x000fc400078e001c */
        /* <DEDUP_REMOVED lines=37> */
[----:B----4-:R-:W-:-:S02]  /*32760*/  IMAD.MOV.U32 R14, RZ, RZ, R2 ;  /* 0x000000ffff0e7224 */ /* 0x010fc400078e0002 */
[----:B------:R-:W-:Y:S01]  /*32770*/  IMAD.MOV.U32 R15, RZ, RZ, R29 ;  /* 0x000000ffff0f7224 */ /* 0x000fe200078e001d */
[----:B------:R-:W4:Y:S04]  /*32780*/  LDL.LU R2, [R1+0x1dd0] ;  /* 0x001dd00001027983 */ /* 0x000f280000300800 */
[----:B------:R-:W-:Y:S04]  /*32790*/  STL.64 [R1+0x1d40], R14 ;  /* 0x001d400e01007387 */ /* 0x000fe80000100a00 */
[----:B--2---:R-:W-:Y:S04]  /*327a0*/  STL.64 [R1+0x1d20], R22 ;  /* 0x001d201601007387 */ /* 0x004fe80000100a00 */
[----:B------:R0:W-:Y:S04]  /*327b0*/  STL.64 [R1+0x1d18], R20 ;  /* 0x001d181401007387 */ /* 0x0001e80000100a00 */
[----:B0-----:R-:W2:Y:S04]  /*327c0*/  LDL.LU R20, [R1+0x5e0] ;  /* 0x0005e00001147983 */ /* 0x001ea80000300800 */
[----:B------:R-:W2:Y:S04]  /*327d0*/  LDL.LU R21, [R1+0x5e4] ;  /* 0x0005e40001157983 */ /* 0x000ea80000300800 */
[----:B------:R-:W2:Y:S04]  /*327e0*/  LDL.LU R22, [R1+0x5e8] ;  /* 0x0005e80001167983 */ /* 0x000ea80000300800 */
[----:B------:R-:W2:Y:S01]  /*327f0*/  LDL.LU R23, [R1+0x5ec] ;  /* 0x0005ec0001177983 */ /* 0x000ea20000300800 */
[----:B------:R-:W-:-:S02]  /*32800*/  IMAD.MOV.U32 R14, RZ, RZ, R28 ;  /* 0x000000ffff0e7224 */ /* 0x000fc400078e001c */
[----:B------:R-:W-:-:S05]  /*32810*/  IMAD.MOV.U32 R15, RZ, RZ, R19 ;  /* 0x000000ffff0f7224 */ /* 0x000fca00078e0013 */
        /* <DEDUP_REMOVED lines=18> */
[----:B------:R0:W-:Y:S02]  /*32940*/  STL.64 [R1+0x1d88], R14 ;  /* 0x001d880e01007387 */ /* 0x0001e40000100a00 */
[----:B0-----:R-:W-:Y:S02]  /*32950*/  IMAD.MOV.U32 R14, RZ, RZ, R12 ;  /* 0x000000ffff0e7224 */ /* 0x001fe400078e000c */
[----:B------:R-:W-:Y:S01]  /*32960*/  IMAD.MOV.U32 R15, RZ, RZ, R3 ;  /* 0x000000ffff0f7224 */ /* 0x000fe200078e0003 */
[----:B--2---:R-:W-:Y:S04]  /*32970*/  STL.64 [R1+0x1d68], R22 ;  /* 0x001d681601007387 */ /* 0x004fe80000100a00 */
[----:B------:R0:W-:Y:S04]  /*32980*/  STL.64 [R1+0x1d60], R20 ;  /* 0x001d601401007387 */ /* 0x0001e80000100a00 */
[----:B0-----:R-:W2:Y:S04]  /*32990*/  LDL.LU R20, [R1+0x610] ;  /* 0x0006100001147983 */ /* 0x001ea80000300800 */
[----:B------:R-:W2:Y:S04]  /*329a0*/  LDL.LU R21, [R1+0x614] ;  /* 0x0006140001157983 */ /* 0x000ea80000300800 */
[----:B------:R-:W2:Y:S04]  /*329b0*/  LDL.LU R22, [R1+0x618] ;  /* 0x0006180001167983 */ /* 0x000ea80000300800 */
[----:B------:R-:W2:Y:S04]  /*329c0*/  LDL.LU R23, [R1+0x61c] ;  /* 0x00061c0001177983 */ /* 0x000ea80000300800 */
[----:B------:R0:W-:Y:S04]  /*329d0*/  STL.64 [R1+0x1da0], R14 ;  /* 0x001da00e01007387 */ /* 0x0001e80000100a00 */
[----:B0-----:R-:W2:Y:S04]  /*329e0*/  LDL.64 R14, [R1+0x148] ;  /* 0x00014800010e7983 */ /* 0x001ea80000100a00 */
[----:B--2---:R-:W-:Y:S04]  /*329f0*/  STL.64 [R1+0x1db8], R14 ;  /* 0x001db80e01007387 */ /* 0x004fe80000100a00 */
[----:B------:R-:W-:Y:S04]  /*32a00*/  STL.64 [R1+0x1d80], R22 ;  /* 0x001d801601007387 */ /* 0x000fe80000100a00 */
[----:B------:R0:W-:Y:S04]  /*32a10*/  STL.64 [R1+0x1d78], R20 ;  /* 0x001d781401007387 */ /* 0x0001e80000100a00 */
[----:B0-----:R-:W2:Y:S04]  /*32a20*/  LDL.LU R20, [R1+0x620] ;  /* 0x0006200001147983 */ /* 0x001ea80000300800 */
[----:B------:R-:W2:Y:S04]  /*32a30*/  LDL.LU R21, [R1+0x624] ;  /* 0x0006240001157983 */ /* 0x000ea80000300800 */
[----:B------:R-:W2:Y:S04]  /*32a40*/  LDL.LU R22, [R1+0x628] ;  /* 0x0006280001167983 */ /* 0x000ea80000300800 */
[----:B------:R-:W2:Y:S04]  /*32a50*/  LDL.LU R23, [R1+0x62c] ;  /* 0x00062c0001177983 */ /* 0x000ea80000300800 */
[----:B--2---:R-:W-:Y:S04]  /*32a60*/  STL.64 [R1+0x1d98], R22 ;  /* 0x001d981601007387 */ /* 0x004fe80000100a00 */
        /* <DEDUP_REMOVED lines=17> */
[----:B---3--:R-:W-:Y:S04]  /*32b80*/  STL.64 [R1+0x1ca0], R10 ;  /* 0x001ca00a01007387 */ /* 0x008fe80000100a00 */
[----:B------:R0:W-:Y:S04]  /*32b90*/  STL.64 [R1+0x1c98], R8 ;  /* 0x001c980801007387 */ /* 0x0001e80000100a00 */
[----:B0-----:R-:W3:Y:S04]  /*32ba0*/  LDL.LU R8, [R1+0x390] ;  /* 0x0003900001087983 */ /* 0x001ee80000300800 */
[----:B------:R-:W3:Y:S04]  /*32bb0*/  LDL.LU R9, [R1+0x394] ;  /* 0x0003940001097983 */ /* 0x000ee80000300800 */
[----:B------:R-:W3:Y:S04]  /*32bc0*/  LDL.LU R10, [R1+0x398] ;  /* 0x00039800010a7983 */ /* 0x000ee80000300800 */
[----:B------:R-:W3:Y:S01]  /*32bd0*/  LDL.LU R11, [R1+0x39c] ;  /* 0x00039c00010b7983 */ /* 0x000ee20000300800 */
[----:B----4-:R-:W-:-:S02]  /*32be0*/  IMAD.MOV.U32 R14, RZ, RZ, R2 ;  /* 0x000000ffff0e7224 */ /* 0x010fc400078e0002 */
[----:B------:R-:W-:-:S07]  /*32bf0*/  IMAD.MOV.U32 R15, RZ, RZ, R0 ;  /* 0x000000ffff0f7224 */ /* 0x000fce00078e0000 */
[C---:B--2---:R-:W-:Y:S01]  /*32c00*/  HMMA.16816.F32.BF16 R12, R4.reuse, R14, R20 ;  /* 0x0000000e040c723c */ /* 0x044fe20000041814 */
[----:B---3--:R-:W-:Y:S04]  /*32c10*/  STL.64 [R1+0x1cb8], R10 ;  /* 0x001cb80a01007387 */ /* 0x008fe80000100a00 */
[----:B------:R0:W-:Y:S04]  /*32c20*/  STL.64 [R1+0x1cb0], R8 ;  /* 0x001cb00801007387 */ /* 0x0001e80000100a00 */
[----:B0-----:R-:W2:Y:S04]  /*32c30*/  LDL.LU R8, [R1+0x3a0] ;  /* 0x0003a00001087983 */ /* 0x001ea80000300800 */
[----:B------:R-:W2:Y:S04]  /*32c40*/  LDL.LU R9, [R1+0x3a4] ;  /* 0x0003a40001097983 */ /* 0x000ea80000300800 */
[----:B------:R-:W2:Y:S04]  /*32c50*/  LDL.LU R10, [R1+0x3a8] ;  /* 0x0003a800010a7983 */ /* 0x000ea80000300800 */
[----:B------:R-:W2:Y:S04]  /*32c60*/  LDL.LU R11, [R1+0x3ac] ;  /* 0x0003ac00010b7983 */ /* 0x000ea80000300800 */
[----:B------:R-:W3:Y:S04]  /*32c70*/  LDL.LU R24, [R1+0x330] ;  /* 0x0003300001187983 */ /* 0x000ee80000300800 */
[----:B------:R-:W3:Y:S04]  /*32c80*/  LDL.LU R25, [R1+0x334] ;  /* 0x0003340001197983 */ /* 0x000ee80000300800 */
[----:B------:R-:W3:Y:S04]  /*32c90*/  LDL.LU R26, [R1+0x338] ;  /* 0x00033800011a7983 */ /* 0x000ee80000300800 */
[----:B------:R-:W3:Y:S04]  /*32ca0*/  LDL.LU R27, [R1+0x33c] ;  /* 0x00033c00011b7983 */ /* 0x000ee80000300800 */
[----:B------:R-:W4:Y:S04]  /*32cb0*/  LDL.LU R16, [R1+0x8d0] ;  /* 0x0008d00001107983 */ /* 0x000f280000300800 */
[----:B------:R-:W4:Y:S04]  /*32cc0*/  LDL.LU R17, [R1+0x8d4] ;  /* 0x0008d40001117983 */ /* 0x000f280000300800 */
[----:B------:R-:W4:Y:S04]  /*32cd0*/  LDL.LU R18, [R1+0x8d8] ;  /* 0x0008d80001127983 */ /* 0x000f280000300800 */
[----:B------:R-:W4:Y:S04]  /*32ce0*/  LDL.LU R19, [R1+0x8dc] ;  /* 0x0008dc0001137983 */ /* 0x000f280000300800 */
[----:B------:R-:W2:Y:S04]  /*32cf0*/  LDL.LU.64 R22, [R1+0x1dc8] ;  /* 0x001dc80001167983 */ /* 0x000ea80000300a00 */
[----:B------:R-:W2:Y:S04]  /*32d00*/  LDL.LU.64 R20, [R1+0x1dc0] ;  /* 0x001dc00001147983 */ /* 0x000ea80000300a00 */
[----:B------:R-:W-:Y:S04]  /*32d10*/  STL.64 [R1+0x490], R12 ;  /* 0x0004900c01007387 */ /* 0x000fe80000100a00 */
[----:B------:R0:W-:Y:S04]  /*32d20*/  STL.64 [R1+0x498], R14 ;  /* 0x0004980e01007387 */ /* 0x0001e80000100a00 */
[----:B0-----:R-:W2:Y:S02]  /*32d30*/  LDL.LU.64 R14, [R1+0x1db8] ;  /* 0x001db800010e7983 */ /* 0x001ea40000300a00 */
        /* <DEDUP_REMOVED lines=9> */
[----:B--2---:R-:W-:Y:S02]  /*32dd0*/  HMMA.16816.F32.BF16 R12, R4, R14, R20 ;  /* 0x0000000e040c723c */ /* 0x004fe40000041814 */
[----:B------:R-:W2:Y:S04]  /*32de0*/  LDL.LU.64 R22, [R1+0x1d98] ;  /* 0x001d980001167983 */ /* 0x000ea80000300a00 */
[----:B------:R-:W2:-:S13]  /*32df0*/  LDL.LU.64 R20, [R1+0x1d90] ;  /* 0x001d900001147983 */ /* 0x000e9a0000300a00 */
[----:B------:R-:W-:Y:S04]  /*32e00*/  STL.64 [R1+0x450], R12 ;  /* 0x0004500c01007387 */ /* 0x000fe80000100a00 */
[----:B------:R0:W-:Y:S04]  /*32e10*/  STL.64 [R1+0x458], R14 ;  /* 0x0004580e01007387 */ /* 0x0001e80000100a00 */
[----:B0-----:R-:W2:Y:S02]  /*32e20*/  LDL.LU.64 R14, [R1+0x1d88] ;  /* 0x001d8800010e7983 */ /* 0x001ea40000300a00 */
        /* <DEDUP_REMOVED lines=48> */
[----:B--2---:R-:W-:-:S15]  /*33130*/  HMMA.16816.F32.BF16 R20, R4, R14, R20 ;  /* 0x0000000e0414723c */ /* 0x004fde0000041814 */
[----:B------:R-:W-:-:S04]  /*33140*/  NOP ;  /* 0x0000000000007918 */ /* 0x000fc80000000000 */
[----:B------:R-:W-:Y:S04]  /*33150*/  STL.64 [R1+0xb70], R20 ;  /* 0x000b701401007387 */ /* 0x000fe80000100a00 */
[----:B------:R0:W-:Y:S04]  /*33160*/  STL.64 [R1+0xb78], R22 ;  /* 0x000b781601007387 */ /* 0x0001e80000100a00 */
[----:B0-----:R-:W2:Y:S04]  /*33170*/  LDL.LU.64 R22, [R1+0x1cc0] ;  /* 0x001cc00001167983 */ /* 0x001ea80000300a00 */
[----:B------:R0:W-:Y:S04]  /*33180*/  STL.64 [R1+0x1b58], R14 ;  /* 0x001b580e01007387 */ /* 0x0001e80000100a00 */
[----:B------:R-:W3:Y:S04]  /*33190*/  LDL.LU R12, [R1+0x1e0] ;  /* 0x0001e000010c7983 */ /* 0x000ee80000300800 */
[----:B------:R-:W3:Y:S04]  /*331a0*/  LDL.LU R13, [R1+0x1e4] ;  /* 0x0001e400010d7983 */ /* 0x000ee80000300800 */
[----:B0-----:R-:W3:Y:S04]  /*331b0*/  LDL.LU R14, [R1+0x1e8] ;  /* 0x0001e800010e7983 */ /* 0x001ee80000300800 */
[----:B------:R-:W3:Y:S01]  /*331c0*/  LDL.LU R15, [R1+0x1ec] ;  /* 0x0001ec00010f7983 */ /* 0x000ee20000300800 */
[----:B--2---:R-:W-:Y:S03]  /*331d0*/  HMMA.16816.F32.BF16 R20, R4, R22, R8 ;  /* 0x000000160414723c */ /* 0x004fe60000041808 */
[----:B------:R-:W2:Y:S04]  /*331e0*/  LDL.LU.64 R10, [R1+0x1cb8] ;  /* 0x001cb800010a7983 */ /* 0x000ea80000300a00 */
[----:B------:R-:W2:-:S12]  /*331f0*/  LDL.LU.64 R8, [R1+0x1cb0] ;  /* 0x001cb00001087983 */ /* 0x000e980000300a00 */
        /* <DEDUP_REMOVED lines=34> */
[----:B------:R-:W3:-:S15]  /*33420*/  LDL.LU.64 R10, [R1+0x1c28] ;  /* 0x001c2800010a7983 */ /* 0x000ede0000300a00 */
[----:B------:R-:W-:Y:S02]  /*33430*/  NOP ;  /* 0x0000000000007918 */ /* 0x000fe40000000000 */
[----:B------:R-:W-:Y:S04]  /*33440*/  STL.64 [R1+0xb00], R20 ;  /* 0x000b001401007387 */ /* 0x000fe80000100a00 */
[----:B------:R0:W-:Y:S04]  /*33450*/  STL.64 [R1+0xb08], R22 ;  /* 0x000b081601007387 */ /* 0x0001e80000100a00 */
[----:B0-----:R-:W2:Y:S04]  /*33460*/  LDL.LU.64 R22, [R1+0x1c20] ;  /* 0x001c200001167983 */ /* 0x001ea80000300a00 */
[----:B------:R-:W2:Y:S01]  /*33470*/  LDL.LU.64 R20, [R1+0x1c18] ;  /* 0x001c180001147983 */ /* 0x000ea20000300a00 */
[----:B---3--:R-:W-:Y:S03]  /*33480*/  HMMA.16816.F32.BF16 R8, R4, R10, R24 ;  /* 0x0000000a0408723c */ /* 0x008fe60000041818 */
[----:B------:R-:W2:-:S15]  /*33490*/  LDL.LU.64 R26, [R1+0x1c10] ;  /* 0x001c1000011a7983 */ /* 0x000e9e0000300a00 */
[----:B------:R-:W-:Y:S01]  /*334a0*/  NOP ;  /* 0x0000000000007918 */ /* 0x000fe20000000000 */
[----:B------:R-:W-:Y:S04]  /*334b0*/  STL.64 [R1+0xaf0], R8 ;  /* 0x000af00801007387 */ /* 0x000fe80000100a00 */
[----:B------:R0:W-:Y:S04]  /*334c0*/  STL.64 [R1+0xaf8], R10 ;  /* 0x000af80a01007387 */ /* 0x0001e80000100a00 */
[----:B0-----:R-:W3:Y:S04]  /*334d0*/  LDL.LU.64 R10, [R1+0x1c08] ;  /* 0x001c0800010a7983 */ /* 0x001ee80000300a00 */
[----:B------:R-:W3:Y:S01]  /*334e0*/  LDL.LU.64 R8, [R1+0x1c00] ;  /* 0x001c000001087983 */ /* 0x000ee20000300a00 */
[----:B--2---:R-:W-:Y:S03]  /*334f0*/  HMMA.16816.F32.BF16 R24, R4, R26, R20 ;  /* 0x0000001a0418723c */ /* 0x004fe60000041814 */
[----:B------:R-:W3:-:S15]  /*33500*/  LDL.LU.64 R22, [R1+0x1bf8] ;  /* 0x001bf80001167983 */ /* 0x000ede0000300a00 */
[----:B------:R-:W-:Y:S01]  /*33510*/  NOP ;  /* 0x0000000000007918 */ /* 0x000fe20000000000 */
[----:B------:R-:W-:Y:S04]  /*33520*/  STL.64 [R1+0xae0], R24 ;  /* 0x000ae01801007387 */ /* 0x000fe80000100a00 */
[----:B------:R0:W-:Y:S04]  /*33530*/  STL.64 [R1+0xae8], R26 ;  /* 0x000ae81a01007387 */ /* 0x0001e80000100a00 */
[----:B0-----:R-:W2:Y:S04]  /*33540*/  LDL.LU.64 R26, [R1+0x1bf0] ;  /* 0x001bf000011a7983 */ /* 0x001ea80000300a00 */
[----:B------:R-:W2:Y:S01]  /*33550*/  LDL.LU.64 R24, [R1+0x1be8] ;  /* 0x001be80001187983 */ /* 0x000ea20000300a00 */
[----:B---3--:R-:W-:Y:S03]  /*33560*/  HMMA.16816.F32.BF16 R20, R4, R22, R8 ;  /* 0x000000160414723c */ /* 0x008fe60000041808 */
[----:B------:R-:W4:Y:S04]  /*33570*/  LDL.LU.64 R10, [R1+0x1be0] ;  /* 0x001be000010a7983 */ /* 0x000f280000300a00 */
[----:B------:R-:W4:-:S12]  /*33580*/  LDL.LU.64 R8, [R1+0x1bd8] ;  /* 0x001bd80001087983 */ /* 0x000f180000300a00 */
[----:B------:R-:W-:Y:S04]  /*33590*/  STL.64 [R1+0xad0], R20 ;  /* 0x000ad01401007387 */ /* 0x000fe80000100a00 */
[----:B------:R0:W-:Y:S04]  /*335a0*/  STL.64 [R1+0xad8], R22 ;  /* 0x000ad81601007387 */ /* 0x0001e80000100a00 */
[----:B0-----:R-:W2:Y:S02]  /*335b0*/  LDL.LU.64 R22, [R1+0x1bd0] ;  /* 0x001bd00001167983 */ /* 0x001ea40000300a00 */
[----:B--2---:R-:W-:-:S15]  /*335c0*/  HMMA.16816.F32.BF16 R24, R4, R22, R24 ;  /* 0x000000160418723c */ /* 0x004fde0000041818 */
[----:B------:R-:W-:-:S04]  /*335d0*/  NOP ;  /* 0x0000000000007918 */ /* 0x000fc80000000000 */
[----:B------:R-:W-:Y:S04]  /*335e0*/  STL.64 [R1+0xac0], R24 ;  /* 0x000ac01801007387 */ /* 0x000fe80000100a00 */
[----:B------:R0:W-:Y:S04]  /*335f0*/  STL.64 [R1+0xac8], R26 ;  /* 0x000ac81a01007387 */ /* 0x0001e80000100a00 */
[----:B0-----:R-:W2:Y:S02]  /*33600*/  LDL.LU.64 R26, [R1+0x1bc8] ;  /* 0x001bc800011a7983 */ /* 0x001ea40000300a00 */
[----:B--2---:R-:W-:Y:S02]  /*33610*/  HMMA.16816.F32.BF16 R12, R4, R26, R12 ;  /* 0x0000001a040c723c */ /* 0x004fe4000004180c */
[----:B------:R-:W4:Y:S04]  /*33620*/  LDL.LU.64 R6, [R1+0x1d8] ;  /* 0x0001d80001067983 */ /* 0x000f280000300a00 */
[----:B------:R-:W-:-:S13]  /*33630*/  STL [R1+0x19f4], R26 ;  /* 0x0019f41a01007387 */ /* 0x000fda0000100800 */
[----:B------:R-:W-:Y:S04]  /*33640*/  STL.64 [R1+0xa10], R12 ;  /* 0x000a100c01007387 */ /* 0x000fe80000100a00 */
[----:B------:R4:W-:Y:S04]  /*33650*/  STL.64 [R1+0xa18], R14 ;  /* 0x000a180e01007387 */ /* 0x0009e80000100a00 */
[----:B------:R0:W-:Y:S01]  /*33660*/  STL [R1+0x19f0], R27 ;  /* 0x0019f01b01007387 */ /* 0x0001e20000100800 */
[----:B----4-:R-:W-:-:S15]  /*33670*/  HMMA.16816.F32.BF16 R12, R8, R6, R16 ;  /* 0x00000006080c723c */ /* 0x010fde0000041810 */
[----:B------:R-:W-:-:S04]  /*33680*/  NOP ;  /* 0x0000000000007918 */ /* 0x000fc80000000000 */
[----:B------:R-:W-:Y:S04]  /*33690*/  STL.64 [R1+0x3a0], R12 ;  /* 0x0003a00c01007387 */ /* 0x000fe80000100a00 */
[----:B------:R-:W-:Y:S04]  /*336a0*/  STL.64 [R1+0x3a8], R14 ;  /* 0x0003a80e01007387 */ /* 0x000fe80000100a00 */
[----:B------:R-:W2:Y:S04]  /*336b0*/  LDL.LU R24, [R1+0x840] ;  /* 0x0008400001187983 */ /* 0x000ea80000300800 */
[----:B------:R-:W2:Y:S04]  /*336c0*/  LDL.LU R25, [R1+0x844] ;  /* 0x0008440001197983 */ /* 0x000ea80000300800 */
[----:B------:R-:W3:Y:S04]  /*336d0*/  LDL.LU R26, [R1+0x848] ;  /* 0x00084800011a7983 */ /* 0x000ee80000300800 */
[----:B0-----:R-:W3:Y:S01]  /*336e0*/  LDL.LU R27, [R1+0x84c] ;  /* 0x00084c00011b7983 */ /* 0x001ee20000300800 */
[----:B------:R-:W-:-:S02]  /*336f0*/  IMAD.MOV.U32 R18, RZ, RZ, R6 ;  /* 0x000000ffff127224 */ /* 0x000fc400078e0006 */
[----:B------:R-:W-:Y:S01]  /*33700*/  IMAD.MOV.U32 R19, RZ, RZ, R7 ;  /* 0x000000ffff137224 */ /* 0x000fe200078e0007 */
[----:B---3--:R0:W-:Y:S04]  /*33710*/  STL.64 [R1+0x1bc0], R26 ;  /* 0x001bc01a01007387 */ /* 0x0081e80000100a00 */
[----:B--2---:R-:W-:Y:S04]  /*33720*/  STL.64 [R1+0x1bb8], R24 ;  /* 0x001bb81801007387 */ /* 0x004fe80000100a00 */
[----:B0-----:R-:W2:Y:S04]  /*33730*/  LDL.LU.64 R26, [R1+0x1c8] ;  /* 0x0001c800011a7983 */ /* 0x001ea80000300a00 */
[----:B------:R-:W3:Y:S04]  /*33740*/  LDL.LU.64 R6, [R1+0x178] ;  /* 0x0001780001067983 */ /* 0x000ee80000300a00 */
[----:B---3--:R0:W-:Y:S04]  /*33750*/  STL.64 [R1+0x1b90], R6 ;  /* 0x001b900601007387 */ /* 0x0081e80000100a00 */
[----:B0-----:R-:W3:Y:S04]  /*33760*/  LDL.LU.64 R6, [R1+0x188] ;  /* 0x0001880001067983 */ /* 0x001ee80000300a00 */
[----:B---3--:R0:W-:Y:S04]  /*33770*/  STL.64 [R1+0x1b98], R6 ;  /* 0x001b980601007387 */ /* 0x0081e80000100a00 */
[----:B0-----:R-:W3:Y:S04]  /*33780*/  LDL.LU.64 R6, [R1+0x198] ;  /* 0x0001980001067983 */ /* 0x001ee80000300a00 */
[----:B---3--:R0:W-:Y:S04]  /*33790*/  STL.64 [R1+0x1ba8], R6 ;  /* 0x001ba80601007387 */ /* 0x0081e80000100a00 */
[----:B0-----:R-:W3:Y:S01]  /*337a0*/  LDL.LU.64 R6, [R1+0x1a8] ;  /* 0x0001a80001067983 */ /* 0x001ee20000300a00 */
[----:B------:R-:W-:-:S03]  /*337b0*/  IMAD.MOV.U32 R21, RZ, RZ, R14 ;  /* 0x000000ffff157224 */ /* 0x000fc600078e000e */
[----:B---3--:R0:W-:Y:S04]  /*337c0*/  STL.64 [R1+0x1bb0], R6 ;  /* 0x001bb00601007387 */ /* 0x0081e80000100a00 */
[----:B0-----:R-:W3:Y:S04]  /*337d0*/  LDL.LU.64 R6, [R1+0x1b8] ;  /* 0x0001b80001067983 */ /* 0x001ee80000300a00 */
[----:B------:R-:W4:Y:S01]  /*337e0*/  LDL.LU.64 R14, [R1+0x168] ;  /* 0x00016800010e7983 */ /* 0x000f220000300a00 */
[----:B------:R-:W-:-:S03]  /*337f0*/  IMAD.MOV.U32 R20, RZ, RZ, R12 ;  /* 0x000000ffff147224 */ /* 0x000fc600078e000c */
[----:B----4-:R0:W-:Y:S04]  /*33800*/  STL.64 [R1+0x1ba0], R14 ;  /* 0x001ba00e01007387 */ /* 0x0101e80000100a00 */
[----:B------:R-:W4:Y:S04]  /*33810*/  LDL.LU R12, [R1+0x5b0] ;  /* 0x0005b000010c7983 */ /* 0x000f280000300800 */
[----:B------:R-:W4:Y:S04]  /*33820*/  LDL.LU R13, [R1+0x5b4] ;  /* 0x0005b400010d7983 */ /* 0x000f280000300800 */
[----:B0-----:R-:W4:Y:S04]  /*33830*/  LDL.LU R14, [R1+0x5b8] ;  /* 0x0005b800010e7983 */ /* 0x001f280000300800 */
[----:B------:R-:W4:Y:S04]  /*33840*/  LDL.LU R15, [R1+0x5bc] ;  /* 0x0005bc00010f7983 */ /* 0x000f280000300800 */
[----:B------:R-:W-:Y:S04]  /*33850*/  STL [R1+0x19fc], R19 ;  /* 0x0019fc1301007387 */ /* 0x000fe80000100800 */
[----:B------:R0:W-:Y:S04]  /*33860*/  STL [R1+0x19f8], R18 ;  /* 0x0019f81201007387 */ /* 0x0001e80000100800 */
[----:B------:R-:W2:Y:S04]  /*33870*/  LDL.LU R16, [R1+0x870] ;  /* 0x0008700001107983 */ /* 0x000ea80000300800 */
[----:B------:R-:W2:Y:S04]  /*33880*/  LDL.LU R17, [R1+0x874] ;  /* 0x0008740001117983 */ /* 0x000ea80000300800 */
[----:B0-----:R-:W2:Y:S04]  /*33890*/  LDL.LU R18, [R1+0x878] ;  /* 0x0008780001127983 */ /* 0x001ea80000300800 */
[----:B------:R-:W2:Y:S04]  /*338a0*/  LDL.LU R19, [R1+0x87c] ;  /* 0x00087c0001137983 */ /* 0x000ea80000300800 */
[----:B------:R0:W-:Y:S04]  /*338b0*/  STL [R1+0x164c], R20 ;  /* 0x00164c1401007387 */ /* 0x0001e80000100800 */
[----:B------:R1:W-:Y:S04]  /*338c0*/  STL [R1+0x1648], R21 ;  /* 0x0016481501007387 */ /* 0x0003e80000100800 */
[----:B------:R3:W-:Y:S04]  /*338d0*/  STL.64 [R1+0x1b40], R22 ;  /* 0x001b401601007387 */ /* 0x0007e80000100a00 */
[----:B0-----:R-:W4:Y:S04]  /*338e0*/  LDL.LU R20, [R1+0x730] ;  /* 0x0007300001147983 */ /* 0x001f280000300800 */
[----:B-1----:R-:W4:Y:S04]  /*338f0*/  LDL.LU R21, [R1+0x734] ;  /* 0x0007340001157983 */ /* 0x002f280000300800 */
[----:B---3--:R-:W3:Y:S04]  /*33900*/  LDL.LU R22, [R1+0x738] ;  /* 0x0007380001167983 */ /* 0x008ee80000300800 */
[----:B------:R-:W3:Y:S01]  /*33910*/  LDL.LU R23, [R1+0x73c] ;  /* 0x00073c0001177983 */ /* 0x000ee20000300800 */
[----:B--2---:R-:W-:-:S15]  /*33920*/  HMMA.16816.F32.BF16 R16, R8, R26, R16 ;  /* 0x0000001a0810723c */ /* 0x004fde0000041810 */
[----:B------:R-:W-:-:S04]  /*33930*/  NOP ;  /* 0x0000000000007918 */ /* 0x000fc80000000000 */
[----:B------:R0:W-:Y:S04]  /*33940*/  STL.64 [R1+0x390], R16 ;  /* 0x0003901001007387 */ /* 0x0001e80000100a00 */
[----:B------:R-:W-:Y:S01]  /*33950*/  STL.64 [R1+0x398], R18 ;  /* 0x0003981201007387 */ /* 0x000fe20000100a00 */
[----:B0-----:R-:W-:Y:S02]  /*33960*/  IMAD.MOV.U32 R16, RZ, RZ, R26 ;  /* 0x000000ffff107224 */ /* 0x001fe400078e001a */
[----:B------:R-:W-:Y:S02]  /*33970*/  IMAD.MOV.U32 R17, RZ, RZ, R27 ;  /* 0x000000ffff117224 */ /* 0x000fe400078e001b */
[----:B------:R-:W2:Y:S04]  /*33980*/  LDL.LU.64 R26, [R1+0x1bc0] ;  /* 0x001bc000011a7983 */ /* 0x000ea80000300a00 */
[----:B------:R-:W2:Y:S04]  /*33990*/  LDL.LU.64 R24, [R1+0x1bb8] ;  /* 0x001bb80001187983 */ /* 0x000ea80000300a00 */
[----:B------:R-:W-:Y:S04]  /*339a0*/  STL [R1+0x1a04], R17 ;  /* 0x001a041101007387 */ /* 0x000fe80000100800 */
[----:B------:R0:W-:Y:S04]  /*339b0*/  STL [R1+0x1a00], R16 ;  /* 0x001a001001007387 */ /* 0x0001e80000100800 */
[----:B0-----:R-:W3:Y:S04]  /*339c0*/  LDL.LU R16, [R1+0x740] ;  /* 0x0007400001107983 */ /* 0x001ee80000300800 */
[----:B------:R-:W3:Y:S04]  /*339d0*/  LDL.LU R17, [R1+0x744] ;  /* 0x0007440001117983 */ /* 0x000ee80000300800 */
[----:B------:R-:W3:Y:S04]  /*339e0*/  LDL.LU R18, [R1+0x748] ;  /* 0x0007480001127983 */ /* 0x000ee80000300800 */
[----:B------:R-:W3:Y:S01]  /*339f0*/  LDL.LU R19, [R1+0x74c] ;  /* 0x00074c0001137983 */ /* 0x000ee20000300800 */
[----:B--2---:R-:W-:-:S15]  /*33a00*/  HMMA.16816.F32.BF16 R24, R8, R6, R24 ;  /* 0x000000060818723c */ /* 0x004fde0000041818 */
[----:B------:R-:W-:-:S04]  /*33a10*/  NOP ;  /* 0x0000000000007918 */ /* 0x000fc80000000000 */
[----:B------:R-:W-:Y:S04]  /*33a20*/  STL.64 [R1+0x380], R24 ;  /* 0x0003801801007387 */ /* 0x000fe80000100a00 */
[----:B------:R0:W-:Y:S02]  /*33a30*/  STL.64 [R1+0x388], R26 ;  /* 0x0003881a01007387 */ /* 0x0001e40000100a00 */
[----:B0-----:R-:W-:Y:S02]  /*33a40*/  IMAD.MOV.U32 R26, RZ, RZ, R6 ;  /* 0x000000ffff1a7224 */ /* 0x001fe400078e0006 */
[----:B------:R-:W-:Y:S02]  /*33a50*/  IMAD.MOV.U32 R27, RZ, RZ, R7 ;  /* 0x000000ffff1b7224 */ /* 0x000fe400078e0007 */
[----:B------:R-:W3:Y:S04]  /*33a60*/  LDL.LU.64 R6, [R1+0x1bb0] ;  /* 0x001bb00001067983 */ /* 0x000ee80000300a00 */
[----:B------:R-:W-:Y:S04]  /*33a70*/  STL [R1+0x1a0c], R27 ;  /* 0x001a0c1b01007387 */ /* 0x000fe80000100800 */
[----:B------:R0:W-:Y:S04]  /*33a80*/  STL [R1+0x1a08], R26 ;  /* 0x001a081a01007387 */ /* 0x0001e80000100800 */
[----:B------:R-:W2:Y:S04]  /*33a90*/  LDL.LU R24, [R1+0x5a0] ;  /* 0x0005a00001187983 */ /* 0x000ea80000300800 */
[----:B------:R-:W2:Y:S04]  /*33aa0*/  LDL.LU R25, [R1+0x5a4] ;  /* 0x0005a40001197983 */ /* 0x000ea80000300800 */
[----:B0-----:R-:W2:Y:S04]  /*33ab0*/  LDL.LU R26, [R1+0x5a8] ;  /* 0x0005a800011a7983 */ /* 0x001ea80000300800 */
[----:B------:R-:W2:Y:S01]  /*33ac0*/  LDL.LU R27, [R1+0x5ac] ;  /* 0x0005ac00011b7983 */ /* 0x000ea20000300800 */
[----:B---3--:R-:W-:-:S15]  /*33ad0*/  HMMA.16816.F32.BF16 R16, R8, R6, R16 ;  /* 0x000000060810723c */ /* 0x008fde0000041810 */
[----:B------:R-:W-:-:S04]  /*33ae0*/  NOP ;  /* 0x0000000000007918 */ /* 0x000fc80000000000 */
[----:B------:R-:W-:Y:S04]  /*33af0*/  STL.64 [R1+0x220], R16 ;  /* 0x0002201001007387 */ /* 0x000fe80000100a00 */
[----:B------:R0:W-:Y:S02]  /*33b00*/  STL.64 [R1+0x228], R18 ;  /* 0x0002281201007387 */ /* 0x0001e40000100a00 */
[----:B0-----:R-:W-:Y:S02]  /*33b10*/  IMAD.MOV.U32 R19, RZ, RZ, R6 ;  /* 0x000000ffff137224 */ /* 0x001fe400078e0006 */
[----:B------:R-:W-:Y:S02]  /*33b20*/  IMAD.MOV.U32 R18, RZ, RZ, R7 ;  /* 0x000000ffff127224 */ /* 0x000fe400078e0007 */
[----:B------:R-:W4:Y:S02]  /*33b30*/  LDL.LU.64 R6, [R1+0x1ba8] ;  /* 0x001ba80001067983 */ /* 0x000f240000300a00 */
[----:B----4-:R-:W-:Y:S01]  /*33b40*/  HMMA.16816.F32.BF16 R12, R8, R6, R12 ;  /* 0x00000006080c723c */ /* 0x010fe2000004180c */
[----:B------:R-:W-:-:S02]  /*33b50*/  IMAD.MOV.U32 R17, RZ, RZ, R6 ;  /* 0x000000ffff117224 */ /* 0x000fc400078e0006 */
[----:B------:R-:W-:-:S15]  /*33b60*/  IMAD.MOV.U32 R16, RZ, RZ, R7 ;  /* 0x000000ffff107224 */ /* 0x000fde00078e0007 */
[----:B------:R-:W-:Y:S01]  /*33b70*/  NOP ;  /* 0x0000000000007918 */ /* 0x000fe20000000000 */
[----:B------:R-:W-:Y:S04]  /*33b80*/  STL.64 [R1+0x370], R12 ;  /* 0x0003700c01007387 */ /* 0x000fe80000100a00 */
[----:B------:R0:W-:Y:S04]  /*33b90*/  STL.64 [R1+0x378], R14 ;  /* 0x0003780e01007387 */ /* 0x0001e80000100a00 */
[----:B0-----:R-:W3:Y:S04]  /*33ba0*/  LDL.LU.64 R14, [R1+0x1ba0] ;  /* 0x001ba000010e7983 */ /* 0x001ee80000300a00 */
[----:B------:R-:W2:Y:S04]  /*33bb0*/  LDL.LU.64 R6, [R1+0x1b98] ;  /* 0x001b980001067983 */ /* 0x000ea80000300a00 */
[----:B------:R-:W-:Y:S04]  /*33bc0*/  STL.64 [R1+0x1a18], R18 ;  /* 0x001a181201007387 */ /* 0x000fe80000100a00 */
[----:B------:R0:W-:Y:S04]  /*33bd0*/  STL.64 [R1+0x1a10], R16 ;  /* 0x001a101001007387 */ /* 0x0001e80000100a00 */
[----:B0-----:R-:W4:Y:S04]  /*33be0*/  LDL.LU R16, [R1+0x590] ;  /* 0x0005900001107983 */ /* 0x001f280000300800 */
[----:B------:R-:W4:Y:S04]  /*33bf0*/  LDL.LU R17, [R1+0x594] ;  /* 0x0005940001117983 */ /* 0x000f280000300800 */
[----:B------:R-:W4:Y:S04]  /*33c00*/  LDL.LU R18, [R1+0x598] ;  /* 0x0005980001127983 */ /* 0x000f280000300800 */
[----:B------:R-:W4:Y:S01]  /*33c10*/  LDL.LU R19, [R1+0x59c] ;  /* 0x00059c0001137983 */ /* 0x000f220000300800 */
[----:B------:R-:W0:Y:S01]  /*33c20*/  S2R R2, SR_TID.X ;  /* 0x0000000000027919 */ /* 0x000e220000002100 */
[----:B------:R-:W1:Y:S01]  /*33c30*/  S2R R13, SR_TID.X ;  /* 0x00000000000d7919 */ /* 0x000e620000002100 */
[----:B--2---:R-:W-:-:S15]  /*33c40*/  HMMA.16816.F32.BF16 R24, R8, R6, R24 ;  /* 0x000000060818723c */ /* 0x004fde0000041818 */
[----:B------:R-:W-:-:S04]  /*33c50*/  NOP ;  /* 0x0000000000007918 */ /* 0x000fc80000000000 */
[----:B------:R-:W-:Y:S04]  /*33c60*/  STL.64 [R1+0x360], R24 ;  /* 0x0003601801007387 */ /* 0x000fe80000100a00 */
[----:B------:R2:W-:Y:S02]  /*33c70*/  STL.64 [R1+0x368], R26 ;  /* 0x0003681a01007387 */ /* 0x0005e40000100a00 */
[----:B--2---:R-:W-:Y:S02]  /*33c80*/  IMAD.MOV.U32 R27, RZ, RZ, R6 ;  /* 0x000000ffff1b7224 */ /* 0x004fe400078e0006 */
[----:B------:R-:W-:Y:S02]  /*33c90*/  IMAD.MOV.U32 R26, RZ, RZ, R7 ;  /* 0x000000ffff1a7224 */ /* 0x000fe400078e0007 */
[----:B------:R-:W4:Y:S01]  /*33ca0*/  LDL.LU.64 R6, [R1+0x1b90] ;  /* 0x001b900001067983 */ /* 0x000f220000300a00 */
[----:B0-----:R-:W-:Y:S01]  /*33cb0*/  LOP3.LUT R2, R2, 0x7, RZ, 0xc0, !PT ;  /* 0x0000000702027812 */ /* 0x001fe200078ec0ff */
[----:B-1----:R-:W-:-:S02]  /*33cc0*/  IMAD.SHL.U32 R28, R13, 0x40, RZ ;  /* 0x000000400d1c7824 */ /* 0x002fc400078e00ff */
[----:B------:R-:W-:Y:S02]  /*33cd0*/  IMAD.SHL.U32 R13, R13, 0x2, RZ ;  /* 0x000000020d0d7824 */ /* 0x000fe400078e00ff */
[----:B------:R-:W-:-:S05]  /*33ce0*/  IMAD R2, R2, 0x90, RZ ;  /* 0x0000009002027824 */ /* 0x000fca00078e02ff */
[----:B------:R-:W-:-:S04]  /*33cf0*/  LOP3.LUT R2, R2, 0x10, R13, 0x78, !PT ;  /* 0x0000001002027812 */ /* 0x000fc800078e780d */
[----:B------:R-:W-:Y:S01]  /*33d00*/  LOP3.LUT R2, R2, 0x400, R28, 0xf8, !PT ;  /* 0x0000040002027812 */ /* 0x000fe200078ef81c */
[----:B------:R4:W-:Y:S03]  /*33d10*/  STL.64 [R1+0x1a68], R26 ;  /* 0x001a681a01007387 */ /* 0x0009e60000100a00 */
[----:B------:R-:W-:Y:S01]  /*33d20*/  LOP3.LUT R2, R2, 0x60, RZ, 0x3c, !PT ;  /* 0x0000006002027812 */ /* 0x000fe200078e3cff */
[----:B----4-:R-:W-:Y:S01]  /*33d30*/  HMMA.16816.F32.BF16 R24, R8, R6, R16 ;  /* 0x000000060818723c */ /* 0x010fe20000041810 */
[----:B------:R-:W-:Y:S02]  /*33d40*/  IMAD.MOV.U32 R17, RZ, RZ, R6 ;  /* 0x000000ffff117224 */ /* 0x000fe400078e0006 */
[----:B------:R-:W-:Y:S02]  /*33d50*/  IMAD.MOV.U32 R16, RZ, RZ, R7 ;  /* 0x000000ffff107224 */ /* 0x000fe400078e0007 */
[----:B------:R-:W0:-:S14]  /*33d60*/  LDSM.16.MT88.4 R4, [R2+UR6+0x8800] ;  /* 0x008800060204783b */ /* 0x000e1c0008004200 */
[----:B------:R-:W-:Y:S04]  /*33d70*/  STL.64 [R1+0x350], R24 ;  /* 0x0003501801007387 */ /* 0x000fe80000100a00 */
[----:B------:R-:W-:Y:S04]  /*33d80*/  STL.64 [R1+0x358], R26 ;  /* 0x0003581a01007387 */ /* 0x000fe80000100a00 */
[----:B------:R-:W-:Y:S04]  /*33d90*/  STL.64 [R1+0x1a88], R16 ;  /* 0x001a881001007387 */ /* 0x000fe80000100a00 */
[----:B0-----:R0:W-:Y:S04]  /*33da0*/  STL.64 [R1+0x1a28], R6 ;  /* 0x001a280601007387 */ /* 0x0011e80000100a00 */
[----:B------:R-:W-:Y:S04]  /*33db0*/  STL.64 [R1+0x1a20], R4 ;  /* 0x001a200401007387 */ /* 0x000fe80000100a00 */
[----:B0-----:R-:W2:Y:S01]  /*33dc0*/  LDL.LU.64 R6, [R1+0xf8] ;  /* 0x0000f80001067983 */ /* 0x001ea20000300a00 */
[----:B---3--:R-:W-:-:S02]  /*33dd0*/  IMAD.MOV.U32 R28, RZ, RZ, R14 ;  /* 0x000000ffff1c7224 */ /* 0x008fc400078e000e */
[----:B------:R-:W-:Y:S01]  /*33de0*/  IMAD.MOV.U32 R2, RZ, RZ, R15 ;  /* 0x000000ffff027224 */ /* 0x000fe200078e000f */
[----:B--2---:R0:W-:Y:S02]  /*33df0*/  STL.64 [R1+0x1b08], R6 ;  /* 0x001b080601007387 */ /* 0x0041e40000100a00 */
[----:B0-----:R-:W-:-:S15]  /*33e00*/  HMMA.16816.F32.BF16 R4, R8, R14, R20 ;  /* 0x0000000e0804723c */ /* 0x001fde0000041814 */
[----:B------:R-:W-:-:S04]  /*33e10*/  NOP ;  /* 0x0000000000007918 */ /* 0x000fc80000000000 */
[----:B------:R-:W-:Y:S04]  /*33e20*/  STL.64 [R1+0x340], R4 ;  /* 0x0003400401007387 */ /* 0x000fe80000100a00 */
[----:B------:R-:W-:Y:S04]  /*33e30*/  STL.64 [R1+0x348], R6 ;  /* 0x0003480601007387 */ /* 0x000fe80000100a00 */
[----:B------:R-:W2:Y:S04]  /*33e40*/  LDL.LU R20, [R1+0x6f0] ;  /* 0x0006f00001147983 */ /* 0x000ea80000300800 */
[----:B------:R-:W2:Y:S04]  /*33e50*/  LDL.LU R21, [R1+0x6f4] ;  /* 0x0006f40001157983 */ /* 0x000ea80000300800 */
[----:B------:R-:W3:Y:S04]  /*33e60*/  LDL.LU R22, [R1+0x6f8] ;  /* 0x0006f80001167983 */ /* 0x000ee80000300800 */
[----:B------:R-:W3:Y:S04]  /*33e70*/  LDL.LU R23, [R1+0x6fc] ;  /* 0x0006fc0001177983 */ /* 0x000ee80000300800 */
[----:B------:R-:W4:Y:S04]  /*33e80*/  LDL.LU R12, [R1+0x700] ;  /* 0x00070000010c7983 */ /* 0x000f280000300800 */
[----:B------:R-:W4:Y:S04]  /*33e90*/  LDL.LU R13, [R1+0x704] ;  /* 0x00070400010d7983 */ /* 0x000f280000300800 */
[----:B------:R-:W2:Y:S04]  /*33ea0*/  LDL.LU R14, [R1+0x708] ;  /* 0x00070800010e7983 */ /* 0x000ea80000300800 */
[----:B------:R-:W2:Y:S04]  /*33eb0*/  LDL.LU R15, [R1+0x70c] ;  /* 0x00070c00010f7983 */ /* 0x000ea80000300800 */
[----:B--2---:R0:W-:Y:S04]  /*33ec0*/  STL.64 [R1+0x1b68], R14 ;  /* 0x001b680e01007387 */ /* 0x0041e80000100a00 */
[----:B----4-:R-:W-:Y:S01]  /*33ed0*/  STL.64 [R1+0x1b60], R12 ;  /* 0x001b600c01007387 */ /* 0x010fe20000100a00 */
[----:B0-----:R-:W-:-:S02]  /*33ee0*/  IMAD.MOV.U32 R14, RZ, RZ, R3 ;  /* 0x000000ffff0e7224 */ /* 0x001fc400078e0003 */
[----:B------:R-:W-:-:S05]  /*33ef0*/  IMAD.MOV.U32 R15, RZ, RZ, R0 ;  /* 0x000000ffff0f7224 */ /* 0x000fca00078e0000 */
[----:B------:R0:W-:Y:S04]  /*33f00*/  STL.64 [R1+0x1b78], R14 ;  /* 0x001b780e01007387 */ /* 0x0001e80000100a00 */
[----:B0-----:R-:W2:Y:S04]  /*33f10*/  LDL.LU.64 R14, [R1+0x158] ;  /* 0x00015800010e7983 */ /* 0x001ea80000300a00 */
[----:B---3--:R0:W-:Y:S04]  /*33f20*/  STL.64 [R1+0x1b50], R22 ;  /* 0x001b501601007387 */ /* 0x0081e80000100a00 */
[----:B------:R1:W-:Y:S04]  /*33f30*/  STL.64 [R1+0x1b48], R20 ;  /* 0x001b481401007387 */ /* 0x0003e80000100a00 */
[----:B0-----:R-:W3:Y:S04]  /*33f40*/  LDL.LU.64 R22, [R1+0x138] ;  /* 0x0001380001167983 */ /* 0x001ee80000300a00 */
[----:B---3--:R0:W-:Y:S04]  /*33f50*/  STL.64 [R1+0x1b70], R22 ;  /* 0x001b701601007387 */ /* 0x0081e80000100a00 */
[----:B-1----:R-:W3:Y:S04]  /*33f60*/  LDL.LU R20, [R1+0x710] ;  /* 0x0007100001147983 */ /* 0x002ee80000300800 */
[----:B------:R-:W3:Y:S04]  /*33f70*/  LDL.LU R21, [R1+0x714] ;  /* 0x0007140001157983 */ /* 0x000ee80000300800 */
[----:B0-----:R-:W4:Y:S04]  /*33f80*/  LDL.LU R22, [R1+0x718] ;  /* 0x0007180001167983 */ /* 0x001f280000300800 */
[----:B------:R-:W4:Y:S04]  /*33f90*/  LDL.LU R23, [R1+0x71c] ;  /* 0x00071c0001177983 */ /* 0x000f280000300800 */
[----:B----4-:R-:W-:Y:S04]  /*33fa0*/  STL.64 [R1+0x1b88], R22 ;  /* 0x001b881601007387 */ /* 0x010fe80000100a00 */
[----:B---3--:R0:W-:Y:S04]  /*33fb0*/  STL.64 [R1+0x1b80], R20 ;  /* 0x001b801401007387 */ /* 0x0081e80000100a00 */
[----:B0-----:R-:W2:Y:S04]  /*33fc0*/  LDL.LU R20, [R1+0x720] ;  /* 0x0007200001147983 */ /* 0x001ea80000300800 */
[----:B------:R-:W2:Y:S04]  /*33fd0*/  LDL.LU R21, [R1+0x724] ;  /* 0x0007240001157983 */ /* 0x000ea80000300800 */
[----:B------:R-:W2:Y:S04]  /*33fe0*/  LDL.LU R22, [R1+0x728] ;  /* 0x0007280001167983 */ /* 0x000ea80000300800 */
[----:B------:R-:W2:Y:S04]  /*33ff0*/  LDL.LU R23, [R1+0x72c] ;  /* 0x00072c0001177983 */ /* 0x000ea80000300800 */
[----:B------:R-:W3:Y:S04]  /*34000*/  LDL.LU.64 R6, [R1+0x108] ;  /* 0x0001080001067983 */ /* 0x000ee80000300a00 */
[----:B---3--:R0:W-:Y:S04]  /*34010*/  STL.64 [R1+0x1b20], R6 ;  /* 0x001b200601007387 */ /* 0x0081e80000100a00 */
[----:B0-----:R-:W3:Y:S04]  /*34020*/  LDL.LU.64 R6, [R1+0x118] ;  /* 0x0001180001067983 */ /* 0x001ee80000300a00 */
[----:B---3--:R0:W-:Y:S04]  /*34030*/  STL.64 [R1+0x1b38], R6 ;  /* 0x001b380601007387 */ /* 0x0081e80000100a00 */
[----:B0-----:R-:W3:Y:S04]  /*34040*/  LDL.LU.64 R6, [R1+0x128] ;  /* 0x0001280001067983 */ /* 0x001ee80000300a00 */
[----:B------:R-:W4:Y:S04]  /*34050*/  LDL.LU R16, [R1+0x6b0] ;  /* 0x0006b00001107983 */ /* 0x000f280000300800 */
        /* <DEDUP_REMOVED lines=8> */
[----:B------:R-:W4:Y:S01]  /*340e0*/  LDL.LU R19, [R1+0x6cc] ;  /* 0x0006cc0001137983 */ /* 0x000f220000300800 */
[----:B------:R-:W-:Y:S03]  /*340f0*/  HMMA.16816.F32.BF16 R20, R8, R14, R20 ;  /* 0x0000000e0814723c */ /* 0x000fe60000041814 */
[----:B----4-:R-:W-:Y:S04]  /*34100*/  STL.64 [R1+0x1b18], R18 ;  /* 0x001b181201007387 */ /* 0x010fe80000100a00 */
[----:B--2---:R0:W-:Y:S04]  /*34110*/  STL.64 [R1+0x1b10], R16 ;  /* 0x001b101001007387 */ /* 0x0041e80000100a00 */
[----:B0-----:R-:W2:Y:S04]  /*34120*/  LDL.LU R16, [R1+0x6d0] ;  /* 0x0006d00001107983 */ /* 0x001ea80000300800 */
[----:B------:R-:W2:Y:S04]  /*34130*/  LDL.LU R17, [R1+0x6d4] ;  /* 0x0006d40001117983 */ /* 0x000ea80000300800 */
[----:B------:R-:W4:Y:S04]  /*34140*/  LDL.LU R18, [R1+0x6d8] ;  /* 0x0006d80001127983 */ /* 0x000f280000300800 */
[----:B------:R-:W4:Y:S01]  /*34150*/  LDL.LU R19, [R1+0x6dc] ;  /* 0x0006dc0001137983 */ /* 0x000f220000300800 */
[----:B------:R-:W-:-:S02]  /*34160*/  IMAD.MOV.U32 R29, RZ, RZ, R14 ;  /* 0x000000ffff1d7224 */ /* 0x000fc400078e000e */
[----:B------:R-:W-:Y:S01]  /*34170*/  IMAD.MOV.U32 R3, RZ, RZ, R15 ;  /* 0x000000ffff037224 */ /* 0x000fe200078e000f */
[----:B----4-:R-:W-:Y:S04]  /*34180*/  STL.64 [R1+0x1b30], R18 ;  /* 0x001b301201007387 */ /* 0x010fe80000100a00 */
[----:B--2---:R0:W-:Y:S04]  /*34190*/  STL.64 [R1+0x1b28], R16 ;  /* 0x001b281001007387 */ /* 0x0041e80000100a00 */
[----:B0-----:R-:W2:Y:S04]  /*341a0*/  LDL.LU R16, [R1+0x6e0] ;  /* 0x0006e00001107983 */ /* 0x001ea80000300800 */
[----:B------:R-:W2:Y:S04]  /*341b0*/  LDL.LU R17, [R1+0x6e4] ;  /* 0x0006e40001117983 */ /* 0x000ea80000300800 */
[----:B------:R-:W2:Y:S04]  /*341c0*/  LDL.LU R18, [R1+0x6e8] ;  /* 0x0006e80001127983 */ /* 0x000ea80000300800 */
[----:B------:R-:W2:Y:S04]  /*341d0*/  LDL.LU R19, [R1+0x6ec] ;  /* 0x0006ec0001137983 */ /* 0x000ea80000300800 */
[----:B------:R-:W4:Y:S04]  /*341e0*/  LDL.LU.64 R26, [R1+0xe8] ;  /* 0x0000e800011a7983 */ /* 0x000f280000300a00 */
[----:B------:R-:W-:Y:S04]  /*341f0*/  STL.64 [R1+0x330], R20 ;  /* 0x0003301401007387 */ /* 0x000fe80000100a00 */
[----:B------:R0:W-:Y:S04]  /*34200*/  STL.64 [R1+0x338], R22 ;  /* 0x0003381601007387 */ /* 0x0001e80000100a00 */
[----:B0-----:R-:W2:Y:S04]  /*34210*/  LDL.LU.64 R22, [R1+0x1b88] ;  /* 0x001b880001167983 */ /* 0x001ea80000300a00 */
[----:B------:R-:W2:Y:S04]  /*34220*/  LDL.LU.64 R20, [R1+0x1b80] ;  /* 0x001b800001147983 */ /* 0x000ea80000300a00 */
[----:B------:R-:W2:Y:S02]  /*34230*/  LDL.LU.64 R14, [R1+0x1b78] ;  /* 0x001b7800010e7983 */ /* 0x000ea40000300a00 */
[----:B--2---:R-:W-:Y:S02]  /*34240*/  HMMA.16816.F32.BF16 R12, R8, R14, R20 ;  /* 0x0000000e080c723c */ /* 0x004fe40000041814 */
        /* <DEDUP_REMOVED lines=13> */
[----:B------:R-:W3:Y:S04]  /*34320*/  LDL.LU.64 R22, [R1+0x1b50] ;  /* 0x001b500001167983 */ /* 0x000ee80000300a00 */
[----:B------:R-:W3:Y:S04]  /*34330*/  LDL.LU.64 R20, [R1+0x1b48] ;  /* 0x001b480001147983 */ /* 0x000ee80000300a00 */
[----:B------:R-:W-:Y:S04]  /*34340*/  STL [R1+0x18b4], R12 ;  /* 0x0018b40c01007387 */ /* 0x000fe80000100800 */
[----:B------:R-:W-:Y:S01]  /*34350*/  STL [R1+0x18b0], R13 ;  /* 0x0018b00d01007387 */ /* 0x000fe20000100800 */
[----:B---3--:R-:W-:-:S15]  /*34360*/  HMMA.16816.F32.BF16 R20, R8, R6, R20 ;  /* 0x000000060814723c */ /* 0x008fde0000041814 */
[----:B------:R-:W-:-:S04]  /*34370*/  NOP ;  /* 0x0000000000007918 */ /* 0x000fc80000000000 */
[----:B------:R0:W-:Y:S04]  /*34380*/  STL.64 [R1+0x3b0], R20 ;  /* 0x0003b01401007387 */ /* 0x0001e80000100a00 */
[----:B------:R1:W-:Y:S01]  /*34390*/  STL.64 [R1+0x3b8], R22 ;  /* 0x0003b81601007387 */ /* 0x0003e20000100a00 */
[----:B0-----:R-:W-:-:S03]  /*343a0*/  IMAD.MOV.U32 R21, RZ, RZ, R6 ;  /* 0x000000ffff157224 */ /* 0x001fc600078e0006 */
[----:B-1----:R-:W3:Y:S01]  /*343b0*/  LDL.LU.64 R22, [R1+0x1b40] ;  /* 0x001b400001167983 */ /* 0x002ee20000300a00 */
[----:B------:R-:W-:-:S03]  /*343c0*/  IMAD.MOV.U32 R20, RZ, RZ, R7 ;  /* 0x000000ffff147224 */ /* 0x000fc600078e0007 */
[----:B------:R-:W2:Y:S04]  /*343d0*/  LDL.LU.64 R6, [R1+0x1b38] ;  /* 0x001b380001067983 */ /* 0x000ea80000300a00 */
[----:B------:R-:W-:Y:S04]  /*343e0*/  STL [R1+0x18bc], R20 ;  /* 0x0018bc1401007387 */ /* 0x000fe80000100800 */
[----:B------:R-:W-:Y:S01]  /*343f0*/  STL [R1+0x18b8], R21 ;  /* 0x0018b81501007387 */ /* 0x000fe20000100800 */
        /* <DEDUP_REMOVED lines=22> */
[----:B--2---:R-:W-:-:S15]  /*34560*/  HMMA.16816.F32.BF16 R16, R8, R6, R16 ;  /* 0x000000060810723c */ /* 0x004fde0000041810 */
[----:B------:R-:W-:-:S04]  /*34570*/  NOP ;  /* 0x0000000000007918 */ /* 0x000fc80000000000 */
[----:B------:R-:W-:Y:S04]  /*34580*/  STL.64 [R1+0x410], R16 ;  /* 0x0004101001007387 */ /* 0x000fe80000100a00 */
[----:B------:R0:W-:Y:S04]  /*34590*/  STL.64 [R1+0x418], R18 ;  /* 0x0004181201007387 */ /* 0x0001e80000100a00 */
[----:B0-----:R-:W4:Y:S04]  /*345a0*/  LDL.LU.64 R18, [R1+0x1b00] ;  /* 0x001b000001127983 */ /* 0x001f280000300a00 */
[----:B------:R-:W4:Y:S01]  /*345b0*/  LDL.LU.64 R16, [R1+0x1af8] ;  /* 0x001af80001107983 */ /* 0x000f220000300a00 */
[----:B------:R-:W-:-:S02]  /*345c0*/  IMAD.MOV.U32 R13, RZ, RZ, R6 ;  /* 0x000000ffff0d7224 */ /* 0x000fc400078e0006 */
[----:B------:R-:W-:-:S05]  /*345d0*/  IMAD.MOV.U32 R12, RZ, RZ, R7 ;  /* 0x000000ffff0c7224 */ /* 0x000fca00078e0007 */
[----:B------:R-:W-:Y:S04]  /*345e0*/  STL [R1+0x18d4], R12 ;  /* 0x0018d40c01007387 */ /* 0x000fe80000100800 */
[----:B------:R-:W-:Y:S04]  /*345f0*/  STL [R1+0x18d0], R13 ;  /* 0x0018d00d01007387 */ /* 0x000fe80000100800 */
[----:B------:R-:W-:Y:S01]  /*34600*/  STL.64 [R1+0x1af0], R14 ;  /* 0x001af00e01007387 */ /* 0x000fe20000100a00 */
[----:B----4-:R-:W-:-:S15]  /*34610*/  HMMA.16816.F32.BF16 R4, R8, R26, R16 ;  /* 0x0000001a0804723c */ /* 0x010fde0000041810 */
[----:B------:R-:W-:-:S04]  /*34620*/  NOP ;  /* 0x0000000000007918 */ /* 0x000fc80000000000 */
[----:B------:R-:W-:Y:S04]  /*34630*/  STL.64 [R1+0x420], R4 ;  /* 0x0004200401007387 */ /* 0x000fe80000100a00 */
[----:B------:R-:W-:Y:S04]  /*34640*/  STL.64 [R1+0x428], R6 ;  /* 0x0004280601007387 */ /* 0x000fe80000100a00 */
[----:B------:R-:W2:Y:S04]  /*34650*/  LDL.LU.64 R18, [R1+0x88] ;  /* 0x0000880001127983 */ /* 0x000ea80000300a00 */
[----:B--2---:R0:W-:Y:S04]  /*34660*/  STL.64 [R1+0x1aa0], R18 ;  /* 0x001aa01201007387 */ /* 0x0041e80000100a00 */
[----:B0-----:R-:W2:Y:S04]  /*34670*/  LDL.LU.64 R18, [R1+0x98] ;  /* 0x0000980001127983 */ /* 0x001ea80000300a00 */
[----:B--2---:R0:W-:Y:S04]  /*34680*/  STL.64 [R1+0x1aa8], R18 ;  /* 0x001aa81201007387 */ /* 0x0041e80000100a00 */
[----:B------:R-:W2:Y:S04]  /*34690*/  LDL.LU R16, [R1+0x2e0] ;  /* 0x0002e00001107983 */ /* 0x000ea80000300800 */
[----:B------:R-:W2:Y:S04]  /*346a0*/  LDL.LU R17, [R1+0x2e4] ;  /* 0x0002e40001117983 */ /* 0x000ea80000300800 */
[----:B0-----:R-:W4:Y:S04]  /*346b0*/  LDL.LU R18, [R1+0x2e8] ;  /* 0x0002e80001127983 */ /* 0x001f280000300800 */
[----:B------:R-:W4:Y:S04]  /*346c0*/  LDL.LU R19, [R1+0x2ec] ;  /* 0x0002ec0001137983 */ /* 0x000f280000300800 */
[----:B------:R-:W2:Y:S04]  /*346d0*/  LDL.LU R12, [R1+0x6a0] ;  /* 0x0006a000010c7983 */ /* 0x000ea80000300800 */
[----:B------:R-:W3:Y:S04]  /*346e0*/  LDL.LU R13, [R1+0x6a4] ;  /* 0x0006a400010d7983 */ /* 0x000ee80000300800 */
[----:B------:R-:W3:Y:S04]  /*346f0*/  LDL.LU R14, [R1+0x6a8] ;  /* 0x0006a800010e7983 */ /* 0x000ee80000300800 */
[----:B------:R-:W3:Y:S04]  /*34700*/  LDL.LU R15, [R1+0x6ac] ;  /* 0x0006ac00010f7983 */ /* 0x000ee80000300800 */
[----:B----4-:R0:W-:Y:S04]  /*34710*/  STL.64 [R1+0x1ab8], R18 ;  /* 0x001ab81201007387 */ /* 0x0101e80000100a00 */
[----:B--2---:R-:W-:Y:S04]  /*34720*/  STL.64 [R1+0x1ab0], R16 ;  /* 0x001ab01001007387 */ /* 0x004fe80000100a00 */
[----:B0-----:R-:W2:Y:S04]  /*34730*/  LDL.LU.64 R18, [R1+0xb8] ;  /* 0x0000b80001127983 */ /* 0x001ea80000300a00 */
[----:B--2---:R0:W-:Y:S04]  /*34740*/  STL.64 [R1+0x1ad0], R18 ;  /* 0x001ad01201007387 */ /* 0x0041e80000100a00 */
[----:B0-----:R-:W2:Y:S04]  /*34750*/  LDL.LU.64 R18, [R1+0xc8] ;  /* 0x0000c80001127983 */ /* 0x001ea80000300a00 */
[----:B--2---:R0:W-:Y:S04]  /*34760*/  STL.64 [R1+0x1ae8], R18 ;  /* 0x001ae81201007387 */ /* 0x0041e80000100a00 */
[----:B0-----:R-:W3:Y:S04]  /*34770*/  LDL.LU.64 R18, [R1+0xd8] ;  /* 0x0000d80001127983 */ /* 0x001ee80000300a00 */
[----:B------:R-:W2:Y:S04]  /*34780*/  LDL.LU R4, [R1+0x2a0] ;  /* 0x0002a00001047983 */ /* 0x000ea80000300800 */
[----:B------:R-:W2:Y:S04]  /*34790*/  LDL.LU R5, [R1+0x2a4] ;  /* 0x0002a40001057983 */ /* 0x000ea80000300800 */
[----:B------:R-:W4:Y:S04]  /*347a0*/  LDL.LU R6, [R1+0x2a8] ;  /* 0x0002a80001067983 */ /* 0x000f280000300800 */
[----:B------:R-:W4:Y:S04]  /*347b0*/  LDL.LU R7, [R1+0x2ac] ;  /* 0x0002ac0001077983 */ /* 0x000f280000300800 */
[----:B----4-:R-:W-:Y:S04]  /*347c0*/  STL.64 [R1+0x1a98], R6 ;  /* 0x001a980601007387 */ /* 0x010fe80000100a00 */
[----:B--2---:R0:W-:Y:S04]  /*347d0*/  STL.64 [R1+0x1a90], R4 ;  /* 0x001a900401007387 */ /* 0x0041e80000100a00 */
[----:B0-----:R-:W2:Y:S04]  /*347e0*/  LDL.LU R4, [R1+0x2c0] ;  /* 0x0002c00001047983 */ /* 0x001ea80000300800 */
[----:B------:R-:W2:Y:S04]  /*347f0*/  LDL.LU R5, [R1+0x2c4] ;  /* 0x0002c40001057983 */ /* 0x000ea80000300800 */
[----:B------:R-:W4:Y:S04]  /*34800*/  LDL.LU R6, [R1+0x2c8] ;  /* 0x0002c80001067983 */ /* 0x000f280000300800 */
[----:B------:R-:W4:Y:S01]  /*34810*/  LDL.LU R7, [R1+0x2cc] ;  /* 0x0002cc0001077983 */ /* 0x000f220000300800 */
[----:B---3--:R-:W-:Y:S03]  /*34820*/  HMMA.16816.F32.BF16 R12, R8, R18, R12 ;  /* 0x00000012080c723c */ /* 0x008fe6000004180c */
[----:B----4-:R-:W-:Y:S04]  /*34830*/  STL.64 [R1+0x1ac8], R6 ;  /* 0x001ac80601007387 */ /* 0x010fe80000100a00 */
[----:B--2---:R0:W-:Y:S04]  /*34840*/  STL.64 [R1+0x1ac0], R4 ;  /* 0x001ac00401007387 */ /* 0x0041e80000100a00 */
[----:B0-----:R-:W2:Y:S04]  /*34850*/  LDL.LU R4, [R1+0x2f0] ;  /* 0x0002f00001047983 */ /* 0x001ea80000300800 */
[----:B------:R-:W2:Y:S04]  /*34860*/  LDL.LU R5, [R1+0x2f4] ;  /* 0x0002f40001057983 */ /* 0x000ea80000300800 */
[----:B------:R-:W3:Y:S04]  /*34870*/  LDL.LU R6, [R1+0x2f8] ;  /* 0x0002f80001067983 */ /* 0x000ee80000300800 */
[----:B------:R-:W3:Y:S01]  /*34880*/  LDL.LU R7, [R1+0x2fc] ;  /* 0x0002fc0001077983 */ /* 0x000ee20000300800 */
[----:B------:R-:W-:-:S02]  /*34890*/  IMAD.MOV.U32 R20, RZ, RZ, R27 ;  /* 0x000000ffff147224 */ /* 0x000fc400078e001b */
[----:B------:R-:W-:Y:S01]  /*348a0*/  IMAD.MOV.U32 R21, RZ, RZ, R26 ;  /* 0x000000ffff157224 */ /* 0x000fe200078e001a */
[----:B---3--:R-:W-:Y:S04]  /*348b0*/  STL.64 [R1+0x1ae0], R6 ;  /* 0x001ae00601007387 */ /* 0x008fe80000100a00 */
[----:B--2---:R0:W-:Y:S04]  /*348c0*/  STL.64 [R1+0x1ad8], R4 ;  /* 0x001ad80401007387 */ /* 0x0041e80000100a00 */
[----:B0-----:R-:W2:Y:S04]  /*348d0*/  LDL.LU R4, [R1+0x690] ;  /* 0x0006900001047983 */ /* 0x001ea80000300800 */
[----:B------:R-:W2:Y:S04]  /*348e0*/  LDL.LU R5, [R1+0x694] ;  /* 0x0006940001057983 */ /* 0x000ea80000300800 */
[----:B------:R-:W2:Y:S04]  /*348f0*/  LDL.LU R6, [R1+0x698] ;  /* 0x0006980001067983 */ /* 0x000ea80000300800 */
[----:B------:R-:W2:Y:S04]  /*34900*/  LDL.LU R7, [R1+0x69c] ;  /* 0x00069c0001077983 */ /* 0x000ea80000300800 */
[----:B------:R-:W3:Y:S04]  /*34910*/  LDL.64 R26, [R1+0x68] ;  /* 0x00006800011a7983 */ /* 0x000ee80000100a00 */
[----:B------:R-:W-:Y:S04]  /*34920*/  STL [R1+0x18dc], R20 ;  /* 0x0018dc1401007387 */ /* 0x000fe80000100800 */
[----:B------:R-:W-:Y:S04]  /*34930*/  STL [R1+0x18d8], R21 ;  /* 0x0018d81501007387 */ /* 0x000fe80000100800 */
[----:B------:R0:W-:Y:S04]  /*34940*/  STL.64 [R1+0x430], R12 ;  /* 0x0004300c01007387 */ /* 0x0001e80000100a00 */
[----:B------:R1:W-:Y:S01]  /*34950*/  STL.64 [R1+0x438], R14 ;  /* 0x0004380e01007387 */ /* 0x0003e20000100a00 */
[----:B0-----:R-:W-:-:S03]  /*34960*/  IMAD.MOV.U32 R12, RZ, RZ, R18 ;  /* 0x000000ffff0c7224 */ /* 0x001fc600078e0012 */
[----:B-1----:R-:W4:Y:S01]  /*34970*/  LDL.LU.64 R14, [R1+0x1af0] ;  /* 0x001af000010e7983 */ /* 0x002f220000300a00 */
        /* <DEDUP_REMOVED lines=23> */
[----:B------:R-:W4:Y:S04]  /*34af0*/  LDL.LU.64 R18, [R1+0x1ab8] ;  /* 0x001ab80001127983 */ /* 0x000f280000300a00 */
[----:B------:R-:W4:Y:S04]  /*34b00*/  LDL.LU.64 R16, [R1+0x1ab0] ;  /* 0x001ab00001107983 */ /* 0x000f280000300a00 */
[----:B------:R-:W-:Y:S04]  /*34b10*/  STL [R1+0x18f4], R12 ;  /* 0x0018f40c01007387 */ /* 0x000fe80000100800 */
[----:B------:R-:W-:Y:S01]  /*34b20*/  STL [R1+0x18f0], R13 ;  /* 0x0018f00d01007387 */ /* 0x000fe20000100800 */
[----:B----4-:R-:W-:-:S15]  /*34b30*/  HMMA.16816.F32.BF16 R16, R8, R14, R16 ;  /* 0x0000000e0810723c */ /* 0x010fde0000041810 */
[----:B------:R-:W-:-:S04]  /*34b40*/  NOP ;  /* 0x0000000000007918 */ /* 0x000fc80000000000 */
[----:B------:R-:W-:Y:S04]  /*34b50*/  STL.64 [R1+0x9f0], R16 ;  /* 0x0009f01001007387 */ /* 0x000fe80000100a00 */
[----:B------:R0:W-:Y:S04]  /*34b60*/  STL.64 [R1+0x9f8], R18 ;  /* 0x0009f81201007387 */ /* 0x0001e80000100a00 */
[----:B0-----:R-:W4:Y:S04]  /*34b70*/  LDL.LU.64 R18, [R1+0x1aa8] ;  /* 0x001aa80001127983 */ /* 0x001f280000300a00 */
[----:B------:R0:W-:Y:S04]  /*34b80*/  STL.64 [R1+0x17d8], R14 ;  /* 0x0017d80e01007387 */ /* 0x0001e80000100a00 */
[----:B------:R-:W4:Y:S04]  /*34b90*/  LDL.LU R12, [R1+0x2d0] ;  /* 0x0002d000010c7983 */ /* 0x000f280000300800 */
[----:B------:R-:W4:Y:S04]  /*34ba0*/  LDL.LU R13, [R1+0x2d4] ;  /* 0x0002d400010d7983 */ /* 0x000f280000300800 */
[----:B0-----:R-:W4:Y:S04]  /*34bb0*/  LDL.LU R14, [R1+0x2d8] ;  /* 0x0002d800010e7983 */ /* 0x001f280000300800 */
[----:B------:R-:W4:Y:S02]  /*34bc0*/  LDL.LU R15, [R1+0x2dc] ;  /* 0x0002dc00010f7983 */ /* 0x000f240000300800 */
[----:B----4-:R-:W-:-:S15]  /*34bd0*/  HMMA.16816.F32.BF16 R12, R8, R18, R12 ;  /* 0x00000012080c723c */ /* 0x010fde000004180c */
[----:B------:R-:W-:-:S04]  /*34be0*/  NOP ;  /* 0x0000000000007918 */ /* 0x000fc80000000000 */
[----:B------:R-:W-:Y:S04]  /*34bf0*/  STL.64 [R1+0x9e0], R12 ;  /* 0x0009e00c01007387 */ /* 0x000fe80000100a00 */
[----:B------:R0:W-:Y:S02]  /*34c00*/  STL.64 [R1+0x9e8], R14 ;  /* 0x0009e80e01007387 */ /* 0x0001e40000100a00 */
[----:B0-----:R-:W-:Y:S02]  /*34c10*/  IMAD.MOV.U32 R15, RZ, RZ, R18 ;  /* 0x000000ffff0f7224 */ /* 0x001fe400078e0012 */
[----:B------:R-:W-:Y:S02]  /*34c20*/  IMAD.MOV.U32 R14, RZ, RZ, R19 ;  /* 0x000000ffff0e7224 */ /* 0x000fe400078e0013 */
[----:B------:R-:W2:Y:S04]  /*34c30*/  LDL.LU.64 R18, [R1+0x1aa0] ;  /* 0x001aa00001127983 */ /* 0x000ea80000300a00 */
[----:B------:R0:W-:Y:S04]  /*34c40*/  STL [R1+0x18fc], R14 ;  /* 0x0018fc0e01007387 */ /* 0x0001e80000100800 */
[----:B------:R1:W-:Y:S04]  /*34c50*/  STL [R1+0x18f8], R15 ;  /* 0x0018f80f01007387 */ /* 0x0003e80000100800 */
[----:B------:R-:W4:Y:S04]  /*34c60*/  LDL.LU R12, [R1+0x2b0] ;  /* 0x0002b000010c7983 */ /* 0x000f280000300800 */
[----:B------:R-:W4:Y:S04]  /*34c70*/  LDL.LU R13, [R1+0x2b4] ;  /* 0x0002b400010d7983 */ /* 0x000f280000300800 */
[----:B0-----:R-:W4:Y:S04]  /*34c80*/  LDL.LU R14, [R1+0x2b8] ;  /* 0x0002b800010e7983 */ /* 0x001f280000300800 */
[----:B-1----:R-:W4:Y:S01]  /*34c90*/  LDL.LU R15, [R1+0x2bc] ;  /* 0x0002bc00010f7983 */ /* 0x002f220000300800 */
        /* <DEDUP_REMOVED lines=9> */
[----:B------:R-:W-:Y:S04]  /*34d30*/  STL [R1+0x1904], R20 ;  /* 0x0019041401007387 */ /* 0x000fe80000100800 */
[----:B------:R-:W-:Y:S04]  /*34d40*/  STL [R1+0x1900], R21 ;  /* 0x0019001501007387 */ /* 0x000fe80000100800 */
[----:B------:R0:W-:Y:S04]  /*34d50*/  STL.64 [R1+0x1a60], R22 ;  /* 0x001a601601007387 */ /* 0x0001e80000100a00 */
[----:B0-----:R-:W4:Y:S01]  /*34d60*/  LDL.LU.64 R22, [R1+0x78] ;  /* 0x0000780001167983 */ /* 0x001f220000300a00 */
[----:B---3--:R-:W-:Y:S01]  /*34d70*/  IMAD.MOV.U32 R0, RZ, RZ, R27 ;  /* 0x000000ffff007224 */ /* 0x008fe200078e001b */
[C---:B--2---:R-:W-:Y:S08]  /*34d80*/  HMMA.16816.F32.BF16 R4, R8.reuse, R26, R4 ;  /* 0x0000001a0804723c */ /* 0x044ff00000041804 */
[----:B----4-:R-:W-:-:S15]  /*34d90*/  HMMA.16816.F32.BF16 R12, R8, R22, R12 ;  /* 0x00000016080c723c */ /* 0x010fde000004180c */
[----:B------:R-:W-:-:S04]  /*34da0*/  NOP ;  /* 0x0000000000007918 */ /* 0x000fc80000000000 */
[----:B------:R0:W-:Y:S04]  /*34db0*/  STL.64 [R1+0xaa0], R12 ;  /* 0x000aa00c01007387 */ /* 0x0001e80000100a00 */
[----:B------:R-:W-:Y:S01]  /*34dc0*/  STL.64 [R1+0xaa8], R14 ;  /* 0x000aa80e01007387 */ /* 0x000fe20000100a00 */
[----:B0-----:R-:W-:Y:S02]  /*34dd0*/  IMAD.MOV.U32 R12, RZ, RZ, R22 ;  /* 0x000000ffff0c7224 */ /* 0x001fe400078e0016 */
[----:B------:R-:W-:-:S05]  /*34de0*/  IMAD.MOV.U32 R13, RZ, RZ, R23 ;  /* 0x000000ffff0d7224 */ /* 0x000fca00078e0017 */
[----:B------:R0:W-:Y:S04]  /*34df0*/  STL.64 [R1+0x1a80], R12 ;  /* 0x001a800c01007387 */ /* 0x0001e80000100a00 */
[----:B0-----:R-:W2:Y:S04]  /*34e00*/  LDL.LU R12, [R1+0x290] ;  /* 0x00029000010c7983 */ /* 0x001ea80000300800 */
[----:B------:R-:W-:Y:S04]  /*34e10*/  STL.64 [R1+0xa90], R4 ;  /* 0x000a900401007387 */ /* 0x000fe80000100a00 */
[----:B------:R-:W-:Y:S04]  /*34e20*/  STL.64 [R1+0xa98], R6 ;  /* 0x000a980601007387 */ /* 0x000fe80000100a00 */
[----:B------:R-:W2:Y:S04]  /*34e30*/  LDL.LU R13, [R1+0x294] ;  /* 0x00029400010d7983 */ /* 0x000ea80000300800 */
[----:B------:R-:W2:Y:S04]  /*34e40*/  LDL.LU R14, [R1+0x298] ;  /* 0x00029800010e7983 */ /* 0x000ea80000300800 */
[----:B------:R-:W2:Y:S04]  /*34e50*/  LDL.LU R15, [R1+0x29c] ;  /* 0x00029c00010f7983 */ /* 0x000ea80000300800 */
[----:B------:R-:W3:Y:S04]  /*34e60*/  LDL.LU R24, [R1+0x280] ;  /* 0x0002800001187983 */ /* 0x000ee80000300800 */
[----:B------:R-:W3:Y:S04]  /*34e70*/  LDL.LU R25, [R1+0x284] ;  /* 0x0002840001197983 */ /* 0x000ee80000300800 */
[----:B------:R-:W4:Y:S04]  /*34e80*/  LDL.LU R26, [R1+0x288] ;  /* 0x00028800011a7983 */ /* 0x000f280000300800 */
[----:B------:R-:W4:Y:S04]  /*34e90*/  LDL.LU R27, [R1+0x28c] ;  /* 0x00028c00011b7983 */ /* 0x000f280000300800 */
[----:B----4-:R0:W-:Y:S04]  /*34ea0*/  STL.64 [R1+0x1a78], R26 ;  /* 0x001a781a01007387 */ /* 0x0101e80000100a00 */
[----:B---3--:R-:W-:Y:S04]  /*34eb0*/  STL.64 [R1+0x1a70], R24 ;  /* 0x001a701801007387 */ /* 0x008fe80000100a00 */
[----:B0-----:R-:W2:Y:S04]  /*34ec0*/  LDL.LU.64 R26, [R1+0x58] ;  /* 0x00005800011a7983 */ /* 0x001ea80000300a00 */
[----:B------:R-:W3:Y:S04]  /*34ed0*/  LDL.LU R20, [R1+0x270] ;  /* 0x0002700001147983 */ /* 0x000ee80000300800 */
[----:B------:R-:W3:Y:S04]  /*34ee0*/  LDL.LU R21, [R1+0x274] ;  /* 0x0002740001157983 */ /* 0x000ee80000300800 */
[----:B------:R-:W3:Y:S04]  /*34ef0*/  LDL.LU R22, [R1+0x278] ;  /* 0x0002780001167983 */ /* 0x000ee80000300800 */
[----:B------:R-:W3:Y:S04]  /*34f00*/  LDL.LU R23, [R1+0x27c] ;  /* 0x00027c0001177983 */ /* 0x000ee80000300800 */
        /* <DEDUP_REMOVED lines=16> */
[----:B------:R-:W4:Y:S04]  /*35010*/  LDL.LU R7, [R1+0x26c] ;  /* 0x00026c0001077983 */ /* 0x000f280000300800 */
[----:B----4-:R0:W-:Y:S04]  /*35020*/  STL.64 [R1+0x1a58], R6 ;  /* 0x001a580601007387 */ /* 0x0101e80000100a00 */
[----:B--2---:R-:W-:Y:S04]  /*35030*/  STL.64 [R1+0x1a50], R4 ;  /* 0x001a500401007387 */ /* 0x004fe80000100a00 */
[----:B0-----:R-:W3:Y:S04]  /*35040*/  LDL.LU.64 R6, [R1+0x38] ;  /* 0x0000380001067983 */ /* 0x001ee80000300a00 */
[----:B------:R-:W2:Y:S04]  /*35050*/  LDL.LU.64 R18, [R1+0x8] ;  /* 0x0000080001127983 */ /* 0x000ea80000300a00 */
[----:B------:R0:W-:Y:S04]  /*35060*/  STL.64 [R1+0xa80], R12 ;  /* 0x000a800c01007387 */ /* 0x0001e80000100a00 */
[----:B------:R1:W-:Y:S04]  /*35070*/  STL.64 [R1+0xa88], R14 ;  /* 0x000a880e01007387 */ /* 0x0003e80000100a00 */
[----:B0-----:R-:W4:Y:S01]  /*35080*/  LDL.LU.64 R12, [R1+0x1a80] ;  /* 0x001a8000010c7983 */ /* 0x001f220000300a00 */
[----:B-1----:R-:W-:-:S02]  /*35090*/  IMAD.MOV.U32 R14, RZ, RZ, R26 ;  /* 0x000000ffff0e7224 */ /* 0x002fc400078e001a */
[----:B------:R-:W-:Y:S02]  /*350a0*/  IMAD.MOV.U32 R15, RZ, RZ, R27 ;  /* 0x000000ffff0f7224 */ /* 0x000fe400078e001b */
[----:B------:R-:W2:Y:S04]  /*350b0*/  LDL.LU.64 R26, [R1+0x1a78] ;  /* 0x001a7800011a7983 */ /* 0x000ea80000300a00 */
[----:B------:R-:W2:Y:S04]  /*350c0*/  LDL.LU.64 R24, [R1+0x1a70] ;  /* 0x001a700001187983 */ /* 0x000ea80000300a00 */
[----:B------:R0:W-:Y:S04]  /*350d0*/  STL.64 [R1+0x1910], R14 ;  /* 0x0019100e01007387 */ /* 0x0001e80000100a00 */
[----:B----4-:R-:W-:Y:S04]  /*350e0*/  STL.64 [R1+0x1908], R12 ;  /* 0x0019080c01007387 */ /* 0x010fe80000100a00 */
[----:B0-----:R-:W2:Y:S01]  /*350f0*/  LDL.LU.64 R14, [R1+0x48] ;  /* 0x00004800010e7983 */ /* 0x001ea20000300a00 */
[C---:B---3--:R-:W-:Y:S08]  /*35100*/  HMMA.16816.F32.BF16 R20, R8.reuse, R6, R20 ;  /* 0x000000060814723c */ /* 0x048ff00000041814 */
[----:B--2---:R-:W-:-:S15]  /*35110*/  HMMA.16816.F32.BF16 R24, R8, R14, R24 ;  /* 0x0000000e0818723c */ /* 0x004fde0000041818 */
[----:B------:R-:W-:-:S04]  /*35120*/  NOP ;  /* 0x0000000000007918 */ /* 0x000fc80000000000 */
[----:B------:R0:W-:Y:S04]  /*35130*/  STL.64 [R1+0xa70], R24 ;  /* 0x000a701801007387 */ /* 0x0001e80000100a00 */
[----:B------:R1:W-:Y:S01]  /*35140*/  STL.64 [R1+0xa78], R26 ;  /* 0x000a781a01007387 */ /* 0x0003e20000100a00 */
[----:B0-----:R-:W-:Y:S02]  /*35150*/  IMAD.MOV.U32 R25, RZ, RZ, R14 ;  /* 0x000000ffff197224 */ /* 0x001fe400078e000e */
[----:B------:R-:W-:Y:S02]  /*35160*/  IMAD.MOV.U32 R24, RZ, RZ, R15 ;  /* 0x000000ffff187224 */ /* 0x000fe400078e000f */
[----:B------:R-:W-:Y:S02]  /*35170*/  IMAD.MOV.U32 R14, RZ, RZ, R29 ;  /* 0x000000ffff0e7224 */ /* 0x000fe400078e001d */
[----:B------:R-:W-:Y:S01]  /*35180*/  IMAD.MOV.U32 R15, RZ, RZ, R3 ;  /* 0x000000ffff0f7224 */ /* 0x000fe200078e0003 */
[----:B-1----:R-:W2:Y:S04]  /*35190*/  LDL.LU.64 R26, [R1+0x1a68] ;  /* 0x001a6800011a7983 */ /* 0x002ea80000300a00 */
[----:B------:R0:W-:Y:S04]  /*351a0*/  STL.64 [R1+0x1920], R14 ;  /* 0x0019200e01007387 */ /* 0x0001e80000100a00 */
[----:B0-----:R-:W3:Y:S04]  /*351b0*/  LDL.LU.64 R14, [R1+0x28] ;  /* 0x00002800010e7983 */ /* 0x001ee80000300a00 */
[----:B------:R0:W-:Y:S04]  /*351c0*/  STL.64 [R1+0xa60], R20 ;  /* 0x000a601401007387 */ /* 0x0001e80000100a00 */
[----:B------:R1:W-:Y:S01]  /*351d0*/  STL.64 [R1+0xa68], R22 ;  /* 0x000a681601007387 */ /* 0x0003e20000100a00 */
[----:B0-----:R-:W-:-:S03]  /*351e0*/  IMAD.MOV.U32 R20, RZ, RZ, R6 ;  /* 0x000000ffff147224 */ /* 0x001fc600078e0006 */
[----:B-1----:R-:W4:Y:S01]  /*351f0*/  LDL.LU.64 R22, [R1+0x1a60] ;  /* 0x001a600001167983 */ /* 0x002f220000300a00 */
[----:B------:R-:W-:-:S03]  /*35200*/  IMAD.MOV.U32 R21, RZ, RZ, R7 ;  /* 0x000000ffff157224 */ /* 0x000fc600078e0007 */
[----:B------:R-:W2:Y:S04]  /*35210*/  LDL.LU.64 R6, [R1+0x1a58] ;  /* 0x001a580001067983 */ /* 0x000ea80000300a00 */
[----:B------:R-:W2:Y:S01]  /*35220*/  LDL.LU.64 R4, [R1+0x1a50] ;  /* 0x001a500001047983 */ /* 0x000ea20000300a00 */
[----:B---3--:R-:W-:Y:S01]  /*35230*/  IMAD.MOV.U32 R3, RZ, RZ, R14 ;  /* 0x000000ffff037224 */ /* 0x008fe200078e000e */
[----:B--2---:R-:W-:Y:S01]  /*35240*/  HMMA.16816.F32.BF16 R4, R8, R14, R4 ;  /* 0x0000000e0804723c */ /* 0x004fe20000041804 */
[----:B------:R-:W-:Y:S02]  /*35250*/  IMAD.MOV.U32 R29, RZ, RZ, R15 ;  /* 0x000000ffff1d7224 */ /* 0x000fe400078e000f */
[----:B------:R-:W-:Y:S02]  /*35260*/  IMAD.MOV.U32 R14, RZ, RZ, R28 ;  /* 0x000000ffff0e7224 */ /* 0x000fe400078e001c */
[----:B------:R-:W-:-:S14]  /*35270*/  IMAD.MOV.U32 R15, RZ, RZ, R2 ;  /* 0x000000ffff0f7224 */ /* 0x000fdc00078e0002 */
[----:B------:R-:W-:Y:S04]  /*35280*/  STL.64 [R1+0xa50], R4 ;  /* 0x000a500401007387 */ /* 0x000fe80000100a00 */
[----:B------:R0:W-:Y:S04]  /*35290*/  STL.64 [R1+0xa58], R6 ;  /* 0x000a580601007387 */ /* 0x0001e80000100a00 */
[----:B0-----:R-:W2:Y:S04]  /*352a0*/  LDL.LU.64 R6, [R1+0x1a48] ;  /* 0x001a480001067983 */ /* 0x001ea80000300a00 */
[----:B------:R-:W2:Y:S04]  /*352b0*/  LDL.LU.64 R4, [R1+0x1a40] ;  /* 0x001a400001047983 */ /* 0x000ea80000300a00 */
[----:B------:R0:W-:Y:S04]  /*352c0*/  STL.64 [R1+0x1938], R14 ;  /* 0x0019380e01007387 */ /* 0x0001e80000100a00 */
[----:B0-----:R-:W2:Y:S04]  /*352d0*/  LDL.LU.64 R14, [R1+0x18] ;  /* 0x00001800010e7983 */ /* 0x001ea80000300a00 */
[----:B------:R-:W-:Y:S04]  /*352e0*/  STL [R1+0x17c8], R29 ;  /* 0x0017c81d01007387 */ /* 0x000fe80000100800 */
[----:B------:R-:W-:Y:S01]  /*352f0*/  STL [R1+0x17c4], R3 ;  /* 0x0017c40301007387 */ /* 0x000fe20000100800 */
[----:B--2---:R-:W-:Y:S01]  /*35300*/  HMMA.16816.F32.BF16 R4, R8, R14, R4 ;  /* 0x0000000e0804723c */ /* 0x004fe20000041804 */
[----:B------:R-:W-:-:S02]  /*35310*/  IMAD.MOV.U32 R2, RZ, RZ, R14 ;  /* 0x000000ffff027224 */ /* 0x000fc400078e000e */
[----:B------:R-:W-:Y:S02]  /*35320*/  IMAD.MOV.U32 R28, RZ, RZ, R15 ;  /* 0x000000ffff1c7224 */ /* 0x000fe400078e000f */
[----:B------:R-:W-:Y:S02]  /*35330*/  IMAD.MOV.U32 R14, RZ, RZ, R17 ;  /* 0x000000ffff0e7224 */ /* 0x000fe400078e0011 */
[----:B------:R-:W-:-:S12]  /*35340*/  IMAD.MOV.U32 R15, RZ, RZ, R16 ;  /* 0x000000ffff0f7224 */ /* 0x000fd800078e0010 */
[----:B------:R-:W-:Y:S04]  /*35350*/  STL.64 [R1+0xa40], R4 ;  /* 0x000a400401007387 */ /* 0x000fe80000100a00 */
[----:B------:R0:W-:Y:S04]  /*35360*/  STL.64 [R1+0xa48], R6 ;  /* 0x000a480601007387 */ /* 0x0001e80000100a00 */
[----:B0-----:R-:W2:Y:S04]  /*35370*/  LDL.LU.64 R6, [R1+0x1a38] ;  /* 0x001a380001067983 */ /* 0x001ea80000300a00 */
[----:B------:R-:W2:Y:S04]  /*35380*/  LDL.LU.64 R4, [R1+0x1a30] ;  /* 0x001a300001047983 */ /* 0x000ea80000300a00 */
[----:B------:R0:W-:Y:S04]  /*35390*/  STL.64 [R1+0x1950], R14 ;  /* 0x0019500e01007387 */ /* 0x0001e80000100a00 */
[----:B------:R-:W4:Y:S04]  /*353a0*/  LDL.LU R12, [R1+0x230] ;  /* 0x00023000010c7983 */ /* 0x000f280000300800 */
[----:B------:R-:W4:Y:S04]  /*353b0*/  LDL.LU R13, [R1+0x234] ;  /* 0x00023400010d7983 */ /* 0x000f280000300800 */
[----:B0-----:R-:W4:Y:S04]  /*353c0*/  LDL.LU R14, [R1+0x238] ;  /* 0x00023800010e7983 */ /* 0x001f280000300800 */
[----:B------:R-:W4:Y:S01]  /*353d0*/  LDL.LU R15, [R1+0x23c] ;  /* 0x00023c00010f7983 */ /* 0x000f220000300800 */
[----:B------:R-:W-:-:S02]  /*353e0*/  IMAD.MOV.U32 R29, RZ, RZ, R18 ;  /* 0x000000ffff1d7224 */ /* 0x000fc400078e0012 */
[----:B------:R-:W-:Y:S01]  /*353f0*/  IMAD.MOV.U32 R3, RZ, RZ, R19 ;  /* 0x000000ffff037224 */ /* 0x000fe200078e0013 */
[C---:B--2---:R-:W-:Y:S08]  /*35400*/  HMMA.16816.F32.BF16 R4, R8.reuse, R18, R4 ;  /* 0x000000120804723c */ /* 0x044ff00000041804 */
[----:B----4-:R-:W-:Y:S11]  /*35410*/  HMMA.16816.F32.BF16 R12, R8, R22, R12 ;  /* 0x00000016080c723c */ /* 0x010ff6000004180c */
[----:B------:R-:W-:Y:S04]  /*35420*/  STL.64 [R1+0xa30], R4 ;  /* 0x000a300401007387 */ /* 0x000fe80000100a00 */
[----:B------:R0:W-:Y:S04]  /*35430*/  STL.64 [R1+0xa38], R6 ;  /* 0x000a380601007387 */ /* 0x0001e80000100a00 */
[----:B0-----:R-:W2:Y:S04]  /*35440*/  LDL.LU.64 R6, [R1+0x1a28] ;  /* 0x001a280001067983 */ /* 0x001ea80000300a00 */
[----:B------:R-:W2:Y:S04]  /*35450*/  LDL.LU.64 R4, [R1+0x1a20] ;  /* 0x001a200001047983 */ /* 0x000ea80000300a00 */
[----:B------:R-:W3:Y:S04]  /*35460*/  LDL.LU.64 R18, [R1+0x1a18] ;  /* 0x001a180001127983 */ /* 0x000ee80000300a00 */
[----:B------:R-:W4:Y:S04]  /*35470*/  LDL.LU.64 R16, [R1+0x1a10] ;  /* 0x001a100001107983 */ /* 0x000f280000300a00 */
[----:B------:R-:W-:Y:S04]  /*35480*/  STL.64 [R1+0xa20], R12 ;  /* 0x000a200c01007387 */ /* 0x000fe80000100a00 */
[----:B------:R0:W-:Y:S02]  /*35490*/  STL.64 [R1+0xa28], R14 ;  /* 0x000a280e01007387 */ /* 0x0001e40000100a00 */
[----:B0-----:R-:W-:-:S02]  /*354a0*/  IMAD.MOV.U32 R14, RZ, RZ, R27 ;  /* 0x000000ffff0e7224 */ /* 0x001fc400078e001b */
[----:B------:R-:W-:Y:S01]  /*354b0*/  IMAD.MOV.U32 R15, RZ, RZ, R26 ;  /* 0x000000ffff0f7224 */ /* 0x000fe200078e001a */
[----:B------:R-:W2:Y:S04]  /*354c0*/  LDL.LU R27, [R1+0x1a0c] ;  /* 0x001a0c00011b7983 */ /* 0x000ea80000300800 */
[----:B------:R-:W2:Y:S04]  /*354d0*/  LDL.LU R26, [R1+0x1a08] ;  /* 0x001a0800011a7983 */ /* 0x000ea80000300800 */
[----:B------:R-:W-:Y:S04]  /*354e0*/  STL.64 [R1+0x1968], R14 ;  /* 0x0019680e01007387 */ /* 0x000fe80000100a00 */
[----:B------:R-:W-:Y:S04]  /*354f0*/  STL.64 [R1+0x1738], R22 ;  /* 0x0017381601007387 */ /* 0x000fe80000100a00 */
[----:B------:R0:W-:Y:S04]  /*35500*/  STL.64 [R1+0x1918], R20 ;  /* 0x0019181401007387 */ /* 0x0001e80000100a00 */
[----:B0-----:R-:W2:Y:S04]  /*35510*/  LDL.LU R20, [R1+0x970] ;  /* 0x0009700001147983 */ /* 0x001ea80000300800 */
[----:B------:R-:W2:Y:S04]  /*35520*/  LDL.LU R21, [R1+0x974] ;  /* 0x0009740001157983 */ /* 0x000ea80000300800 */
[----:B------:R-:W2:Y:S04]  /*35530*/  LDL.LU R22, [R1+0x978] ;  /* 0x0009780001167983 */ /* 0x000ea80000300800 */
[----:B------:R-:W2:Y:S01]  /*35540*/  LDL.LU R23, [R1+0x97c] ;  /* 0x00097c0001177983 */ /* 0x000ea20000300800 */
[----:B----4-:R-:W-:-:S02]  /*35550*/  IMAD.MOV.U32 R14, RZ, RZ, R17 ;  /* 0x000000ffff0e7224 */ /* 0x010fc400078e0011 */
[----:B------:R-:W-:Y:S01]  /*35560*/  IMAD.MOV.U32 R15, RZ, RZ, R16 ;  /* 0x000000ffff0f7224 */ /* 0x000fe200078e0010 */
[----:B------:R-:W4:Y:S04]  /*35570*/  LDL.LU R17, [R1+0x1a04] ;  /* 0x001a040001117983 */ /* 0x000f280000300800 */
[----:B------:R-:W4:Y:S04]  /*35580*/  LDL.LU R16, [R1+0x1a00] ;  /* 0x001a000001107983 */ /* 0x000f280000300800 */
[----:B------:R3:W-:Y:S02]  /*35590*/  STL.64 [R1+0x1980], R14 ;  /* 0x0019800e01007387 */ /* 0x0007e40000100a00 */
[----:B---3--:R-:W-:-:S02]  /*355a0*/  IMAD.MOV.U32 R14, RZ, RZ, R19 ;  /* 0x000000ffff0e7224 */ /* 0x008fc400078e0013 */
[----:B------:R-:W-:Y:S01]  /*355b0*/  IMAD.MOV.U32 R15, RZ, RZ, R18 ;  /* 0x000000ffff0f7224 */ /* 0x000fe200078e0012 */
[----:B------:R-:W3:Y:S04]  /*355c0*/  LDL.LU R19, [R1+0x19fc] ;  /* 0x0019fc0001137983 */ /* 0x000ee80000300800 */
[----:B------:R-:W3:Y:S04]  /*355d0*/  LDL.LU R18, [R1+0x19f8] ;  /* 0x0019f80001127983 */ /* 0x000ee80000300800 */
        /* <DEDUP_REMOVED lines=29> */
[----:B---3--:R-:W-:-:S02]  /*357b0*/  IMAD.MOV.U32 R14, RZ, RZ, R18 ;  /* 0x000000ffff0e7224 */ /* 0x008fc400078e0012 */
[----:B------:R-:W-:Y:S01]  /*357c0*/  IMAD.MOV.U32 R15, RZ, RZ, R19 ;  /* 0x000000ffff0f7224 */ /* 0x000fe200078e0013 */
[----:B------:R-:W4:Y:S04]  /*357d0*/  LDL.LU R18, [R1+0x19e4] ;  /* 0x0019e40001127983 */ /* 0x000f280000300800 */
[----:B------:R-:W4:Y:S04]  /*357e0*/  LDL.LU R19, [R1+0x19e0] ;  /* 0x0019e00001137983 */ /* 0x000f280000300800 */
[----:B--2---:R-:W-:Y:S04]  /*357f0*/  STL.64 [R1+0x1978], R22 ;  /* 0x0019781601007387 */ /* 0x004fe80000100a00 */
[----:B------:R0:W-:Y:S04]  /*35800*/  STL.64 [R1+0x1970], R20 ;  /* 0x0019701401007387 */ /* 0x0001e80000100a00 */
        /* <DEDUP_REMOVED lines=21> */
[----:B------:R-:W3:Y:S01]  /*35960*/  LDL.LU R23, [R1+0x8bc] ;  /* 0x0008bc0001177983 */ /* 0x000ee20000300800 */
[----:B----4-:R-:W-:Y:S03]  /*35970*/  HMMA.16816.F32.BF16 R16, R8, R26, R16 ;  /* 0x0000001a0810723c */ /* 0x010fe60000041810 */
[----:B---3--:R-:W-:Y:S04]  /*35980*/  STL.64 [R1+0x19d8], R22 ;  /* 0x0019d81601007387 */ /* 0x008fe80000100a00 */
[----:B--2---:R0:W-:Y:S04]  /*35990*/  STL.64 [R1+0x19d0], R20 ;  /* 0x0019d01401007387 */ /* 0x0041e80000100a00 */
[----:B0-----:R-:W2:Y:S04]  /*359a0*/  LDL.LU R20, [R1+0x8c0] ;  /* 0x0008c00001147983 */ /* 0x001ea80000300800 */
[----:B------:R-:W2:Y:S04]  /*359b0*/  LDL.LU R21, [R1+0x8c4] ;  /* 0x0008c40001157983 */ /* 0x000ea80000300800 */
[----:B------:R-:W2:Y:S04]  /*359c0*/  LDL.LU R22, [R1+0x8c8] ;  /* 0x0008c80001167983 */ /* 0x000ea80000300800 */
[----:B------:R-:W2:Y:S04]  /*359d0*/  LDL.LU R23, [R1+0x8cc] ;  /* 0x0008cc0001177983 */ /* 0x000ea80000300800 */
[----:B------:R-:W3:Y:S04]  /*359e0*/  LDL.LU R8, [R1+0x960] ;  /* 0x0009600001087983 */ /* 0x000ee80000300800 */
[----:B------:R-:W-:Y:S04]  /*359f0*/  STL.64 [R1+0x9d0], R16 ;  /* 0x0009d01001007387 */ /* 0x000fe80000100a00 */
[----:B------:R0:W-:Y:S04]  /*35a00*/  STL.64 [R1+0x9d8], R18 ;  /* 0x0009d81201007387 */ /* 0x0001e80000100a00 */
[----:B------:R-:W3:Y:S04]  /*35a10*/  LDL.LU R9, [R1+0x964] ;  /* 0x0009640001097983 */ /* 0x000ee80000300800 */
[----:B------:R-:W3:Y:S04]  /*35a20*/  LDL.LU R10, [R1+0x968] ;  /* 0x00096800010a7983 */ /* 0x000ee80000300800 */
[----:B------:R-:W3:Y:S04]  /*35a30*/  LDL.LU R11, [R1+0x96c] ;  /* 0x00096c00010b7983 */ /* 0x000ee80000300800 */
[----:B0-----:R-:W3:Y:S04]  /*35a40*/  LDL.LU R18, [R1+0x148] ;  /* 0x0001480001127983 */ /* 0x001ee80000300800 */
[----:B------:R-:W3:Y:S04]  /*35a50*/  LDL.LU R19, [R1+0x14c] ;  /* 0x00014c0001137983 */ /* 0x000ee80000300800 */
[----:B------:R-:W-:Y:S01]  /*35a60*/  STL.64 [R1+0x1740], R26 ;  /* 0x0017401a01007387 */ /* 0x000fe20000100a00 */
        /* <DEDUP_REMOVED lines=47> */
[----:B0-----:R-:W2:Y:S01]  /*35d60*/  LDL.LU.64 R14, [R1+0x1920] ;  /* 0x00192000010e7983 */ /* 0x001ea20000300a00 */
[C---:B---3--:R-:W-:Y:S08]  /*35d70*/  HMMA.16816.F32.BF16 R8, R4.reuse, R18, R8 ;  /* 0x000000120408723c */ /* 0x048ff00000041808 */
[----:B--2---:R-:W-:Y:S01]  /*35d80*/  HMMA.16816.F32.BF16 R12, R4, R14, R20 ;  /* 0x0000000e040c723c */ /* 0x004fe20000041814 */
[----:B------:R-:W2:Y:S01]  /*35d90*/  LDL.LU.64 R20, [R1+0x1918] ;  /* 0x0019180001147983 */ /* 0x000ea20000300a00 */
[----:B------:R-:W-:-:S02]  /*35da0*/  IMAD.MOV.U32 R22, RZ, RZ, R25 ;  /* 0x000000ffff167224 */ /* 0x000fc400078e0019 */
[----:B------:R-:W-:-:S15]  /*35db0*/  IMAD.MOV.U32 R23, RZ, RZ, R24 ;  /* 0x000000ffff177224 */ /* 0x000fde00078e0018 */
[----:B------:R-:W-:Y:S04]  /*35dc0*/  STL.64 [R1+0x270], R12 ;  /* 0x0002700c01007387 */ /* 0x000fe80000100a00 */
[----:B------:R0:W-:Y:S04]  /*35dd0*/  STL.64 [R1+0x278], R14 ;  /* 0x0002780e01007387 */ /* 0x0001e80000100a00 */
[----:B0-----:R-:W3:Y:S04]  /*35de0*/  LDL.LU.64 R14, [R1+0x1910] ;  /* 0x00191000010e7983 */ /* 0x001ee80000300a00 */
[----:B------:R-:W4:Y:S01]  /*35df0*/  LDL.LU.64 R12, [R1+0x1908] ;  /* 0x00190800010c7983 */ /* 0x000f220000300a00 */
[----:B--2---:R-:W-:-:S02]  /*35e00*/  IMAD.MOV.U32 R18, RZ, RZ, R20 ;  /* 0x000000ffff127224 */ /* 0x004fc400078e0014 */
[----:B------:R-:W-:Y:S01]  /*35e10*/  IMAD.MOV.U32 R19, RZ, RZ, R21 ;  /* 0x000000ffff137224 */ /* 0x000fe200078e0015 */
[----:B------:R-:W2:Y:S04]  /*35e20*/  LDL.LU R20, [R1+0x1904] ;  /* 0x0019040001147983 */ /* 0x000ea80000300800 */
[----:B------:R-:W-:Y:S04]  /*35e30*/  STL.64 [R1+0x280], R8 ;  /* 0x0002800801007387 */ /* 0x000fe80000100a00 */
[----:B------:R-:W-:Y:S04]  /*35e40*/  STL.64 [R1+0x288], R10 ;  /* 0x0002880a01007387 */ /* 0x000fe80000100a00 */
[----:B------:R-:W2:Y:S04]  /*35e50*/  LDL.LU R21, [R1+0x1900] ;  /* 0x0019000001157983 */ /* 0x000ea80000300800 */
[----:B------:R3:W-:Y:S04]  /*35e60*/  STL.64 [R1+0x1748], R18 ;  /* 0x0017481201007387 */ /* 0x0007e80000100a00 */
[----:B------:R-:W-:Y:S04]  /*35e70*/  STL.64 [R1+0x1750], R22 ;  /* 0x0017501601007387 */ /* 0x000fe80000100a00 */
[----:B------:R-:W2:Y:S04]  /*35e80*/  LDL.LU R24, [R1+0x7c0] ;  /* 0x0007c00001187983 */ /* 0x000ea80000300800 */
[----:B------:R-:W2:Y:S04]  /*35e90*/  LDL.LU R25, [R1+0x7c4] ;  /* 0x0007c40001197983 */ /* 0x000ea80000300800 */
[----:B------:R-:W2:Y:S04]  /*35ea0*/  LDL.LU R26, [R1+0x7c8] ;  /* 0x0007c800011a7983 */ /* 0x000ea80000300800 */
[----:B------:R-:W2:Y:S01]  /*35eb0*/  LDL.LU R27, [R1+0x7cc] ;  /* 0x0007cc00011b7983 */ /* 0x000ea20000300800 */
[----:B---3--:R-:W-:-:S02]  /*35ec0*/  IMAD.MOV.U32 R18, RZ, RZ, R14 ;  /* 0x000000ffff127224 */ /* 0x008fc400078e000e */
[----:B------:R-:W-:Y:S01]  /*35ed0*/  IMAD.MOV.U32 R19, RZ, RZ, R15 ;  /* 0x000000ffff137224 */ /* 0x000fe200078e000f */
[----:B--2---:R-:W-:Y:S04]  /*35ee0*/  STL.64 [R1+0x1770], R26 ;  /* 0x0017701a01007387 */ /* 0x004fe80000100a00 */
[----:B------:R0:W-:Y:S04]  /*35ef0*/  STL.64 [R1+0x1768], R24 ;  /* 0x0017681801007387 */ /* 0x0001e80000100a00 */
[----:B------:R-:W2:Y:S04]  /*35f00*/  LDL.LU R14, [R1+0x18fc] ;  /* 0x0018fc00010e7983 */ /* 0x000ea80000300800 */
[----:B------:R-:W3:Y:S04]  /*35f10*/  LDL.LU R15, [R1+0x18f8] ;  /* 0x0018f800010f7983 */ /* 0x000ee80000300800 */
[----:B------:R4:W-:Y:S04]  /*35f20*/  STL.64 [R1+0x1778], R18 ;  /* 0x0017781201007387 */ /* 0x0009e80000100a00 */
[----:B0-----:R-:W2:Y:S04]  /*35f30*/  LDL.LU R24, [R1+0x7e0] ;  /* 0x0007e00001187983 */ /* 0x001ea80000300800 */
[----:B------:R-:W2:Y:S04]  /*35f40*/  LDL.LU R25, [R1+0x7e4] ;  /* 0x0007e40001197983 */ /* 0x000ea80000300800 */
[----:B------:R-:W2:Y:S04]  /*35f50*/  LDL.LU R26, [R1+0x7e8] ;  /* 0x0007e800011a7983 */ /* 0x000ea80000300800 */
[----:B------:R-:W2:Y:S01]  /*35f60*/  LDL.LU R27, [R1+0x7ec] ;  /* 0x0007ec00011b7983 */ /* 0x000ea20000300800 */
[----:B----4-:R-:W-:-:S02]  /*35f70*/  IMAD.MOV.U32 R18, RZ, RZ, R12 ;  /* 0x000000ffff127224 */ /* 0x010fc400078e000c */
[----:B------:R-:W-:Y:S01]  /*35f80*/  IMAD.MOV.U32 R19, RZ, RZ, R13 ;  /* 0x000000ffff137224 */ /* 0x000fe200078e000d */
[----:B--2---:R-:W-:Y:S04]  /*35f90*/  STL.64 [R1+0x1788], R26 ;  /* 0x0017881a01007387 */ /* 0x004fe80000100a00 */
[----:B------:R0:W-:Y:S04]  /*35fa0*/  STL.64 [R1+0x1780], R24 ;  /* 0x0017801801007387 */ /* 0x0001e80000100a00 */
[----:B------:R-:W2:Y:S04]  /*35fb0*/  LDL.LU R12, [R1+0x18f4] ;  /* 0x0018f400010c7983 */ /* 0x000ea80000300800 */
[----:B------:R-:W4:Y:S04]  /*35fc0*/  LDL.LU R13, [R1+0x18f0] ;  /* 0x0018f000010d7983 */ /* 0x000f280000300800 */
        /* <DEDUP_REMOVED lines=12> */
[----:B---3--:R-:W-:-:S02]  /*36090*/  IMAD.MOV.U32 R18, RZ, RZ, R15 ;  /* 0x000000ffff127224 */ /* 0x008fc400078e000f */
[----:B------:R-:W-:Y:S02]  /*360a0*/  IMAD.MOV.U32 R19, RZ, RZ, R14 ;  /* 0x000000ffff137224 */ /* 0x000fe400078e000e */
[----:B----4-:R-:W-:Y:S02]  /*360b0*/  IMAD.MOV.U32 R14, RZ, RZ, R13 ;  /* 0x000000ffff0e7224 */ /* 0x010fe400078e000d */
[----:B------:R-:W-:Y:S01]  /*360c0*/  IMAD.MOV.U32 R15, RZ, RZ, R12 ;  /* 0x000000ffff0f7224 */ /* 0x000fe200078e000c */
[----:B------:R-:W3:Y:S04]  /*360d0*/  LDL.LU R13, [R1+0x18e4] ;  /* 0x0018e400010d7983 */ /* 0x000ee80000300800 */
[----:B------:R-:W4:Y:S04]  /*360e0*/  LDL.LU R12, [R1+0x18e0] ;  /* 0x0018e000010c7983 */ /* 0x000f280000300800 */
[----:B------:R-:W-:Y:S04]  /*360f0*/  STL.64 [R1+0x17f0], R14 ;  /* 0x0017f00e01007387 */ /* 0x000fe80000100a00 */
[----:B------:R0:W-:Y:S04]  /*36100*/  STL.64 [R1+0x17d0], R18 ;  /* 0x0017d01201007387 */ /* 0x0001e80000100a00 */
[----:B------:R-:W3:Y:S04]  /*36110*/  LDL.LU R16, [R1+0x820] ;  /* 0x0008200001107983 */ /* 0x000ee80000300800 */
[----:B------:R-:W3:Y:S04]  /*36120*/  LDL.LU R17, [R1+0x824] ;  /* 0x0008240001117983 */ /* 0x000ee80000300800 */
[----:B0-----:R-:W3:Y:S04]  /*36130*/  LDL.LU R18, [R1+0x828] ;  /* 0x0008280001127983 */ /* 0x001ee80000300800 */
[----:B------:R-:W3:Y:S01]  /*36140*/  LDL.LU R19, [R1+0x82c] ;  /* 0x00082c0001137983 */ /* 0x000ee20000300800 */
[----:B--2---:R-:W-:-:S02]  /*36150*/  IMAD.MOV.U32 R15, RZ, RZ, R21 ;  /* 0x000000ffff0f7224 */ /* 0x004fc400078e0015 */
[----:B------:R-:W-:Y:S02]  /*36160*/  IMAD.MOV.U32 R14, RZ, RZ, R20 ;  /* 0x000000ffff0e7224 */ /* 0x000fe400078e0014 */
[----:B------:R-:W2:Y:S04]  /*36170*/  LDL.LU R20, [R1+0x18dc] ;  /* 0x0018dc0001147983 */ /* 0x000ea80000300800 */
[----:B------:R-:W2:Y:S04]  /*36180*/  LDL.LU R21, [R1+0x18d8] ;  /* 0x0018d80001157983 */ /* 0x000ea80000300800 */
[----:B------:R-:W-:Y:S04]  /*36190*/  STL.64 [R1+0x1808], R14 ;  /* 0x0018080e01007387 */ /* 0x000fe80000100a00 */
[----:B---3--:R-:W-:Y:S04]  /*361a0*/  STL.64 [R1+0x17e8], R18 ;  /* 0x0017e81201007387 */ /* 0x008fe80000100a00 */
[----:B------:R0:W-:Y:S04]  /*361b0*/  STL.64 [R1+0x17e0], R16 ;  /* 0x0017e01001007387 */ /* 0x0001e80000100a00 */
[----:B0-----:R-:W3:Y:S04]  /*361c0*/  LDL.LU R16, [R1+0x830] ;  /* 0x0008300001107983 */ /* 0x001ee80000300800 */
[----:B------:R-:W3:Y:S04]  /*361d0*/  LDL.LU R17, [R1+0x834] ;  /* 0x0008340001117983 */ /* 0x000ee80000300800 */
[----:B------:R-:W3:Y:S04]  /*361e0*/  LDL.LU R18, [R1+0x838] ;  /* 0x0008380001127983 */ /* 0x000ee80000300800 */
[----:B------:R-:W3:Y:S01]  /*361f0*/  LDL.LU R19, [R1+0x83c] ;  /* 0x00083c0001137983 */ /* 0x000ee20000300800 */
[----:B----4-:R-:W-:-:S02]  /*36200*/  IMAD.MOV.U32 R14, RZ, RZ, R12 ;  /* 0x000000ffff0e7224 */ /* 0x010fc400078e000c */
[----:B------:R-:W-:Y:S01]  /*36210*/  IMAD.MOV.U32 R15, RZ, RZ, R13 ;  /* 0x000000ffff0f7224 */ /* 0x000fe200078e000d */
[----:B------:R-:W4:Y:S04]  /*36220*/  LDL.LU R12, [R1+0x18d4] ;  /* 0x0018d400010c7983 */ /* 0x000f280000300800 */
[----:B------:R-:W4:Y:S04]  /*36230*/  LDL.LU R13, [R1+0x18d0] ;  /* 0x0018d000010d7983 */ /* 0x000f280000300800 */
[----:B------:R2:W-:Y:S02]  /*36240*/  STL.64 [R1+0x1820], R14 ;  /* 0x0018200e01007387 */ /* 0x0005e40000100a00 */
        /* <DEDUP_REMOVED lines=17> */
[----:B---3--:R0:W-:Y:S04]  /*36360*/  STL.64 [R1+0x1810], R16 ;  /* 0x0018101001007387 */ /* 0x0081e80000100a00 */
[----:B0-----:R-:W2:Y:S04]  /*36370*/  LDL.LU R16, [R1+0x8f0] ;  /* 0x0008f00001107983 */ /* 0x001ea80000300800 */
[----:B------:R-:W2:Y:S04]  /*36380*/  LDL.LU R17, [R1+0x8f4] ;  /* 0x0008f40001117983 */ /* 0x000ea80000300800 */
[----:B------:R-:W3:Y:S04]  /*36390*/  LDL.LU R18, [R1+0x8f8] ;  /* 0x0008f80001127983 */ /* 0x000ee80000300800 */
[----:B------:R-:W3:Y:S01]  /*363a0*/  LDL.LU R19, [R1+0x8fc] ;  /* 0x0008fc0001137983 */ /* 0x000ee20000300800 */
[----:B------:R-:W-:-:S02]  /*363b0*/  IMAD.MOV.U32 R14, RZ, RZ, R20 ;  /* 0x000000ffff0e7224 */ /* 0x000fc400078e0014 */
[----:B------:R-:W-:Y:S01]  /*363c0*/  IMAD.MOV.U32 R15, RZ, RZ, R21 ;  /* 0x000000ffff0f7224 */ /* 0x000fe200078e0015 */
[----:B------:R-:W2:Y:S04]  /*363d0*/  LDL.LU R20, [R1+0x18bc] ;  /* 0x0018bc0001147983 */ /* 0x000ea80000300800 */
[----:B------:R-:W4:Y:S04]  /*363e0*/  LDL.LU R21, [R1+0x18b8] ;  /* 0x0018b80001157983 */ /* 0x000f280000300800 */
[----:B------:R-:W-:Y:S04]  /*363f0*/  STL.64 [R1+0x1868], R14 ;  /* 0x0018680e01007387 */ /* 0x000fe80000100a00 */
[----:B---3--:R-:W-:Y:S04]  /*36400*/  STL.64 [R1+0x1830], R18 ;  /* 0x0018301201007387 */ /* 0x008fe80000100a00 */
[----:B--2---:R0:W-:Y:S04]  /*36410*/  STL.64 [R1+0x1828], R16 ;  /* 0x0018281001007387 */ /* 0x0041e80000100a00 */
[----:B0-----:R-:W2:Y:S04]  /*36420*/  LDL.LU R16, [R1+0x900] ;  /* 0x0009000001107983 */ /* 0x001ea80000300800 */
[----:B------:R-:W2:Y:S04]  /*36430*/  LDL.LU R17, [R1+0x904] ;  /* 0x0009040001117983 */ /* 0x000ea80000300800 */
[----:B------:R-:W3:Y:S04]  /*36440*/  LDL.LU R18, [R1+0x908] ;  /* 0x0009080001127983 */ /* 0x000ee80000300800 */
[----:B------:R-:W3:Y:S01]  /*36450*/  LDL.LU R19, [R1+0x90c] ;  /* 0x00090c0001137983 */ /* 0x000ee20000300800 */
[----:B----4-:R-:W-:-:S02]  /*36460*/  IMAD.MOV.U32 R14, RZ, RZ, R12 ;  /* 0x000000ffff0e7224 */ /* 0x010fc400078e000c */
[----:B------:R-:W-:Y:S01]  /*36470*/  IMAD.MOV.U32 R15, RZ, RZ, R13 ;  /* 0x000000ffff0f7224 */ /* 0x000fe200078e000d */
[----:B------:R-:W4:Y:S04]  /*36480*/  LDL.LU R12, [R1+0x18b4] ;  /* 0x0018b400010c7983 */ /* 0x000f280000300800 */
        /* <DEDUP_REMOVED lines=8> */
[----:B------:R-:W-:-:S02]  /*36510*/  IMAD.MOV.U32 R14, RZ, RZ, R21 ;  /* 0x000000ffff0e7224 */ /* 0x000fc400078e0015 */
[----:B------:R-:W-:-:S05]  /*36520*/  IMAD.MOV.U32 R15, RZ, RZ, R20 ;  /* 0x000000ffff0f7224 */ /* 0x000fca00078e0014 */
[----:B------:R-:W-:Y:S04]  /*36530*/  STL.64 [R1+0x1898], R14 ;  /* 0x0018980e01007387 */ /* 0x000fe80000100a00 */
        /* <DEDUP_REMOVED lines=18> */
[----:B----4-:R-:W-:-:S03]  /*36660*/  IMAD.MOV.U32 R14, RZ, RZ, R13 ;  /* 0x000000ffff0e7224 */ /* 0x010fc600078e000d */
[----:B---3--:R-:W-:Y:S04]  /*36670*/  STL.64 [R1+0x18a8], R18 ;  /* 0x0018a81201007387 */ /* 0x008fe80000100a00 */
[----:B--2---:R0:W-:Y:S04]  /*36680*/  STL.64 [R1+0x18a0], R16 ;  /* 0x0018a01001007387 */ /* 0x0041e80000100a00 */
[----:B0-----:R-:W2:Y:S04]  /*36690*/  LDL.LU R16, [R1+0x950] ;  /* 0x0009500001107983 */ /* 0x001ea80000300800 */
[----:B------:R-:W2:Y:S04]  /*366a0*/  LDL.LU R17, [R1+0x954] ;  /* 0x0009540001117983 */ /* 0x000ea80000300800 */
[----:B------:R-:W2:Y:S04]  /*366b0*/  LDL.LU R18, [R1+0x958] ;  /* 0x0009580001127983 */ /* 0x000ea80000300800 */
[----:B------:R-:W2:Y:S04]  /*366c0*/  LDL.LU R19, [R1+0x95c] ;  /* 0x00095c0001137983 */ /* 0x000ea80000300800 */
[----:B------:R-:W3:Y:S04]  /*366d0*/  LDL.LU R24, [R1+0x800] ;  /* 0x0008000001187983 */ /* 0x000ee80000300800 */
[----:B------:R-:W3:Y:S04]  /*366e0*/  LDL.LU R25, [R1+0x804] ;  /* 0x0008040001197983 */ /* 0x000ee80000300800 */
[----:B------:R-:W4:Y:S04]  /*366f0*/  LDL.LU R26, [R1+0x808] ;  /* 0x00080800011a7983 */ /* 0x000f280000300800 */
[----:B------:R-:W4:Y:S01]  /*36700*/  LDL.LU R27, [R1+0x80c] ;  /* 0x00080c00011b7983 */ /* 0x000f220000300800 */
[----:B------:R-:W-:-:S07]  /*36710*/  IMAD.MOV.U32 R15, RZ, RZ, R12 ;  /* 0x000000ffff0f7224 */ /* 0x000fce00078e000c */
[C---:B--2---:R-:W-:Y:S01]  /*36720*/  HMMA.16816.F32.BF16 R12, R4.reuse, R14, R16 ;  /* 0x0000000e040c723c */ /* 0x044fe20000041810 */
[----:B----4-:R-:W-:Y:S04]  /*36730*/  STL.64 [R1+0x17b8], R26 ;  /* 0x0017b81a01007387 */ /* 0x010fe80000100a00 */
[----:B---3--:R0:W-:Y:S04]  /*36740*/  STL.64 [R1+0x17b0], R24 ;  /* 0x0017b01801007387 */ /* 0x0081e80000100a00 */
        /* <DEDUP_REMOVED lines=66> */
[----:B------:R-:W2:-:S15]  /*36b70*/  LDL.LU.64 R18, [R1+0x17d0] ;  /* 0x0017d00001127983 */ /* 0x000e9e0000300a00 */
[----:B------:R-:W-:Y:S02]  /*36b80*/  NOP ;  /* 0x0000000000007918 */ /* 0x000fe40000000000 */
[----:B------:R0:W-:Y:S04]  /*36b90*/  STL.64 [R1+0x820], R12 ;  /* 0x0008200c01007387 */ /* 0x0001e80000100a00 */
[----:B------:R1:W-:Y:S04]  /*36ba0*/  STL.64 [R1+0x828], R14 ;  /* 0x0008280e01007387 */ /* 0x0003e80000100a00 */
[----:B0-----:R-:W3:Y:S04]  /*36bb0*/  LDL.LU R12, [R1+0x770] ;  /* 0x00077000010c7983 */ /* 0x001ee80000300800 */
[----:B------:R-:W3:Y:S04]  /*36bc0*/  LDL.LU R13, [R1+0x774] ;  /* 0x00077400010d7983 */ /* 0x000ee80000300800 */
[----:B-1----:R-:W3:Y:S04]  /*36bd0*/  LDL.LU R14, [R1+0x778] ;  /* 0x00077800010e7983 */ /* 0x002ee80000300800 */
[----:B------:R-:W3:Y:S01]  /*36be0*/  LDL.LU R15, [R1+0x77c] ;  /* 0x00077c00010f7983 */ /* 0x000ee20000300800 */
[----:B--2---:R-:W-:Y:S03]  /*36bf0*/  HMMA.16816.F32.BF16 R16, R4, R18, R24 ;  /* 0x000000120410723c */ /* 0x004fe60000041818 */
[----:B---3--:R0:W-:Y:S04]  /*36c00*/  STL.64 [R1+0x16f0], R14 ;  /* 0x0016f00e01007387 */ /* 0x0081e80000100a00 */
[----:B------:R-:W-:Y:S01]  /*36c10*/  STL.64 [R1+0x16e8], R12 ;  /* 0x0016e80c01007387 */ /* 0x000fe20000100a00 */
[----:B0-----:R-:W-:-:S02]  /*36c20*/  IMAD.MOV.U32 R14, RZ, RZ, R29 ;  /* 0x000000ffff0e7224 */ /* 0x001fc400078e001d */
[----:B------:R-:W-:Y:S01]  /*36c30*/  IMAD.MOV.U32 R15, RZ, RZ, R3 ;  /* 0x000000ffff0f7224 */ /* 0x000fe200078e0003 */
[----:B------:R-:W2:Y:S04]  /*36c40*/  LDL.LU R29, [R1+0x17c8] ;  /* 0x0017c800011d7983 */ /* 0x000ea80000300800 */
[----:B------:R-:W3:Y:S04]  /*36c50*/  LDL.LU R3, [R1+0x17c4] ;  /* 0x0017c40001037983 */ /* 0x000ee80000300800 */
[----:B------:R0:W-:Y:S04]  /*36c60*/  STL.64 [R1+0x1708], R14 ;  /* 0x0017080e01007387 */ /* 0x0001e80000100a00 */
[----:B0-----:R-:W2:Y:S01]  /*36c70*/  LDL.LU R14, [R1+0x68] ;  /* 0x00006800010e7983 */ /* 0x001ea20000300800 */
[----:B------:R-:W-:-:S03]  /*36c80*/  IMAD.MOV.U32 R15, RZ, RZ, R0 ;  /* 0x000000ffff0f7224 */ /* 0x000fc600078e0000 */
[----:B------:R-:W2:Y:S04]  /*36c90*/  LDL.LU R0, [R1+0x17c0] ;  /* 0x0017c00001007983 */ /* 0x000ea80000300800 */
        /* <DEDUP_REMOVED lines=16> */
[----:B0-----:R-:W3:Y:S01]  /*36da0*/  LDL.LU.64 R18, [R1+0x1778] ;  /* 0x0017780001127983 */ /* 0x001ee20000300a00 */
[----:B--2---:R-:W-:Y:S03]  /*36db0*/  HMMA.16816.F32.BF16 R12, R4, R14, R24 ;  /* 0x0000000e040c723c */ /* 0x004fe60000041818 */
[----:B------:R-:W2:Y:S04]  /*36dc0*/  LDL.LU.64 R26, [R1+0x1770] ;  /* 0x00177000011a7983 */ /* 0x000ea80000300a00 */
[----:B------:R-:W2:-:S12]  /*36dd0*/  LDL.LU.64 R24, [R1+0x1768] ;  /* 0x0017680001187983 */ /* 0x000e980000300a00 */
[----:B------:R-:W-:Y:S04]  /*36de0*/  STL.64 [R1+0x7e0], R12 ;  /* 0x0007e00c01007387 */ /* 0x000fe80000100a00 */
[----:B------:R0:W-:Y:S02]  /*36df0*/  STL.64 [R1+0x7e8], R14 ;  /* 0x0007e80e01007387 */ /* 0x0001e40000100a00 */
[----:B0-----:R-:W-:Y:S02]  /*36e00*/  IMAD.MOV.U32 R14, RZ, RZ, R2 ;  /* 0x000000ffff0e7224 */ /* 0x001fe400078e0002 */
[----:B------:R-:W-:Y:S01]  /*36e10*/  IMAD.MOV.U32 R15, RZ, RZ, R28 ;  /* 0x000000ffff0f7224 */ /* 0x000fe200078e001c */
[----:B------:R-:W2:Y:S04]  /*36e20*/  LDL.LU R2, [R1+0x1760] ;  /* 0x0017600001027983 */ /* 0x000ea80000300800 */
[----:B------:R-:W2:Y:S01]  /*36e30*/  LDL.LU R28, [R1+0x175c] ;  /* 0x00175c00011c7983 */ /* 0x000ea20000300800 */
[----:B---3--:R-:W-:Y:S03]  /*36e40*/  HMMA.16816.F32.BF16 R16, R4, R18, R20 ;  /* 0x000000120410723c */ /* 0x008fe60000041814 */
[----:B------:R0:W-:Y:S02]  /*36e50*/  STL.64 [R1+0x1720], R14 ;  /* 0x0017200e01007387 */ /* 0x0001e40000100a00 */
[----:B0-----:R-:W-:-:S02]  /*36e60*/  IMAD.MOV.U32 R14, RZ, RZ, R3 ;  /* 0x000000ffff0e7224 */ /* 0x001fc400078e0003 */
[----:B------:R-:W3:Y:S04]  /*36e70*/  LDL.LU R3, [R1+0x1758] ;  /* 0x0017580001037983 */ /* 0x000ee80000300800 */
[----:B------:R-:W2:Y:S08]  /*36e80*/  LDL.LU.64 R22, [R1+0x1750] ;  /* 0x0017500001167983 */ /* 0x000eb00000300a00 */
[----:B------:R-:W-:Y:S04]  /*36e90*/  STL.64 [R1+0x7d0], R16 ;  /* 0x0007d01001007387 */ /* 0x000fe80000100a00 */
[----:B------:R0:W-:Y:S04]  /*36ea0*/  STL.64 [R1+0x7d8], R18 ;  /* 0x0007d81201007387 */ /* 0x0001e80000100a00 */
[----:B0-----:R-:W4:Y:S01]  /*36eb0*/  LDL.LU.64 R18, [R1+0x1748] ;  /* 0x0017480001127983 */ /* 0x001f220000300a00 */
[C---:B--2---:R-:W-:Y:S03]  /*36ec0*/  HMMA.16816.F32.BF16 R20, R4.reuse, R22, R24 ;  /* 0x000000160414723c */ /* 0x044fe60000041818 */
[----:B------:R-:W2:Y:S05]  /*36ed0*/  LDL.LU.64 R26, [R1+0x1740] ;  /* 0x00174000011a7983 */ /* 0x000eaa0000300a00 */
[----:B----4-:R-:W-:Y:S11]  /*36ee0*/  HMMA.16816.F32.BF16 R16, R4, R18, R8 ;  /* 0x000000120410723c */ /* 0x010ff60000041808 */
[----:B------:R-:W-:Y:S04]  /*36ef0*/  STL.64 [R1+0x7c0], R20 ;  /* 0x0007c01401007387 */ /* 0x000fe80000100a00 */
[----:B------:R0:W-:Y:S04]  /*36f00*/  STL.64 [R1+0x7c8], R22 ;  /* 0x0007c81601007387 */ /* 0x0001e80000100a00 */
[----:B0-----:R-:W4:Y:S04]  /*36f10*/  LDL.LU.64 R22, [R1+0x1738] ;  /* 0x0017380001167983 */ /* 0x001f280000300a00 */
[----:B------:R-:W2:Y:S04]  /*36f20*/  LDL.LU R10, [R1+0xdfc] ;  /* 0x000dfc00010a7983 */ /* 0x000ea80000300800 */
[----:B------:R-:W2:Y:S04]  /*36f30*/  LDL.LU R11, [R1+0xdf4] ;  /* 0x000df400010b7983 */ /* 0x000ea80000300800 */
[----:B------:R-:W-:Y:S04]  /*36f40*/  STL.64 [R1+0x7b0], R16 ;  /* 0x0007b01001007387 */ /* 0x000fe80000100a00 */
[----:B------:R-:W-:Y:S04]  /*36f50*/  STL.64 [R1+0x7b8], R18 ;  /* 0x0007b81201007387 */ /* 0x000fe80000100a00 */
[----:B--2---:R0:W-:Y:S04]  /*36f60*/  STL.64 [R1+0x1728], R10 ;  /* 0x0017280a01007387 */ /* 0x0041e80000100a00 */
[----:B------:R-:W2:Y:S04]  /*36f70*/  LDL.LU R8, [R1+0x7a0] ;  /* 0x0007a00001087983 */ /* 0x000ea80000300800 */
[----:B------:R-:W2:Y:S04]  /*36f80*/  LDL.LU R9, [R1+0x7a4] ;  /* 0x0007a40001097983 */ /* 0x000ea80000300800 */
[----:B0-----:R-:W2:Y:S04]  /*36f90*/  LDL.LU R10, [R1+0x7a8] ;  /* 0x0007a800010a7983 */ /* 0x001ea80000300800 */
[----:B------:R-:W2:Y:S04]  /*36fa0*/  LDL.LU R11, [R1+0x7ac] ;  /* 0x0007ac00010b7983 */ /* 0x000ea80000300800 */
[----:B------:R-:W2:Y:S04]  /*36fb0*/  LDL.LU R16, [R1+0xdec] ;  /* 0x000dec0001107983 */ /* 0x000ea80000300800 */
[----:B------:R-:W2:Y:S04]  /*36fc0*/  LDL.LU R17, [R1+0xde4] ;  /* 0x000de40001117983 */ /* 0x000ea80000300800 */
[----:B------:R-:W2:Y:S04]  /*36fd0*/  LDL.LU R18, [R1+0xddc] ;  /* 0x000ddc0001127983 */ /* 0x000ea80000300800 */
[----:B------:R-:W2:Y:S01]  /*36fe0*/  LDL.LU R19, [R1+0xcf0] ;  /* 0x000cf00001137983 */ /* 0x000ea20000300800 */
[----:B------:R-:W-:-:S03]  /*36ff0*/  IMAD.MOV.U32 R15, RZ, RZ, R29 ;  /* 0x000000ffff0f7224 */ /* 0x000fc600078e001d */
[----:B--2---:R-:W-:Y:S04]  /*37000*/  STL.64 [R1+0x1700], R18 ;  /* 0x0017001201007387 */ /* 0x004fe80000100a00 */
[----:B------:R0:W-:Y:S04]  /*37010*/  STL.64 [R1+0x16f8], R16 ;  /* 0x0016f81001007387 */ /* 0x0001e80000100a00 */
[----:B0-----:R-:W2:Y:S04]  /*37020*/  LDL.LU R16, [R1+0x780] ;  /* 0x0007800001107983 */ /* 0x001ea80000300800 */
[----:B------:R-:W2:Y:S04]  /*37030*/  LDL.LU R17, [R1+0x784] ;  /* 0x0007840001117983 */ /* 0x000ea80000300800 */
[----:B------:R-:W2:Y:S04]  /*37040*/  LDL.LU R18, [R1+0x788] ;  /* 0x0007880001127983 */ /* 0x000ea80000300800 */
[----:B------:R-:W2:Y:S01]  /*37050*/  LDL.LU R19, [R1+0x78c] ;  /* 0x00078c0001137983 */ /* 0x000ea20000300800 */
[----:B------:R-:W-:-:S15]  /*37060*/  HMMA.16816.F32.BF16 R12, R4, R14, R8 ;  /* 0x0000000e040c723c */ /* 0x000fde0000041808 */
[----:B------:R-:W-:-:S04]  /*37070*/  NOP ;  /* 0x0000000000007918 */ /* 0x000fc80000000000 */
[----:B------:R-:W-:Y:S02]  /*37080*/  IMAD.MOV.U32 R9, RZ, RZ, R14 ;  /* 0x000000ffff097224 */ /* 0x000fe400078e000e */
[----:B------:R-:W-:Y:S01]  /*37090*/  IMAD.MOV.U32 R8, RZ, RZ, R15 ;  /* 0x000000ffff087224 */ /* 0x000fe200078e000f */
[----:B--2---:R-:W-:Y:S04]  /*370a0*/  STL.64 [R1+0x1718], R18 ;  /* 0x0017181201007387 */ /* 0x004fe80000100a00 */
[----:B------:R3:W-:Y:S02]  /*370b0*/  STL.64 [R1+0x1710], R16 ;  /* 0x0017101001007387 */ /* 0x0007e40000100a00 */
[----:B---3--:R-:W-:Y:S02]  /*370c0*/  IMAD.MOV.U32 R16, RZ, RZ, R3 ;  /* 0x000000ffff107224 */ /* 0x008fe400078e0003 */
[----:B------:R-:W2:Y:S04]  /*370d0*/  LDL.LU R3, [R1+0x1730] ;  /* 0x0017300001037983 */ /* 0x000ea80000300800 */
[----:B------:R-:W3:Y:S04]  /*370e0*/  LDL.LU R21, [R1+0xdd4] ;  /* 0x000dd40001157983 */ /* 0x000ee80000300800 */
[----:B------:R-:W2:Y:S04]  /*370f0*/  LDL.LU R20, [R1+0xdf8] ;  /* 0x000df80001147983 */ /* 0x000ea80000300800 */
[----:B------:R-:W2:Y:S04]  /*37100*/  LDL.LU R29, [R1+0xdcc] ;  /* 0x000dcc00011d7983 */ /* 0x000ea80000300800 */
[----:B------:R-:W2:Y:S01]  /*37110*/  LDL.LU R25, [R1+0xdf0] ;  /* 0x000df00001197983 */ /* 0x000ea20000300800 */
[----:B------:R-:W-:-:S03]  /*37120*/  IMAD.MOV.U32 R19, RZ, RZ, R0 ;  /* 0x000000ffff137224 */ /* 0x000fc600078e0000 */
[----:B------:R-:W2:Y:S04]  /*37130*/  LDL.LU R24, [R1+0xdc4] ;  /* 0x000dc40001187983 */ /* 0x000ea80000300800 */
[----:B------:R-:W2:Y:S04]  /*37140*/  LDL.LU R0, [R1+0xde8] ;  /* 0x000de80001007983 */ /* 0x000ea80000300800 */
[----:B------:R-:W2:Y:S04]  /*37150*/  LDL.LU.64 R10, [R1+0x1728] ;  /* 0x00172800010a7983 */ /* 0x000ea80000300a00 */
[----:B------:R-:W-:Y:S04]  /*37160*/  STL.64 [R1+0x7a0], R12 ;  /* 0x0007a00c01007387 */ /* 0x000fe80000100a00 */
[----:B------:R0:W-:Y:S04]  /*37170*/  STL.64 [R1+0x7a8], R14 ;  /* 0x0007a80e01007387 */ /* 0x0001e80000100a00 */
[----:B0-----:R-:W2:Y:S01]  /*37180*/  LDL.LU.64 R14, [R1+0x1720] ;  /* 0x00172000010e7983 */ /* 0x001ea20000300a00 */
[----:B------:R-:W-:-:S02]  /*37190*/  IMAD.MOV.U32 R17, RZ, RZ, R28 ;  /* 0x000000ffff117224 */ /* 0x000fc400078e001c */
[----:B------:R-:W-:Y:S01]  /*371a0*/  IMAD.MOV.U32 R18, RZ, RZ, R2 ;  /* 0x000000ffff127224 */ /* 0x000fe200078e0002 */
[----:B------:R-:W3:Y:S04]  /*371b0*/  LDL.LU R28, [R1+0xdbc] ;  /* 0x000dbc00011c7983 */ /* 0x000ee80000300800 */
[----:B------:R-:W3:Y:S04]  /*371c0*/  LDL.LU R2, [R1+0xde0] ;  /* 0x000de00001027983 */ /* 0x000ee80000300800 */
[----:B------:R0:W-:Y:S04]  /*371d0*/  STL [R1+0x1654], R8 ;  /* 0x0016540801007387 */ /* 0x0001e80000100800 */
[----:B0-----:R-:W3:Y:S04]  /*371e0*/  LDL.LU R8, [R1+0xcf4] ;  /* 0x000cf40001087983 */ /* 0x001ee80000300800 */
[----:B------:R0:W-:Y:S04]  /*371f0*/  STL [R1+0x1650], R9 ;  /* 0x0016500901007387 */ /* 0x0001e80000100800 */
[----:B0-----:R-:W3:Y:S01]  /*37200*/  LDL.LU R9, [R1+0xcf8] ;  /* 0x000cf80001097983 */ /* 0x001ee20000300800 */
        /* <DEDUP_REMOVED lines=17> */
[----:B0-----:R-:W4:Y:S04]  /*37320*/  LDL.LU.64 R14, [R1+0x16e0] ;  /* 0x0016e000010e7983 */ /* 0x001f280000300a00 */
[----:B------:R-:W4:Y:S01]  /*37330*/  LDL.LU.64 R12, [R1+0x16d8] ;  /* 0x0016d800010c7983 */ /* 0x000f220000300a00 */
[----:B---3--:R-:W-:Y:S01]  /*37340*/  VIADD R9, R9, 0x1 ;  /* 0x0000000109097836 */ /* 0x008fe20000000000 */
[----:B----4-:R-:W-:-:S15]  /*37350*/  HMMA.16816.F32.BF16 R12, R4, R26, R12 ;  /* 0x0000001a040c723c */ /* 0x010fde000004180c */
[----:B------:R-:W-:-:S04]  /*37360*/  NOP ;  /* 0x0000000000007918 */ /* 0x000fc80000000000 */
[----:B------:R0:W-:Y:S02]  /*37370*/  STL.64 [R1+0x9c0], R12 ;  /* 0x0009c00c01007387 */ /* 0x0001e40000100a00 */
[----:B0-----:R-:W0:Y:S01]  /*37380*/  LDC R13, c[0x0][0x3a8] ;  /* 0x0000ea00ff0d7b82 */ /* 0x001e220000000800 */
[----:B------:R-:W-:Y:S02]  /*37390*/  IMAD.MOV.U32 R4, RZ, RZ, R15 ;  /* 0x000000ffff047224 */ /* 0x000fe400078e000f */
[----:B------:R-:W-:Y:S01]  /*373a0*/  IMAD.MOV.U32 R5, RZ, RZ, R14 ;  /* 0x000000ffff057224 */ /* 0x000fe200078e000e */
[----:B------:R-:W-:Y:S04]  /*373b0*/  STL.64 [R1+0x9c8], R14 ;  /* 0x0009c80e01007387 */ /* 0x000fe80000100a00 */
[----:B------:R-:W-:Y:S04]  /*373c0*/  STL [R1+0xcf8], R9 ;  /* 0x000cf80901007387 */ /* 0x000fe80000100800 */
[----:B------:R-:W-:Y:S04]  /*373d0*/  STL [R1+0x165c], R4 ;  /* 0x00165c0401007387 */ /* 0x000fe80000100800 */
[----:B------:R-:W-:Y:S01]  /*373e0*/  STL [R1+0x1658], R5 ;  /* 0x0016580501007387 */ /* 0x000fe20000100800 */
[----:B0-----:R-:W-:-:S04]  /*373f0*/  IMAD.SHL.U32 R13, R13, 0x20, RZ ;  /* 0x000000200d0d7824 */ /* 0x001fc800078e00ff */
[----:B------:R-:W-:-:S05]  /*37400*/  IMAD.SHL.U32 R13, R13, 0x2, RZ ;  /* 0x000000020d0d7824 */ /* 0x000fca00078e00ff */
[-C--:B------:R-:W-:Y:S02]  /*37410*/  IADD3 R8, P4, PT, R8, R13.reuse, RZ ;  /* 0x0000000d08087210 */ /* 0x080fe40007f9e0ff */
[-C--:B------:R-:W-:Y:S02]  /*37420*/  IADD3 R10, P5, PT, R10, R13.reuse, RZ ;  /* 0x0000000d0a0a7210 */ /* 0x080fe40007fbe0ff */
[-C--:B------:R-:W-:Y:S02]  /*37430*/  IADD3 R11, P6, PT, R11, R13.reuse, RZ ;  /* 0x0000000d0b0b7210 */ /* 0x080fe40007fde0ff */
[-C--:B--2---:R-:W-:Y:S02]  /*37440*/  IADD3 R16, P1, PT, R16, R13.reuse, RZ ;  /* 0x0000000d10107210 */ /* 0x084fe40007f3e0ff */
[-C--:B------:R-:W-:Y:S01]  /*37450*/  IADD3 R17, P2, PT, R17, R13.reuse, RZ ;  /* 0x0000000d11117210 */ /* 0x080fe20007f5e0ff */
[----:B------:R-:W-:Y:S01]  /*37460*/  STL [R1+0xcf4], R8 ;  /* 0x000cf40801007387 */ /* 0x000fe20000100800 */
[----:B------:R-:W-:-:S03]  /*37470*/  IADD3 R18, P3, PT, R18, R13, RZ ;  /* 0x0000000d12127210 */ /* 0x000fc60007f7e0ff */
[----:B------:R-:W-:Y:S01]  /*37480*/  STL [R1+0xdfc], R10 ;  /* 0x000dfc0a01007387 */ /* 0x000fe20000100800 */
[----:B------:R-:W-:-:S03]  /*37490*/  IMAD.X R19, R19, 0x1, R3, P4 ;  /* 0x0000000113137824 */ /* 0x000fc600020e0603 */
        /* <DEDUP_REMOVED lines=9> */
[----:B------:R-:W-:-:S03]  /*37530*/  IMAD.X R25, R25, 0x1, R3, P6 ;  /* 0x0000000119197824 */ /* 0x000fc600030e0603 */
[----:B------:R-:W-:Y:S01]  /*37540*/  STL [R1+0xdd4], R21 ;  /* 0x000dd41501007387 */ /* 0x000fe20000100800 */
[----:B------:R-:W-:-:S03]  /*37550*/  IADD3 R24, P6, PT, R24, R13, RZ ;  /* 0x0000000d18187210 */ /* 0x000fc60007fde0ff */
[----:B------:R-:W-:Y:S04]  /*37560*/  STL [R1+0xdf8], R20 ;  /* 0x000df81401007387 */ /* 0x000fe80000100800 */
[----:B------:R-:W-:Y:S04]  /*37570*/  STL [R1+0xdcc], R29 ;  /* 0x000dcc1d01007387 */ /* 0x000fe80000100800 */
[----:B------:R0:W-:Y:S04]  /*37580*/  STL [R1+0xde8], R0 ;  /* 0x000de80001007387 */ /* 0x0001e80000100800 */
[----:B------:R-:W-:Y:S04]  /*37590*/  STL [R1+0xdf0], R25 ;  /* 0x000df01901007387 */ /* 0x000fe80000100800 */
[----:B0-----:R-:W2:Y:S04]  /*375a0*/  LDL.LU R0, [R1+0xdb4] ;  /* 0x000db40001007983 */ /* 0x001ea80000300800 */
[----:B------:R-:W-:Y:S04]  /*375b0*/  STL [R1+0xdc4], R24 ;  /* 0x000dc41801007387 */ /* 0x000fe80000100800 */
[----:B------:R-:W3:Y:S01]  /*375c0*/  LDL.LU R5, [R1+0xda4] ;  /* 0x000da40001057983 */ /* 0x000ee20000300800 */
[----:B------:R-:W-:Y:S01]  /*375d0*/  IADD3 R28, P1, PT, R28, R13, RZ ;  /* 0x0000000d1c1c7210 */ /* 0x000fe20007f3e0ff */
[----:B------:R-:W-:-:S02]  /*375e0*/  IMAD.X R2, R2, 0x1, R3, P2 ;  /* 0x0000000102027824 */ /* 0x000fc400010e0603 */
[----:B---3--:R0:W-:Y:S04]  /*375f0*/  STL [R1+0x16cc], R5 ;  /* 0x0016cc0501007387 */ /* 0x0081e80000100800 */
[----:B------:R-:W-:Y:S04]  /*37600*/  STL [R1+0xdbc], R28 ;  /* 0x000dbc1c01007387 */ /* 0x000fe80000100800 */
[----:B0-----:R-:W3:Y:S04]  /*37610*/  LDL.LU R5, [R1+0xdd0] ;  /* 0x000dd00001057983 */ /* 0x001ee80000300800 */
[----:B------:R-:W-:Y:S04]  /*37620*/  STL [R1+0xde0], R2 ;  /* 0x000de00201007387 */ /* 0x000fe80000100800 */
[----:B---3--:R0:W-:Y:S04]  /*37630*/  STL [R1+0x16d0], R5 ;  /* 0x0016d00501007387 */ /* 0x0081e80000100800 */
[----:B0-----:R-:W3:Y:S01]  /*37640*/  LDL.LU R5, [R1+0xdac] ;  /* 0x000dac0001057983 */ /* 0x001ee20000300800 */
[----:B------:R-:W-:-:S02]  /*37650*/  ISETP.NE.U32.AND P0, PT, R9, UR8, PT ;  /* 0x0000000809007c0c */ /* 0x000fc4000bf05070 */
[----:B--2---:R-:W-:Y:S01]  /*37660*/  IADD3 R0, P2, PT, R0, R13, RZ ;  /* 0x0000000d00007210 */ /* 0x004fe20007f5e0ff */
[----:B---3--:R0:W-:Y:S04]  /*37670*/  STL [R1+0x16d4], R5 ;  /* 0x0016d40501007387 */ /* 0x0081e80000100800 */
        /* <DEDUP_REMOVED lines=25> */
[----:B------:R0:W-:Y:S04]  /*37810*/  STL [R1+0xdb4], R0 ;  /* 0x000db40001007387 */ /* 0x0001e80000100800 */
[----:B------:R-:W3:Y:S04]  /*37820*/  LDL.LU R28, [R1+0xd68] ;  /* 0x000d6800011c7983 */ /* 0x000ee80000300800 */
[----:B0-----:R-:W3:Y:S01]  /*37830*/  LDL.LU R0, [R1+0xd3c] ;  /* 0x000d3c0001007983 */ /* 0x001ee20000300800 */
[----:B--2---:R-:W-:-:S05]  /*37840*/  IMAD.X R5, R5, 0x1, R3, P3 ;  /* 0x0000000105057824 */ /* 0x004fca00018e0603 */
[----:B------:R0:W-:Y:S04]  /*37850*/  STL [R1+0xdd8], R5 ;  /* 0x000dd80501007387 */ /* 0x0001e80000100800 */
[----:B0-----:R-:W2:Y:S02]  /*37860*/  LDL.LU R5, [R1+0x16d4] ;  /* 0x0016d40001057983 */ /* 0x001ea40000300800 */
[----:B--2---:R-:W-:-:S05]  /*37870*/  IADD3 R5, P3, PT, R5, R13, RZ ;  /* 0x0000000d05057210 */ /* 0x004fca0007f7e0ff */
[----:B------:R0:W-:Y:S04]  /*37880*/  STL [R1+0xdac], R5 ;  /* 0x000dac0501007387 */ /* 0x0001e80000100800 */
[----:B0-----:R-:W2:Y:S02]  /*37890*/  LDL.LU R5, [R1+0x16d0] ;  /* 0x0016d00001057983 */ /* 0x001ea40000300800 */
[----:B--2---:R-:W-:-:S05]  /*378a0*/  IMAD.X R5, R5, 0x1, R3, P4 ;  /* 0x0000000105057824 */ /* 0x004fca00020e0603 */
[----:B------:R0:W-:Y:S04]  /*378b0*/  STL [R1+0xdd0], R5 ;  /* 0x000dd00501007387 */ /* 0x0001e80000100800 */
[----:B0-----:R-:W2:Y:S01]  /*378c0*/  LDL.LU R5, [R1+0x16cc] ;  /* 0x0016cc0001057983 */ /* 0x001ea20000300800 */
[--C-:B---3--:R-:W-:Y:S01]  /*378d0*/  IMAD.X R4, R4, 0x1, R3.reuse, P5 ;  /* 0x0000000104047824 */ /* 0x108fe200028e0603 */
[-C--:B----4-:R-:W-:Y:S01]  /*378e0*/  IADD3 R6, P5, PT, R6, R13.reuse, RZ ;  /* 0x0000000d06067210 */ /* 0x090fe20007fbe0ff */
[--C-:B------:R-:W-:Y:S01]  /*378f0*/  IMAD.X R7, R7, 0x1, R3.reuse, P6 ;  /* 0x0000000107077824 */ /* 0x100fe200030e0603 */
[-C--:B------:R-:W-:Y:S01]  /*37900*/  IADD3 R26, P6, PT, R26, R13.reuse, RZ ;  /* 0x0000000d1a1a7210 */ /* 0x080fe20007fde0ff */
        /* <DEDUP_REMOVED lines=11> */
[----:B------:R-:W-:Y:S01]  /*379c0*/  IADD3 R19, P1, PT, R19, R13, RZ ;  /* 0x0000000d13137210 */ /* 0x000fe20007f3e0ff */
[----:B------:R-:W-:-:S02]  /*379d0*/  IMAD.X R2, R2, 0x1, R3, P3 ;  /* 0x0000000102027824 */ /* 0x000fc400018e0603 */
[----:B------:R-:W-:Y:S01]  /*379e0*/  IMAD.X R21, R21, 0x1, R3, P2 ;  /* 0x0000000115157824 */ /* 0x000fe200010e0603 */
[-C--:B------:R-:W-:Y:S02]  /*379f0*/  IADD3 R20, P2, PT, R20, R13.reuse, RZ ;  /* 0x0000000d14147210 */ /* 0x080fe40007f5e0ff */
[-C--:B------:R-:W-:Y:S02]  /*37a00*/  IADD3 R29, P3, PT, R29, R13.reuse, RZ ;  /* 0x0000000d1d1d7210 */ /* 0x080fe40007f7e0ff */
[----:B--2---:R-:W-:-:S05]  /*37a10*/  IADD3 R5, P4, PT, R5, R13, RZ ;  /* 0x0000000d05057210 */ /* 0x004fca0007f9e0ff */
[----:B------:R-:W-:Y:S04]  /*37a20*/  STL [R1+0xda4], R5 ;  /* 0x000da40501007387 */ /* 0x000fe80000100800 */
[----:B------:R-:W-:Y:S04]  /*37a30*/  STL [R1+0xdc8], R4 ;  /* 0x000dc80401007387 */ /* 0x000fe80000100800 */
[----:B------:R-:W-:Y:S04]  /*37a40*/  STL [R1+0xd9c], R6 ;  /* 0x000d9c0601007387 */ /* 0x000fe80000100800 */
[----:B------:R-:W-:Y:S04]  /*37a50*/  STL [R1+0xdc0], R7 ;  /* 0x000dc00701007387 */ /* 0x000fe80000100800 */
[----:B------:R-:W-:Y:S04]  /*37a60*/  STL [R1+0xd94], R26 ;  /* 0x000d941a01007387 */ /* 0x000fe80000100800 */
[----:B------:R-:W-:Y:S04]  /*37a70*/  STL [R1+0xdb8], R27 ;  /* 0x000db81b01007387 */ /* 0x000fe80000100800 */
[----:B------:R-:W-:Y:S01]  /*37a80*/  STL [R1+0xd8c], R12 ;  /* 0x000d8c0c01007387 */ /* 0x000fe20000100800 */
[----:B------:R-:W-:-:S03]  /*37a90*/  IMAD.X R9, R9, 0x1, R3, P4 ;  /* 0x0000000109097824 */ /* 0x000fc600020e0603 */
[----:B------:R-:W-:Y:S01]  /*37aa0*/  STL [R1+0xdb0], R14 ;  /* 0x000db00e01007387 */ /* 0x000fe20000100800 */
[----:B------:R-:W-:-:S03]  /*37ab0*/  IADD3 R8, P4, PT, R8, R13, RZ ;  /* 0x0000000d08087210 */ /* 0x000fc60007f9e0ff */
        /* <DEDUP_REMOVED lines=11> */
[----:B------:R0:W-:Y:S01]  /*37b70*/  STL [R1+0xd78], R2 ;  /* 0x000d780201007387 */ /* 0x0001e20000100800 */
[----:B------:R-:W-:-:S03]  /*37b80*/  IMAD.X R25, R25, 0x1, R3, P4 ;  /* 0x0000000119197824 */ /* 0x000fc600020e0603 */
[----:B------:R-:W-:Y:S04]  /*37b90*/  STL [R1+0xd80], R21 ;  /* 0x000d801501007387 */ /* 0x000fe80000100800 */
[----:B0-----:R-:W2:Y:S04]  /*37ba0*/  LDL.LU R2, [R1+0xd60] ;  /* 0x000d600001027983 */ /* 0x001ea80000300800 */
[----:B------:R-:W-:Y:S04]  /*37bb0*/  STL [R1+0xd54], R20 ;  /* 0x000d541401007387 */ /* 0x000fe80000100800 */
[----:B------:R-:W-:Y:S04]  /*37bc0*/  STL [R1+0xd4c], R29 ;  /* 0x000d4c1d01007387 */ /* 0x000fe80000100800 */
[----:B------:R-:W-:Y:S04]  /*37bd0*/  STL [R1+0xd70], R25 ;  /* 0x000d701901007387 */ /* 0x000fe80000100800 */
[----:B------:R-:W3:Y:S01]  /*37be0*/  LDL.LU R5, [R1+0xd50] ;  /* 0x000d500001057983 */ /* 0x000ee20000300800 */
[----:B------:R-:W-:Y:S01]  /*37bf0*/  IADD3 R24, P4, PT, R24, R13, RZ ;  /* 0x0000000d18187210 */ /* 0x000fe20007f9e0ff */
[----:B------:R-:W-:-:S04]  /*37c00*/  IMAD.X R28, R28, 0x1, R3, P5 ;  /* 0x000000011c1c7824 */ /* 0x000fc800028e0603 */
[----:B------:R-:W-:Y:S04]  /*37c10*/  STL [R1+0xd44], R24 ;  /* 0x000d441801007387 */ /* 0x000fe80000100800 */
[----:B---3--:R0:W-:Y:S04]  /*37c20*/  STL [R1+0x16c0], R5 ;  /* 0x0016c00501007387 */ /* 0x0081e80000100800 */
[----:B------:R-:W-:Y:S04]  /*37c30*/  STL [R1+0xd68], R28 ;  /* 0x000d681c01007387 */ /* 0x000fe80000100800 */
[----:B0-----:R-:W3:Y:S01]  /*37c40*/  LDL.LU R5, [R1+0xd2c] ;  /* 0x000d2c0001057983 */ /* 0x001ee20000300800 */
[----:B------:R-:W-:-:S05]  /*37c50*/  IADD3 R0, P5, PT, R0, R13, RZ ;  /* 0x0000000d00007210 */ /* 0x000fca0007fbe0ff */
[----:B------:R-:W-:Y:S04]  /*37c60*/  STL [R1+0xd3c], R0 ;  /* 0x000d3c0001007387 */ /* 0x000fe80000100800 */
[----:B---3--:R0:W-:Y:S04]  /*37c70*/  STL [R1+0x16c4], R5 ;  /* 0x0016c40501007387 */ /* 0x0081e80000100800 */
[----:B0-----:R-:W3:Y:S01]  /*37c80*/  LDL.LU R5, [R1+0xd58] ;  /* 0x000d580001057983 */ /* 0x001ee20000300800 */
[----:B--2---:R-:W-:-:S03]  /*37c90*/  IMAD.X R2, R2, 0x1, R3, P6 ;  /* 0x0000000102027824 */ /* 0x004fc600030e0603 */
        /* <DEDUP_REMOVED lines=25> */
[----:B------:R-:W3:Y:S04]  /*37e30*/  LDL.LU R24, [R1+0x1528] ;  /* 0x0015280001187983 */ /* 0x000ee80000300800 */
[----:B------:R-:W3:Y:S04]  /*37e40*/  LDL.LU R28, [R1+0xe14] ;  /* 0x000e1400011c7983 */ /* 0x000ee80000300800 */
[----:B------:R-:W3:Y:S04]  /*37e50*/  LDL.LU R0, [R1+0x1524] ;  /* 0x0015240001007983 */ /* 0x000ee80000300800 */
[----:B0-----:R-:W3:Y:S01]  /*37e60*/  LDL.LU R2, [R1+0xe10] ;  /* 0x000e100001027983 */ /* 0x001ee20000300800 */
[----:B--2---:R-:W-:-:S05]  /*37e70*/  IADD3 R5, P6, PT, R5, R13, RZ ;  /* 0x0000000d05057210 */ /* 0x004fca0007fde0ff */
[----:B------:R0:W-:Y:S04]  /*37e80*/  STL [R1+0xd34], R5 ;  /* 0x000d340501007387 */ /* 0x0001e80000100800 */
[----:B0-----:R-:W2:Y:S02]  /*37e90*/  LDL.LU R5, [R1+0x16c8] ;  /* 0x0016c80001057983 */ /* 0x001ea40000300800 */
[----:B--2---:R-:W-:-:S05]  /*37ea0*/  IMAD.X R5, R5, 0x1, R3, P1 ;  /* 0x0000000105057824 */ /* 0x004fca00008e0603 */
[----:B------:R0:W-:Y:S04]  /*37eb0*/  STL [R1+0xd58], R5 ;  /* 0x000d580501007387 */ /* 0x0001e80000100800 */
[----:B0-----:R-:W2:Y:S02]  /*37ec0*/  LDL.LU R5, [R1+0x16c4] ;  /* 0x0016c40001057983 */ /* 0x001ea40000300800 */
[----:B--2---:R-:W-:-:S05]  /*37ed0*/  IADD3 R5, P1, PT, R5, R13, RZ ;  /* 0x0000000d05057210 */ /* 0x004fca0007f3e0ff */
[----:B------:R0:W-:Y:S04]  /*37ee0*/  STL [R1+0xd2c], R5 ;  /* 0x000d2c0501007387 */ /* 0x0001e80000100800 */
[----:B0-----:R-:W2:Y:S01]  /*37ef0*/  LDL.LU R5, [R1+0x16c0] ;  /* 0x0016c00001057983 */ /* 0x001ea20000300800 */
[--C-:B----4-:R-:W-:Y:S01]  /*37f00*/  IMAD.X R6, R6, 0x1, R3.reuse, P3 ;  /* 0x0000000106067824 */ /* 0x110fe200018e0603 */
[-C--:B---3--:R-:W-:Y:S01]  /*37f10*/  IADD3 R7, P3, PT, R7, R13.reuse, RZ ;  /* 0x0000000d07077210 */ /* 0x088fe20007f7e0ff */
[--C-:B------:R-:W-:Y:S01]  /*37f20*/  IMAD.X R26, R26, 0x1, R3.reuse, P4 ;  /* 0x000000011a1a7824 */ /* 0x100fe200020e0603 */
[-C--:B------:R-:W-:Y:S01]  /*37f30*/  IADD3 R27, P4, PT, R27, R13.reuse, RZ ;  /* 0x0000000d1b1b7210 */ /* 0x080fe20007f9e0ff */
[--C-:B------:R-:W-:Y:S01]  /*37f40*/  IMAD.X R12, R12, 0x1, R3.reuse, P5 ;  /* 0x000000010c0c7824 */ /* 0x100fe200028e0603 */
[----:B------:R-:W-:Y:S01]  /*37f50*/  IADD3 R14, P5, PT, R14, R13, RZ ;  /* 0x0000000d0e0e7210 */ /* 0x000fe20007fbe0ff */
[--C-:B------:R-:W-:Y:S01]  /*37f60*/  IMAD.X R15, R15, 0x1, R3.reuse, P6 ;  /* 0x000000010f0f7824 */ /* 0x100fe200030e0603 */
[----:B------:R-:W-:Y:S01]  /*37f70*/  IADD3 R22, P6, PT, R22, UR9, RZ ;  /* 0x0000000916167c10 */ /* 0x000fe2000ffde0ff */
[--C-:B------:R-:W-:Y:S01]  /*37f80*/  IMAD.X R23, R23, 0x1, R3.reuse, P1 ;  /* 0x0000000117177824 */ /* 0x100fe200008e0603 */
[----:B------:R-:W-:Y:S01]  /*37f90*/  IADD3 R9, P1, PT, R9, UR9, RZ ;  /* 0x0000000909097c10 */ /* 0x000fe2000ff3e0ff */
[--C-:B------:R-:W-:Y:S01]  /*37fa0*/  IMAD.X R11, R11, 0x1, R3.reuse, P3 ;  /* 0x000000010b0b7824 */ /* 0x100fe200018e0603 */
[----:B------:R-:W-:Y:S01]  /*37fb0*/  IADD3 R16, P3, PT, R16, UR9, RZ ;  /* 0x0000000910107c10 */ /* 0x000fe2000ff7e0ff */
[--C-:B------:R-:W-:Y:S01]  /*37fc0*/  IMAD.X R17, R17, 0x1, R3.reuse, P4 ;  /* 0x0000000111117824 */ /* 0x100fe200020e0603 */
[----:B------:R-:W-:Y:S01]  /*37fd0*/  IADD3 R18, P4, PT, R18, UR9, RZ ;  /* 0x0000000912127c10 */ /* 0x000fe2000ff9e0ff */
[----:B------:R-:W-:Y:S01]  /*37fe0*/  IMAD.X R19, R19, 0x1, R3, P5 ;  /* 0x0000000113137824 */ /* 0x000fe200028e0603 */
[----:B------:R-:W-:-:S02]  /*37ff0*/  IADD3 R21, P5, PT, R21, UR9, RZ ;  /* 0x0000000915157c10 */ /* 0x000fc4000ffbe0ff */
[----:B------:R-:W-:Y:S02]  /*38000*/  IADD3.X R20, PT, PT, R20, UR5, RZ, P6, !PT ;  /* 0x0000000514147c10 */ /* 0x000fe4000b7fe4ff */
[----:B------:R-:W-:Y:S02]  /*38010*/  IADD3 R29, P6, PT, R29, UR9, RZ ;  /* 0x000000091d1d7c10 */ /* 0x000fe4000ffde0ff */
[----:B------:R-:W-:Y:S02]  /*38020*/  IADD3.X R25, PT, PT, R25, UR5, RZ, P1, !PT ;  /* 0x0000000519197c10 */ /* 0x000fe40008ffe4ff */
[----:B------:R-:W-:Y:S01]  /*38030*/  IADD3 R24, P1, PT, R24, UR9, RZ ;  /* 0x0000000918187c10 */ /* 0x000fe2000ff3e0ff */
[----:B--2---:R-:W-:Y:S01]  /*38040*/  IMAD.X R5, R5, 0x1, R3, P2 ;  /* 0x0000000105057824 */ /* 0x004fe200010e0603 */
[----:B------:R-:W-:-:S04]  /*38050*/  IADD3 R4, P2, PT, R4, R13, RZ ;  /* 0x0000000d04047210 */ /* 0x000fc80007f5e0ff */
        /* <DEDUP_REMOVED lines=10> */
[----:B------:R-:W-:-:S03]  /*38100*/  IADD3 R10, P2, PT, R10, UR9, RZ ;  /* 0x000000090a0a7c10 */ /* 0x000fc6000ff5e0ff */
        /* <DEDUP_REMOVED lines=16> */
[----:B0-----:R-:W2:Y:S01]  /*38210*/  LDL.LU R3, [R1+0x1514] ;  /* 0x0015140001037983 */ /* 0x001ea20000300800 */
[----:B------:R-:W-:-:S02]  /*38220*/  IADD3.X R28, PT, PT, R28, UR5, RZ, P2, !PT ;  /* 0x000000051c1c7c10 */ /* 0x000fc400097fe4ff */
[----:B------:R-:W-:-:S03]  /*38230*/  IADD3 R0, P2, PT, R0, UR9, RZ ;  /* 0x0000000900007c10 */ /* 0x000fc6000ff5e0ff */
[----:B------:R-:W-:Y:S04]  /*38240*/  STL [R1+0xe14], R28 ;  /* 0x000e141c01007387 */ /* 0x000fe80000100800 */
[----:B--2---:R0:W-:Y:S04]  /*38250*/  STL [R1+0x16b8], R3 ;  /* 0x0016b80301007387 */ /* 0x0041e80000100800 */
[----:B------:R-:W-:Y:S04]  /*38260*/  STL [R1+0x1524], R0 ;  /* 0x0015240001007387 */ /* 0x000fe80000100800 */
[----:B0-----:R-:W2:Y:S01]  /*38270*/  LDL.LU R3, [R1+0xe0c] ;  /* 0x000e0c0001037983 */ /* 0x001ea20000300800 */
[----:B------:R-:W-:-:S05]  /*38280*/  IADD3.X R2, PT, PT, R2, UR5, RZ, P3, !PT ;  /* 0x0000000502027c10 */ /* 0x000fca0009ffe4ff */
[----:B------:R-:W-:Y:S04]  /*38290*/  STL [R1+0xe10], R2 ;  /* 0x000e100201007387 */ /* 0x000fe80000100800 */
        /* <DEDUP_REMOVED lines=30> */
[----:B--2---:R-:W-:-:S05]  /*38480*/  IADD3 R3, P3, PT, R3, UR9, RZ ;  /* 0x0000000903037c10 */ /* 0x004fca000ff7e0ff */
[----:B------:R0:W-:Y:S04]  /*38490*/  STL [R1+0x151c], R3 ;  /* 0x00151c0301007387 */ /* 0x0001e80000100800 */
[----:B0-----:R-:W2:Y:S02]  /*384a0*/  LDL.LU R3, [R1+0x16bc] ;  /* 0x0016bc0001037983 */ /* 0x001ea40000300800 */
[----:B--2---:R-:W-:-:S05]  /*384b0*/  IADD3.X R3, PT, PT, R3, UR5, RZ, P4, !PT ;  /* 0x0000000503037c10 */ /* 0x004fca000a7fe4ff */
[----:B------:R0:W-:Y:S04]  /*384c0*/  STL [R1+0xe0c], R3 ;  /* 0x000e0c0301007387 */ /* 0x0001e80000100800 */
[----:B0-----:R-:W2:Y:S01]  /*384d0*/  LDL.LU R3, [R1+0x16b8] ;  /* 0x0016b80001037983 */ /* 0x001ea20000300800 */
[----:B---3--:R-:W-:Y:S02]  /*384e0*/  IADD3.X R5, PT, PT, R5, UR5, RZ, P5, !PT ;  /* 0x0000000505057c10 */ /* 0x008fe4000affe4ff */
[----:B----4-:R-:W-:Y:S02]  /*384f0*/  IADD3 R4, P5, PT, R4, UR9, RZ ;  /* 0x0000000904047c10 */ /* 0x010fe4000ffbe0ff */
[----:B------:R-:W-:Y:S02]  /*38500*/  IADD3.X R6, PT, PT, R6, UR5, RZ, P6, !PT ;  /* 0x0000000506067c10 */ /* 0x000fe4000b7fe4ff */
[----:B------:R-:W-:-:S02]  /*38510*/  IADD3 R7, P6, PT, R7, UR9, RZ ;  /* 0x0000000907077c10 */ /* 0x000fc4000ffde0ff */
[----:B------:R-:W-:Y:S02]  /*38520*/  IADD3.X R26, PT, PT, R26, UR5, RZ, P1, !PT ;  /* 0x000000051a1a7c10 */ /* 0x000fe40008ffe4ff */
[----:B------:R-:W-:Y:S02]  /*38530*/  IADD3 R27, P1, PT, R27, UR9, RZ ;  /* 0x000000091b1b7c10 */ /* 0x000fe4000ff3e0ff */
[----:B------:R-:W-:Y:S02]  /*38540*/  IADD3.X R12, PT, PT, R12, UR5, RZ, P2, !PT ;  /* 0x000000050c0c7c10 */ /* 0x000fe400097fe4ff */
[----:B------:R-:W-:Y:S02]  /*38550*/  IADD3 R13, P2, PT, R13, UR9, RZ ;  /* 0x000000090d0d7c10 */ /* 0x000fe4000ff5e0ff */
        /* <DEDUP_REMOVED lines=13> */
[----:B--2---:R-:W-:-:S05]  /*38630*/  IADD3 R3, P4, PT, R3, UR9, RZ ;  /* 0x0000000903037c10 */ /* 0x004fca000ff9e0ff */
[----:B------:R0:W-:Y:S04]  /*38640*/  STL [R1+0x1514], R3 ;  /* 0x0015140301007387 */ /* 0x0001e80000100800 */
[----:B------:R-:W-:Y:S04]  /*38650*/  STL [R1+0xe08], R5 ;  /* 0x000e080501007387 */ /* 0x000fe80000100800 */
[----:B------:R-:W-:Y:S04]  /*38660*/  STL [R1+0x150c], R4 ;  /* 0x00150c0401007387 */ /* 0x000fe80000100800 */
[----:B------:R-:W-:Y:S04]  /*38670*/  STL [R1+0xe04], R6 ;  /* 0x000e040601007387 */ /* 0x000fe80000100800 */
[----:B------:R-:W-:Y:S04]  /*38680*/  STL [R1+0x1504], R7 ;  /* 0x0015040701007387 */ /* 0x000fe80000100800 */
[----:B------:R-:W-:Y:S04]  /*38690*/  STL [R1+0xe00], R26 ;  /* 0x000e001a01007387 */ /* 0x000fe80000100800 */
[----:B------:R-:W-:Y:S01]  /*386a0*/  STL [R1+0x14fc], R27 ;  /* 0x0014fc1b01007387 */ /* 0x000fe20000100800 */
[----:B------:R-:W-:-:S03]  /*386b0*/  IADD3.X R22, PT, PT, R22, UR5, RZ, P4, !PT ;  /* 0x0000000516167c10 */ /* 0x000fc6000a7fe4ff */
        /* <DEDUP_REMOVED lines=22> */
[----:B0-----:R-:W2:Y:S01]  /*38820*/  LDL.LU R3, [R1+0x14c0] ;  /* 0x0014c00001037983 */ /* 0x001ea20000300800 */
[----:B------:R-:W-:-:S02]  /*38830*/  IADD3 R28, P5, PT, R28, UR9, RZ ;  /* 0x000000091c1c7c10 */ /* 0x000fc4000ffbe0ff */
[----:B------:R-:W-:-:S03]  /*38840*/  IADD3.X R0, PT, PT, R0, UR5, RZ, P6, !PT ;  /* 0x0000000500007c10 */ /* 0x000fc6000b7fe4ff */
[----:B------:R-:W-:Y:S04]  /*38850*/  STL [R1+0x14ac], R28 ;  /* 0x0014ac1c01007387 */ /* 0x000fe80000100800 */
[----:B--2---:R0:W-:Y:S04]  /*38860*/  STL [R1+0x16b0], R3 ;  /* 0x0016b00301007387 */ /* 0x0041e80000100800 */
[----:B------:R-:W-:Y:S04]  /*38870*/  STL [R1+0x14d0], R0 ;  /* 0x0014d00001007387 */ /* 0x000fe80000100800 */
[----:B0-----:R-:W2:Y:S01]  /*38880*/  LDL.LU R3, [R1+0x149c] ;  /* 0x00149c0001037983 */ /* 0x001ea20000300800 */
[----:B------:R-:W-:-:S05]  /*38890*/  IADD3 R2, P6, PT, R2, UR9, RZ ;  /* 0x0000000902027c10 */ /* 0x000fca000ffde0ff */
        /* <DEDUP_REMOVED lines=31> */
[----:B--2---:R-:W-:-:S05]  /*38a90*/  IADD3.X R3, PT, PT, R3, UR5, RZ, P1, !PT ;  /* 0x0000000503037c10 */ /* 0x004fca0008ffe4ff */
[----:B------:R0:W-:Y:S04]  /*38aa0*/  STL [R1+0x14c8], R3 ;  /* 0x0014c80301007387 */ /* 0x0001e80000100800 */
[----:B0-----:R-:W2:Y:S02]  /*38ab0*/  LDL.LU R3, [R1+0x16b4] ;  /* 0x0016b40001037983 */ /* 0x001ea40000300800 */
[----:B--2---:R-:W-:-:S05]  /*38ac0*/  IADD3 R3, P1, PT, R3, UR9, RZ ;  /* 0x0000000903037c10 */ /* 0x004fca000ff3e0ff */
[----:B------:R0:W-:Y:S04]  /*38ad0*/  STL [R1+0x149c], R3 ;  /* 0x00149c0301007387 */ /* 0x0001e80000100800 */
[----:B0-----:R-:W2:Y:S01]  /*38ae0*/  LDL.LU R3, [R1+0x16b0] ;  /* 0x0016b00001037983 */ /* 0x001ea20000300800 */
[----:B----4-:R-:W-:Y:S02]  /*38af0*/  IADD3.X R4, PT, PT, R4, UR5, RZ, P3, !PT ;  /* 0x0000000504047c10 */ /* 0x010fe40009ffe4ff */
[----:B---3--:R-:W-:Y:S02]  /*38b00*/  IADD3 R6, P3, PT, R6, UR9, RZ ;  /* 0x0000000906067c10 */ /* 0x008fe4000ff7e0ff */
        /* <DEDUP_REMOVED lines=18> */
[----:B--2---:R-:W-:Y:S02]  /*38c30*/  IADD3.X R3, PT, PT, R3, UR5, RZ, P2, !PT ;  /* 0x0000000503037c10 */ /* 0x004fe400097fe4ff */
[----:B------:R-:W-:-:S03]  /*38c40*/  IADD3 R5, P2, PT, R5, UR9, RZ ;  /* 0x0000000905057c10 */ /* 0x000fc6000ff5e0ff */
[----:B------:R0:W-:Y:S04]  /*38c50*/  STL [R1+0x14c0], R3 ;  /* 0x0014c00301007387 */ /* 0x0001e80000100800 */
        /* <DEDUP_REMOVED lines=483> */
[----:B------:R-:W-:-:S02]  /*3aa90*/  IADD3.X R0, PT, PT, R0, UR5, RZ, P3, !PT ;  /* 0x0000000500007c10 */ /* 0x000fc40009ffe4ff */
[----:B------:R-:W-:Y:S02]  /*3aaa0*/  IADD3 R28, P2, PT, R28, UR9, RZ ;  /* 0x000000091c1c7c10 */ /* 0x000fe4000ff5e0ff */
[----:B--2---:R-:W-:-:S05]  /*3aab0*/  IADD3 R3, P1, PT, R3, UR9, RZ ;  /* 0x0000000903037c10 */ /* 0x004fca000ff3e0ff */
        /* <DEDUP_REMOVED lines=32> */
[----:B0-----:R-:W2:Y:S04]  /*3acc0*/  LDL.LU R0, [R1+0x11e0] ;  /* 0x0011e00001007983 */ /* 0x001ea80000300800 */
[----:B------:R-:W3:Y:S01]  /*3acd0*/  LDL.LU R3, [R1+0x11d8] ;  /* 0x0011d80001037983 */ /* 0x000ee20000300800 */
[----:B------:R-:W-:-:S03]  /*3ace0*/  IADD3 R2, P3, PT, R2, UR9, RZ ;  /* 0x0000000902027c10 */ /* 0x000fc6000ff7e0ff */
[----:B---3--:R0:W-:Y:S04]  /*3acf0*/  STL [R1+0x1684], R3 ;  /* 0x0016840301007387 */ /* 0x0081e80000100800 */
[----:B------:R1:W-:Y:S04]  /*3ad00*/  STL [R1+0x11bc], R2 ;  /* 0x0011bc0201007387 */ /* 0x0003e80000100800 */
        /* <DEDUP_REMOVED lines=23> */
[----:B------:R-:W4:Y:S01]  /*3ae80*/  LDL.LU R29, [R1+0x1154] ;  /* 0x00115400011d7983 */ /* 0x000f220000300800 */
[----:B--2---:R-:W-:-:S03]  /*3ae90*/  IADD3.X R0, PT, PT, R0, UR5, RZ, P4, !PT ;  /* 0x0000000500007c10 */ /* 0x004fc6000a7fe4ff */
[----:B------:R-:W2:Y:S04]  /*3aea0*/  LDL.LU R25, [R1+0x1178] ;  /* 0x0011780001197983 */ /* 0x000ea80000300800 */
[----:B------:R-:W2:Y:S04]  /*3aeb0*/  LDL.LU R24, [R1+0x114c] ;  /* 0x00114c0001187983 */ /* 0x000ea80000300800 */
[----:B------:R-:W2:Y:S04]  /*3aec0*/  LDL.LU R28, [R1+0x1170] ;  /* 0x00117000011c7983 */ /* 0x000ea80000300800 */
[----:B-1----:R-:W2:Y:S04]  /*3aed0*/  LDL.LU R2, [R1+0x1144] ;  /* 0x0011440001027983 */ /* 0x002ea80000300800 */
[----:B------:R0:W-:Y:S04]  /*3aee0*/  STL [R1+0x11e0], R0 ;  /* 0x0011e00001007387 */ /* 0x0001e80000100800 */
[----:B0-----:R-:W2:Y:S01]  /*3aef0*/  LDL.LU R0, [R1+0x1168] ;  /* 0x0011680001007983 */ /* 0x001ea20000300800 */
[----:B---3--:R-:W-:-:S05]  /*3af00*/  IADD3 R3, P4, PT, R3, UR9, RZ ;  /* 0x0000000903037c10 */ /* 0x008fca000ff9e0ff */
[----:B------:R0:W-:Y:S04]  /*3af10*/  STL [R1+0x11b4], R3 ;  /* 0x0011b40301007387 */ /* 0x0001e80000100800 */
[----:B0-----:R-:W3:Y:S01]  /*3af20*/  LDL.LU R3, [R1+0x1684] ;  /* 0x0016840001037983 */ /* 0x001ee20000300800 */
[----:B----4-:R-:W-:Y:S02]  /*3af30*/  IADD3.X R4, PT, PT, R4, UR5, RZ, P6, !PT ;  /* 0x0000000504047c10 */ /* 0x010fe4000b7fe4ff */
        /* <DEDUP_REMOVED lines=20> */
[----:B------:R-:W-:-:S02]  /*3b080*/  IADD3 R2, P6, PT, R2, UR9, RZ ;  /* 0x0000000902027c10 */ /* 0x000fc4000ffde0ff */
[----:B---3--:R-:W-:Y:S02]  /*3b090*/  IADD3.X R3, PT, PT, R3, UR5, RZ, P5, !PT ;  /* 0x0000000503037c10 */ /* 0x008fe4000affe4ff */
        /* <DEDUP_REMOVED lines=24> */
[----:B------:R-:W-:Y:S04]  /*3b220*/  STL [R1+0x1188], R19 ;  /* 0x0011881301007387 */ /* 0x000fe80000100800 */
[----:B------:R-:W-:Y:S01]  /*3b230*/  STL [R1+0x115c], R21 ;  /* 0x00115c1501007387 */ /* 0x000fe20000100800 */
[----:B------:R-:W-:-:S03]  /*3b240*/  IADD3 R24, P5, PT, R24, UR9, RZ ;  /* 0x0000000918187c10 */ /* 0x000fc6000ffbe0ff */
[----:B------:R-:W-:Y:S04]  /*3b250*/  STL [R1+0x1180], R20 ;  /* 0x0011801401007387 */ /* 0x000fe80000100800 */
[----:B------:R-:W-:Y:S04]  /*3b260*/  STL [R1+0x1154], R29 ;  /* 0x0011541d01007387 */ /* 0x000fe80000100800 */
[----:B------:R-:W-:Y:S04]  /*3b270*/  STL [R1+0x1178], R25 ;  /* 0x0011781901007387 */ /* 0x000fe80000100800 */
[----:B------:R0:W-:Y:S04]  /*3b280*/  STL [R1+0x1144], R2 ;  /* 0x0011440201007387 */ /* 0x0001e80000100800 */
[----:B------:R-:W-:Y:S04]  /*3b290*/  STL [R1+0x114c], R24 ;  /* 0x00114c1801007387 */ /* 0x000fe80000100800 */
[----:B0-----:R-:W2:Y:S04]  /*3b2a0*/  LDL.LU R2, [R1+0x113c] ;  /* 0x00113c0001027983 */ /* 0x001ea80000300800 */
[----:B------:R-:W-:Y:S04]  /*3b2b0*/  STL [R1+0x1170], R28 ;  /* 0x0011701c01007387 */ /* 0x000fe80000100800 */
[----:B------:R-:W3:Y:S01]  /*3b2c0*/  LDL.LU R3, [R1+0x1134] ;  /* 0x0011340001037983 */ /* 0x000ee20000300800 */
[----:B------:R-:W-:-:S03]  /*3b2d0*/  IADD3.X R0, PT, PT, R0, UR5, RZ, P1, !PT ;  /* 0x0000000500007c10 */ /* 0x000fc60008ffe4ff */
[----:B---3--:R0:W-:Y:S04]  /*3b2e0*/  STL [R1+0x1680], R3 ;  /* 0x0016800301007387 */ /* 0x0081e80000100800 */
[----:B0-----:R-:W3:Y:S04]  /*3b2f0*/  LDL.LU R3, [R1+0x1160] ;  /* 0x0011600001037983 */ /* 0x001ee80000300800 */
        /* <DEDUP_REMOVED lines=24> */
[----:B--2---:R-:W-:-:S03]  /*3b480*/  IADD3 R2, P1, PT, R2, UR9, RZ ;  /* 0x0000000902027c10 */ /* 0x004fc6000ff3e0ff */
[----:B------:R-:W2:Y:S04]  /*3b490*/  LDL.LU R25, [R1+0x10d4] ;  /* 0x0010d40001197983 */ /* 0x000ea80000300800 */
[----:B------:R-:W2:Y:S04]  /*3b4a0*/  LDL.LU R24, [R1+0x10f8] ;  /* 0x0010f80001187983 */ /* 0x000ea80000300800 */
[----:B0-----:R-:W2:Y:S04]  /*3b4b0*/  LDL.LU R0, [R1+0x10cc] ;  /* 0x0010cc0001007983 */ /* 0x001ea80000300800 */
[----:B------:R-:W2:Y:S04]  /*3b4c0*/  LDL.LU R28, [R1+0x10f0] ;  /* 0x0010f000011c7983 */ /* 0x000ea80000300800 */
[----:B------:R0:W-:Y:S04]  /*3b4d0*/  STL [R1+0x113c], R2 ;  /* 0x00113c0201007387 */ /* 0x0001e80000100800 */
[----:B0-----:R-:W2:Y:S01]  /*3b4e0*/  LDL.LU R2, [R1+0x10c4] ;  /* 0x0010c40001027983 */ /* 0x001ea20000300800 */
[----:B---3--:R-:W-:-:S05]  /*3b4f0*/  IADD3.X R3, PT, PT, R3, UR5, RZ, P2, !PT ;  /* 0x0000000503037c10 */ /* 0x008fca00097fe4ff */
        /* <DEDUP_REMOVED lines=24> */
[----:B---3--:R-:W-:-:S05]  /*3b680*/  IADD3 R3, P2, PT, R3, UR9, RZ ;  /* 0x0000000903037c10 */ /* 0x008fca000ff5e0ff */
        /* <DEDUP_REMOVED lines=33> */
[----:B------:R-:W-:-:S02]  /*3b8a0*/  IADD3.X R28, PT, PT, R28, UR5, RZ, P4, !PT ;  /* 0x000000051c1c7c10 */ /* 0x000fc4000a7fe4ff */
[----:B------:R-:W-:Y:S01]  /*3b8b0*/  IADD3 R2, P4, PT, R2, UR9, RZ ;  /* 0x0000000902027c10 */ /* 0x000fe2000ff9e0ff */
[----:B---3--:R0:W-:Y:S04]  /*3b8c0*/  STL [R1+0x167c], R3 ;  /* 0x00167c0301007387 */ /* 0x0081e80000100800 */
[----:B------:R-:W-:Y:S04]  /*3b8d0*/  STL [R1+0x10f0], R28 ;  /* 0x0010f01c01007387 */ /* 0x000fe80000100800 */
        /* <DEDUP_REMOVED lines=27> */
[----:B0-----:R-:W2:Y:S04]  /*3ba90*/  LDL.LU R2, [R1+0x1054] ;  /* 0x0010540001027983 */ /* 0x001ea80000300800 */
[----:B------:R-:W2:Y:S04]  /*3baa0*/  LDL.LU R24, [R1+0x1078] ;  /* 0x0010780001187983 */ /* 0x000ea80000300800 */
[----:B------:R-:W2:Y:S04]  /*3bab0*/  LDL.LU R28, [R1+0x104c] ;  /* 0x00104c00011c7983 */ /* 0x000ea80000300800 */
        /* <DEDUP_REMOVED lines=47> */
[----:B--2---:R-:W-:-:S03]  /*3bdb0*/  IADD3.X R25, PT, PT, R25, UR5, RZ, P6, !PT ;  /* 0x0000000519197c10 */ /* 0x004fc6000b7fe4ff */
[----:B------:R-:W-:Y:S01]  /*3bdc0*/  STL [R1+0x1098], R17 ;  /* 0x0010981101007387 */ /* 0x000fe20000100800 */
[----:B------:R-:W-:-:S03]  /*3bdd0*/  IADD3 R2, P6, PT, R2, UR9, RZ ;  /* 0x0000000902027c10 */ /* 0x000fc6000ffde0ff */
[----:B------:R-:W-:Y:S04]  /*3bde0*/  STL [R1+0x106c], R18 ;  /* 0x00106c1201007387 */ /* 0x000fe80000100800 */
        /* <DEDUP_REMOVED lines=9> */
[----:B------:R-:W-:-:S03]  /*3be80*/  IADD3 R28, P1, PT, R28, UR9, RZ ;  /* 0x000000091c1c7c10 */ /* 0x000fc6000ff3e0ff */
[----:B------:R-:W-:Y:S01]  /*3be90*/  STL [R1+0x1078], R24 ;  /* 0x0010781801007387 */ /* 0x000fe20000100800 */
[----:B------:R-:W-:-:S03]  /*3bea0*/  IADD3.X R0, PT, PT, R0, UR5, RZ, P2, !PT ;  /* 0x0000000500007c10 */ /* 0x000fc600097fe4ff */
        /* <DEDUP_REMOVED lines=28> */
[----:B0-----:R-:W2:Y:S04]  /*3c070*/  LDL.LU R0, [R1+0xfdc] ;  /* 0x000fdc0001007983 */ /* 0x001ea80000300800 */
[----:B------:R-:W2:Y:S04]  /*3c080*/  LDL.LU R25, [R1+0x1000] ;  /* 0x0010000001197983 */ /* 0x000ea80000300800 */
[----:B------:R-:W2:Y:S04]  /*3c090*/  LDL.LU R24, [R1+0xfd4] ;  /* 0x000fd40001187983 */ /* 0x000ea80000300800 */
        /* <DEDUP_REMOVED lines=58> */
[----:B------:R-:W-:Y:S04]  /*3c440*/  STL [R1+0x1000], R25 ;  /* 0x0010001901007387 */ /* 0x000fe80000100800 */
[----:B------:R-:W3:Y:S01]  /*3c450*/  LDL.LU R3, [R1+0xfe8] ;  /* 0x000fe80001037983 */ /* 0x000ee20000300800 */
[----:B------:R-:W-:-:S02]  /*3c460*/  IADD3 R24, P4, PT, R24, UR9, RZ ;  /* 0x0000000918187c10 */ /* 0x000fc4000ff9e0ff */
[----:B------:R-:W-:-:S03]  /*3c470*/  IADD3.X R28, PT, PT, R28, UR5, RZ, P5, !PT ;  /* 0x000000051c1c7c10 */ /* 0x000fc6000affe4ff */
[----:B------:R-:W-:Y:S01]  /*3c480*/  STL [R1+0xfd4], R24 ;  /* 0x000fd41801007387 */ /* 0x000fe20000100800 */
[----:B------:R-:W-:-:S03]  /*3c490*/  IADD3 R2, P5, PT, R2, UR9, RZ ;  /* 0x0000000902027c10 */ /* 0x000fc6000ffbe0ff */
        /* <DEDUP_REMOVED lines=27> */
[----:B0-----:R-:W2:Y:S04]  /*3c650*/  LDL.LU R2, [R1+0xf64] ;  /* 0x000f640001027983 */ /* 0x001ea80000300800 */
[----:B------:R-:W2:Y:S04]  /*3c660*/  LDL.LU R29, [R1+0xf88] ;  /* 0x000f8800011d7983 */ /* 0x000ea80000300800 */
[----:B------:R-:W2:Y:S04]  /*3c670*/  LDL.LU R25, [R1+0xf5c] ;  /* 0x000f5c0001197983 */ /* 0x000ea80000300800 */
[----:B------:R-:W2:Y:S04]  /*3c680*/  LDL.LU R24, [R1+0xf80] ;  /* 0x000f800001187983 */ /* 0x000ea80000300800 */
[----:B------:R0:W-:Y:S04]  /*3c690*/  STL [R1+0xff0], R0 ;  /* 0x000ff00001007387 */ /* 0x0001e80000100800 */
[----:B------:R-:W2:Y:S04]  /*3c6a0*/  LDL.LU R28, [R1+0xf54] ;  /* 0x000f5400011c7983 */ /* 0x000ea80000300800 */
        /* <DEDUP_REMOVED lines=21> */
[----:B------:R-:W-:Y:S02]  /*3c800*/  IADD3.X R20, PT, PT, R20, UR5, RZ, P6, !PT ;  /* 0x0000000514147c10 */ /* 0x000fe4000b7fe4ff */
[----:B--2---:R-:W-:Y:S02]  /*3c810*/  IADD3 R2, P6, PT, R2, UR9, RZ ;  /* 0x0000000902027c10 */ /* 0x004fe4000ffde0ff */
        /* <DEDUP_REMOVED lines=27> */
[----:B------:R0:W-:Y:S01]  /*3c9d0*/  STL [R1+0xf64], R2 ;  /* 0x000f640201007387 */ /* 0x0001e20000100800 */
[----:B------:R-:W-:-:S03]  /*3c9e0*/  IADD3 R25, P1, PT, R25, UR9, RZ ;  /* 0x0000000919197c10 */ /* 0x000fc6000ff3e0ff */
[----:B------:R-:W-:Y:S04]  /*3c9f0*/  STL [R1+0xf6c], R21 ;  /* 0x000f6c1501007387 */ /* 0x000fe80000100800 */
[----:B0-----:R-:W2:Y:S04]  /*3ca00*/  LDL.LU R2, [R1+0xf4c] ;  /* 0x000f4c0001027983 */ /* 0x001ea80000300800 */
[----:B------:R-:W-:Y:S04]  /*3ca10*/  STL [R1+0xf90], R20 ;  /* 0x000f901401007387 */ /* 0x000fe80000100800 */
[----:B------:R-:W-:Y:S04]  /*3ca20*/  STL [R1+0xf88], R29 ;  /* 0x000f881d01007387 */ /* 0x000fe80000100800 */
        /* <DEDUP_REMOVED lines=37> */
[----:B------:R-:W2:Y:S04]  /*3cc80*/  LDL.LU R24, [R1+0xedc] ;  /* 0x000edc0001187983 */ /* 0x000ea80000300800 */
[----:B------:R-:W2:Y:S04]  /*3cc90*/  LDL.LU R28, [R1+0xf00] ;  /* 0x000f0000011c7983 */ /* 0x000ea80000300800 */
        /* <DEDUP_REMOVED lines=24> */
[----:B------:R-:W-:Y:S02]  /*3ce20*/  IADD3.X R25, PT, PT, R25, UR5, RZ, P5, !PT ;  /* 0x0000000519197c10 */ /* 0x000fe4000affe4ff */
        /* <DEDUP_REMOVED lines=68> */
[----:B------:R-:W2:Y:S04]  /*3d270*/  LDL.LU R24, [R1+0xe88] ;  /* 0x000e880001187983 */ /* 0x000ea80000300800 */
        /* <DEDUP_REMOVED lines=21> */
[----:B--2---:R-:W-:Y:S02]  /*3d3d0*/  IADD3 R2, P6, PT, R2, UR9, RZ ;  /* 0x0000000902027c10 */ /* 0x004fe4000ffde0ff */
        /* <DEDUP_REMOVED lines=27> */
[----:B------:R-:W-:Y:S01]  /*3d590*/  STL [R1+0xe7c], R18 ;  /* 0x000e7c1201007387 */ /* 0x000fe20000100800 */
[----:B------:R-:W-:-:S02]  /*3d5a0*/  IADD3.X R29, PT, PT, R29, UR5, RZ, P2, !PT ;  /* 0x000000051d1d7c10 */ /* 0x000fc400097fe4ff */
[----:B------:R-:W-:Y:S01]  /*3d5b0*/  IADD3 R25, P2, PT, R25, UR9, RZ ;  /* 0x0000000919197c10 */ /* 0x000fe2000ff5e0ff */
[----:B0-----:R-:W2:Y:S04]  /*3d5c0*/  LDL.LU R2, [R1+0xe54] ;  /* 0x000e540001027983 */ /* 0x001ea80000300800 */
[----:B------:R-:W-:Y:S04]  /*3d5d0*/  STL [R1+0xea0], R19 ;  /* 0x000ea01301007387 */ /* 0x000fe80000100800 */
[----:B------:R-:W-:Y:S04]  /*3d5e0*/  STL [R1+0xe98], R21 ;  /* 0x000e981501007387 */ /* 0x000fe80000100800 */
        /* <DEDUP_REMOVED lines=9> */
[----:B------:R1:W-:Y:S04]  /*3d680*/  STL [R1+0xe5c], R28 ;  /* 0x000e5c1c01007387 */ /* 0x0003e80000100800 */
        /* <DEDUP_REMOVED lines=24> */
[----:B------:R-:W2:Y:S04]  /*3d810*/  LDL.LU R20, [R1+0x158c] ;  /* 0x00158c0001147983 */ /* 0x000ea80000300800 */
[----:B------:R-:W2:Y:S04]  /*3d820*/  LDL.LU R29, [R1+0xe28] ;  /* 0x000e2800011d7983 */ /* 0x000ea80000300800 */
[----:B------:R0:W-:Y:S04]  /*3d830*/  STL [R1+0xe54], R2 ;  /* 0x000e540201007387 */ /* 0x0001e80000100800 */
[----:B------:R-:W2:Y:S04]  /*3d840*/  LDL.LU R25, [R1+0x1594] ;  /* 0x0015940001197983 */ /* 0x000ea80000300800 */
[----:B------:R-:W2:Y:S04]  /*3d850*/  LDL.LU R24, [R1+0xe24] ;  /* 0x000e240001187983 */ /* 0x000ea80000300800 */
[----:B-1----:R-:W2:Y:S04]  /*3d860*/  LDL.LU R28, [R1+0x159c] ;  /* 0x00159c00011c7983 */ /* 0x002ea80000300800 */
[----:B0-----:R-:W2:Y:S04]  /*3d870*/  LDL.LU R0, [R1+0xe20] ;  /* 0x000e200001007983 */ /* 0x001ea80000300800 */
[----:B------:R-:W2:Y:S01]  /*3d880*/  LDL.LU R2, [R1+0x15a4] ;  /* 0x0015a40001027983 */ /* 0x000ea20000300800 */
        /* <DEDUP_REMOVED lines=75> */
[----:B-1----:R-:W4:Y:S04]  /*3dd40*/  LDL.LU R0, [R1+0x15dc] ;  /* 0x0015dc0001007983 */ /* 0x002f280000300800 */
[----:B0-----:R-:W4:Y:S04]  /*3dd50*/  LDL.LU R2, [R1+0x1578] ;  /* 0x0015780001027983 */ /* 0x001f280000300800 */
        /* <DEDUP_REMOVED lines=10> */
[----:B------:R-:W2:Y:S04]  /*3de00*/  LDL.LU R23, [R1+0x15e4] ;  /* 0x0015e40001177983 */ /* 0x000ea80000300800 */
[----:B------:R0:W-:Y:S04]  /*3de10*/  STL [R1+0xe1c], R19 ;  /* 0x000e1c1301007387 */ /* 0x0001e80000100800 */
[----:B------:R-:W2:Y:S04]  /*3de20*/  LDL.LU R10, [R1+0x15a8] ;  /* 0x0015a800010a7983 */ /* 0x000ea80000300800 */
[----:B------:R-:W2:Y:S04]  /*3de30*/  LDL.LU R11, [R1+0x15e0] ;  /* 0x0015e000010b7983 */ /* 0x000ea80000300800 */
        /* <DEDUP_REMOVED lines=17> */
[----:B---3--:R-:W-:Y:S02]  /*3df50*/  IADD3.X R3, PT, PT, R3, UR5, RZ, P3, !PT ;  /* 0x0000000503037c10 */ /* 0x008fe40009ffe4ff */
[----:B------:R-:W-:-:S03]  /*3df60*/  IADD3 R4, P3, PT, R4, UR9, RZ ;  /* 0x0000000904047c10 */ /* 0x000fc6000ff7e0ff */
[----:B------:R0:W-:Y:S04]  /*3df70*/  STL [R1+0x1548], R3 ;  /* 0x0015480301007387 */ /* 0x0001e80000100800 */
[----:B0-----:R0:W5:Y:S04]  /*3df80*/  LDL.LU R3, [R1+0x1660] ;  /* 0x0016600001037983 */ /* 0x0011680000300800 */
[----:B------:R1:W-:Y:S04]  /*3df90*/  STL [R1+0x15b4], R4 ;  /* 0x0015b40401007387 */ /* 0x0003e80000100800 */
[----:B-1----:R0:W5:Y:S04]  /*3dfa0*/  LDL.LU R4, [R1+0x165c] ;  /* 0x00165c0001047983 */ /* 0x0021680000300800 */
[----:B------:R1:W-:Y:S04]  /*3dfb0*/  STL [R1+0x1550], R5 ;  /* 0x0015500501007387 */ /* 0x0003e80000100800 */
[----:B-1----:R0:W5:Y:S04]  /*3dfc0*/  LDL.LU R5, [R1+0x1658] ;  /* 0x0016580001057983 */ /* 0x0021680000300800 */
[----:B------:R1:W-:Y:S04]  /*3dfd0*/  STL [R1+0x15bc], R8 ;  /* 0x0015bc0801007387 */ /* 0x0003e80000100800 */
[----:B-1----:R0:W5:Y:S04]  /*3dfe0*/  LDL.LU R8, [R1+0x1654] ;  /* 0x0016540001087983 */ /* 0x0021680000300800 */
[----:B------:R1:W-:Y:S04]  /*3dff0*/  STL [R1+0x1558], R9 ;  /* 0x0015580901007387 */ /* 0x0003e80000100800 */
[----:B-1----:R0:W5:Y:S04]  /*3e000*/  LDL.LU R9, [R1+0x1650] ;  /* 0x0016500001097983 */ /* 0x0021680000300800 */
[----:B------:R1:W-:Y:S01]  /*3e010*/  STL [R1+0x15c4], R20 ;  /* 0x0015c41401007387 */ /* 0x0003e20000100800 */
[----:B------:R-:W-:-:S03]  /*3e020*/  IADD3.X R2, PT, PT, R2, UR5, RZ, P3, !PT ;  /* 0x0000000502027c10 */ /* 0x000fc60009ffe4ff */
[----:B-1----:R0:W5:Y:S04]  /*3e030*/  LDL.LU R20, [R1+0x164c] ;  /* 0x00164c0001147983 */ /* 0x0021680000300800 */
        /* <DEDUP_REMOVED lines=11> */
[----:B-1----:R-:W3:Y:S04]  /*3e0f0*/  LDL.LU R0, [R1+0x1634] ;  /* 0x0016340001007983 */ /* 0x002ee80000300800 */
[----:B------:R1:W-:Y:S04]  /*3e100*/  STL [R1+0x1578], R2 ;  /* 0x0015780201007387 */ /* 0x0003e80000100800 */
[----:B-1----:R-:W4:Y:S01]  /*3e110*/  LDL.LU R2, [R1+0x1630] ;  /* 0x0016300001027983 */ /* 0x002f220000300800 */
[----:B------:R-:W-:-:S02]  /*3e120*/  IADD3 R6, P3, PT, R6, UR9, RZ ;  /* 0x0000000906067c10 */ /* 0x000fc4000ff7e0ff */
[----:B------:R-:W-:Y:S02]  /*3e130*/  IADD3.X R7, PT, PT, R7, UR5, RZ, P4, !PT ;  /* 0x0000000507077c10 */ /* 0x000fe4000a7fe4ff */
[----:B------:R-:W-:Y:S02]  /*3e140*/  IADD3 R26, P4, PT, R26, UR9, RZ ;  /* 0x000000091a1a7c10 */ /* 0x000fe4000ff9e0ff */
[----:B------:R-:W-:Y:S02]  /*3e150*/  IADD3.X R27, PT, PT, R27, UR5, RZ, P5, !PT ;  /* 0x000000051b1b7c10 */ /* 0x000fe4000affe4ff */
[----:B------:R-:W-:Y:S01]  /*3e160*/  IADD3 R12, P5, PT, R12, UR9, RZ ;  /* 0x000000090c0c7c10 */ /* 0x000fe2000ffbe0ff */
[----:B------:R-:W-:Y:S04]  /*3e170*/  STL [R1+0x15f8], R6 ;  /* 0x0015f80601007387 */ /* 0x000fe80000100800 */
[----:B------:R-:W-:Y:S01]  /*3e180*/  STL [R1+0x1580], R7 ;  /* 0x0015800701007387 */ /* 0x000fe20000100800 */
[----:B------:R-:W-:-:S03]  /*3e190*/  IADD3.X R13, PT, PT, R13, UR5, RZ, P6, !PT ;  /* 0x000000050d0d7c10 */ /* 0x000fc6000b7fe4ff */
[----:B------:R-:W-:Y:S04]  /*3e1a0*/  STL [R1+0x15f4], R26 ;  /* 0x0015f41a01007387 */ /* 0x000fe80000100800 */
[----:B------:R-:W-:Y:S04]  /*3e1b0*/  STL [R1+0x1588], R27 ;  /* 0x0015881b01007387 */ /* 0x000fe80000100800 */
[----:B------:R-:W-:Y:S01]  /*3e1c0*/  STL [R1+0x15f0], R12 ;  /* 0x0015f00c01007387 */ /* 0x000fe20000100800 */
[----:B----4-:R-:W-:-:S05]  /*3e1d0*/  IADD3.X R2, PT, PT, R2, UR5, RZ, P1, !PT ;  /* 0x0000000502027c10 */ /* 0x010fca0008ffe4ff */
[----:B------:R1:W-:Y:S04]  /*3e1e0*/  STL [R1+0x1598], R2 ;  /* 0x0015980201007387 */ /* 0x0003e80000100800 */
[----:B------:R-:W-:Y:S04]  /*3e1f0*/  STL [R1+0x1590], R13 ;  /* 0x0015900d01007387 */ /* 0x000fe80000100800 */
[----:B-1----:R-:W4:Y:S01]  /*3e200*/  LDL.LU R2, [R1+0x162c] ;  /* 0x00162c0001027983 */ /* 0x002f220000300800 */
[----:B--2---:R-:W-:Y:S02]  /*3e210*/  IADD3 R14, P6, PT, R14, UR9, RZ ;  /* 0x000000090e0e7c10 */ /* 0x004fe4000ffde0ff */
[----:B------:R-:W-:-:S02]  /*3e220*/  IADD3 R15, P1, PT, R15, UR9, RZ ;  /* 0x000000090f0f7c10 */ /* 0x000fc4000ff3e0ff */
[----:B------:R-:W-:Y:S02]  /*3e230*/  IADD3.X R22, PT, PT, R22, UR5, RZ, P2, !PT ;  /* 0x0000000516167c10 */ /* 0x000fe400097fe4ff */
[----:B------:R-:W-:Y:S02]  /*3e240*/  IADD3 R23, P2, PT, R23, UR9, RZ ;  /* 0x0000000917177c10 */ /* 0x000fe4000ff5e0ff */
[----:B------:R-:W-:Y:S01]  /*3e250*/  IADD3.X R10, PT, PT, R10, UR5, RZ, P3, !PT ;  /* 0x000000050a0a7c10 */ /* 0x000fe20009ffe4ff */
[----:B------:R-:W-:Y:S01]  /*3e260*/  STL [R1+0x15ec], R14 ;  /* 0x0015ec0e01007387 */ /* 0x000fe20000100800 */
[----:B------:R-:W-:-:S03]  /*3e270*/  IADD3 R11, P3, PT, R11, UR9, RZ ;  /* 0x000000090b0b7c10 */ /* 0x000fc6000ff7e0ff */
[----:B------:R-:W-:Y:S01]  /*3e280*/  STL [R1+0x15e8], R15 ;  /* 0x0015e80f01007387 */ /* 0x000fe20000100800 */
[----:B------:R-:W-:-:S03]  /*3e290*/  IADD3.X R16, PT, PT, R16, UR5, RZ, P4, !PT ;  /* 0x0000000510107c10 */ /* 0x000fc6000a7fe4ff */
[----:B------:R-:W-:Y:S01]  /*3e2a0*/  STL [R1+0x15a0], R22 ;  /* 0x0015a01601007387 */ /* 0x000fe20000100800 */
[----:B------:R-:W-:-:S03]  /*3e2b0*/  IADD3.X R17, PT, PT, R17, UR5, RZ, P5, !PT ;  /* 0x0000000511117c10 */ /* 0x000fc6000affe4ff */
[----:B------:R-:W-:Y:S04]  /*3e2c0*/  STL [R1+0x15e4], R23 ;  /* 0x0015e41701007387 */ /* 0x000fe80000100800 */
[----:B------:R-:W-:Y:S01]  /*3e2d0*/  STL [R1+0x15a8], R10 ;  /* 0x0015a80a01007387 */ /* 0x000fe20000100800 */
[----:B------:R-:W-:-:S03]  /*3e2e0*/  IADD3.X R18, PT, PT, R18, UR5, RZ, P6, !PT ;  /* 0x0000000512127c10 */ /* 0x000fc6000b7fe4ff */
[----:B------:R-:W-:Y:S01]  /*3e2f0*/  STL [R1+0x15e0], R11 ;  /* 0x0015e00b01007387 */ /* 0x000fe20000100800 */
[----:B------:R-:W-:-:S03]  /*3e300*/  IADD3.X R19, PT, PT, R19, UR5, RZ, P1, !PT ;  /* 0x0000000513137c10 */ /* 0x000fc60008ffe4ff */
[----:B------:R-:W-:Y:S04]  /*3e310*/  STL [R1+0x15b0], R16 ;  /* 0x0015b01001007387 */ /* 0x000fe80000100800 */
[----:B------:R-:W-:Y:S01]  /*3e320*/  STL [R1+0x15b8], R17 ;  /* 0x0015b81101007387 */ /* 0x000fe20000100800 */
[----:B---3--:R-:W-:Y:S02]  /*3e330*/  IADD3.X R0, PT, PT, R0, UR5, RZ, P3, !PT ;  /* 0x0000000500007c10 */ /* 0x008fe40009ffe4ff */
[----:B----4-:R-:W-:-:S05]  /*3e340*/  IADD3.X R2, PT, PT, R2, UR5, RZ, P2, !PT ;  /* 0x0000000502027c10 */ /* 0x010fca00097fe4ff */
[----:B------:R1:W-:Y:S04]  /*3e350*/  STL [R1+0x15d0], R2 ;  /* 0x0015d00201007387 */ /* 0x0003e80000100800 */
[----:B------:R-:W-:Y:S04]  /*3e360*/  STL [R1+0x15c0], R18 ;  /* 0x0015c01201007387 */ /* 0x000fe80000100800 */
[----:B-1----:R0:W5:Y:S04]  /*3e370*/  LDL.LU R2, [R1+0x1628] ;  /* 0x0016280001027983 */ /* 0x0021680000300800 */
[----:B------:R-:W-:Y:S04]  /*3e380*/  STL [R1+0x15c8], R19 ;  /* 0x0015c81301007387 */ /* 0x000fe80000100800 */
[----:B------:R1:W-:Y:S02]  /*3e390*/  STL [R1+0x15d8], R0 ;  /* 0x0015d80001007387 */ /* 0x0003e40000100800 */
[----:B-1----:R-:W1:Y:S02]  /*3e3a0*/  S2R R0, SR_TID.X ;  /* 0x0000000000007919 */ /* 0x002e640000002100 */
[----:B-1----:R-:W-:-:S05]  /*3e3b0*/  LOP3.LUT R0, R0, 0x3f, RZ, 0xc0, !PT ;  /* 0x0000003f00007812 */ /* 0x002fca00078ec0ff */
[----:B------:R-:W-:Y:S01]  /*3e3c0*/  IMAD.SHL.U32 R0, R0, 0x2, RZ ;  /* 0x0000000200007824 */ /* 0x000fe200078e00ff */
[----:B0-----:R-:W-:Y:S06]  /*3e3d0*/  @P0 BRA `(.L_x_1) ;  /* 0xfffffde400280947 */ /* 0x001fec000383ffff */
[----:B-----5:R0:W-:Y:S04]  /*3e3e0*/  STL [R1+0x1a04], R9 ;  /* 0x001a040901007387 */ /* 0x0201e80000100800 */
[----:B0-----:R-:W2:Y:S04]  /*3e3f0*/  LDL.LU R9, [R1+0x780] ;  /* 0x0007800001097983 */ /* 0x001ea80000300800 */
[----:B--2---:R0:W-:Y:S04]  /*3e400*/  STL [R1+0x1a0c], R9 ;  /* 0x001a0c0901007387 */ /* 0x0041e80000100800 */
        /* <DEDUP_REMOVED lines=32> */
[----:B------:R1:W-:Y:S01]  /*3e610*/  STL [R1+0x1a00], R8 ;  /* 0x001a000801007387 */ /* 0x0003e20000100800 */
[----:B0-----:R-:W-:-:S03]  /*3e620*/  IMAD.MOV.U32 R9, RZ, RZ, R5 ;  /* 0x000000ffff097224 */ /* 0x001fc600078e0005 */
[----:B-1----:R-:W2:Y:S04]  /*3e630*/  LDL.LU R8, [R1+0xa3c] ;  /* 0x000a3c0001087983 */ /* 0x002ea80000300800 */
        /* <DEDUP_REMOVED lines=35> */
[----:B------:R-:W2:Y:S04]  /*3e870*/  LDL.LU R28, [R1+0xad0] ;  /* 0x000ad000011c7983 */ /* 0x000ea80000300800 */
[----:B------:R-:W3:Y:S01]  /*3e880*/  LDL.LU R0, [R1+0xbbc] ;  /* 0x000bbc0001007983 */ /* 0x000ee20000300800 */
[----:B0-----:R-:W-:-:S03]  /*3e890*/  IMAD.MOV.U32 R8, RZ, RZ, R4 ;  /* 0x000000ffff087224 */ /* 0x001fc600078e0004 */
[----:B------:R-:W3:Y:S04]  /*3e8a0*/  LDL.LU R3, [R1+0xbb8] ;  /* 0x000bb80001037983 */ /* 0x000ee80000300800 */
[----:B------:R-:W4:Y:S04]  /*3e8b0*/  LDL.LU R4, [R1+0xbb4] ;  /* 0x000bb40001047983 */ /* 0x000f280000300800 */
        /* <DEDUP_REMOVED lines=17> */
[----:B------:R0:W-:Y:S01]  /*3e9d0*/  STL [R1+0x163c], R21 ;  /* 0x00163c1501007387 */ /* 0x0001e20000100800 */
[----:B------:R-:W-:-:S03]  /*3e9e0*/  F2FP.BF16.F32.PACK_AB R9, R8, R9 ;  /* 0x000000090809723e */ /* 0x000fc600000010ff */
        /* <DEDUP_REMOVED lines=11> */
[----:B------:R-:W2:Y:S04]  /*3eaa0*/  LDL.LU R8, [R1+0x1a90] ;  /* 0x001a900001087983 */ /* 0x000ea80000300800 */
[----:B------:R0:W-:Y:S04]  /*3eab0*/  STL [R1+0x85c], R9 ;  /* 0x00085c0901007387 */ /* 0x0001e80000100800 */
[----:B0-----:R-:W2:Y:S02]  /*3eac0*/  LDL.LU R9, [R1+0x1a8c] ;  /* 0x001a8c0001097983 */ /* 0x001ea40000300800 */
[----:B--2---:R-:W-:-:S02]  /*3ead0*/  F2FP.BF16.F32.PACK_AB R9, R8, R9 ;  /* 0x000000090809723e */ /* 0x004fc400000010ff */
        /* <DEDUP_REMOVED lines=64> */
[----:B------:R-:W2:Y:S01]  /*3eee0*/  LDL.LU R8, [R1+0x1a08] ;  /* 0x001a080001087983 */ /* 0x000ea20000300800 */
[----:B------:R-:W-:-:S03]  /*3eef0*/  F2FP.BF16.F32.PACK_AB R24, R25, R24 ;  /* 0x000000181918723e */ /* 0x000fc600000010ff */
[----:B------:R0:W-:Y:S01]  /*3ef00*/  STL [R1+0x748], R9 ;  /* 0x0007480901007387 */ /* 0x0001e20000100800 */
[----:B---3--:R-:W-:-:S03]  /*3ef10*/  F2FP.BF16.F32.PACK_AB R0, R0, R3 ;  /* 0x000000030000723e */ /* 0x008fc600000010ff */
[----:B0-----:R-:W3:Y:S01]  /*3ef20*/  LDL.LU R9, [R1+0x1a04] ;  /* 0x001a040001097983 */ /* 0x001ee20000300800 */
[----:B------:R-:W-:Y:S02]  /*3ef30*/  F2FP.BF16.F32.PACK_AB R3, R6, R7 ;  /* 0x000000070603723e */ /* 0x000fe400000010ff */
[----:B--2---:R-:W-:Y:S02]  /*3ef40*/  F2FP.BF16.F32.PACK_AB R2, R8, R2 ;  /* 0x000000020802723e */ /* 0x004fe400000010ff */
[----:B------:R-:W2:Y:S04]  /*3ef50*/  LDL.LU R8, [R1+0x1a00] ;  /* 0x001a000001087983 */ /* 0x000ea80000300800 */
[----:B------:R0:W-:Y:S04]  /*3ef60*/  STL [R1+0x744], R2 ;  /* 0x0007440201007387 */ /* 0x0001e80000100800 */
[----:B------:R-:W-:Y:S01]  /*3ef70*/  STL [R1+0x740], R24 ;  /* 0x0007401801007387 */ /* 0x000fe20000100800 */
[----:B0-----:R-:W-:-:S02]  /*3ef80*/  F2FP.BF16.F32.PACK_AB R2, R29, R20 ;  /* 0x000000141d02723e */ /* 0x001fc400000010ff */
[----:B------:R-:W-:-:S03]  /*3ef90*/  F2FP.BF16.F32.PACK_AB R20, R21, R28 ;  /* 0x0000001c1514723e */ /* 0x000fc600000010ff */
[----:B------:R4:W-:Y:S04]  /*3efa0*/  STL [R1+0x73c], R2 ;  /* 0x00073c0201007387 */ /* 0x0009e80000100800 */
[----:B------:R-:W-:Y:S01]  /*3efb0*/  STL [R1+0x738], R20 ;  /* 0x0007381401007387 */ /* 0x000fe20000100800 */
[----:B----4-:R-:W-:-:S03]  /*3efc0*/  F2FP.BF16.F32.PACK_AB R2, R4, R5 ;  /* 0x000000050402723e */ /* 0x010fc600000010ff */
[----:B------:R0:W-:Y:S04]  /*3efd0*/  STL [R1+0x734], R0 ;  /* 0x0007340001007387 */ /* 0x0001e80000100800 */
[----:B------:R1:W-:Y:S01]  /*3efe0*/  STL [R1+0x730], R2 ;  /* 0x0007300201007387 */ /* 0x0003e20000100800 */
[----:B0-----:R-:W-:-:S03]  /*3eff0*/  F2FP.BF16.F32.PACK_AB R0, R26, R27 ;  /* 0x0000001b1a00723e */ /* 0x001fc600000010ff */
[----:B------:R0:W-:Y:S01]  /*3f000*/  STL [R1+0x72c], R3 ;  /* 0x00072c0301007387 */ /* 0x0001e20000100800 */
[----:B-1----:R-:W-:-:S03]  /*3f010*/  F2FP.BF16.F32.PACK_AB R2, R12, R13 ;  /* 0x0000000d0c02723e */ /* 0x002fc600000010ff */
[----:B------:R1:W-:Y:S04]  /*3f020*/  STL [R1+0x728], R0 ;  /* 0x0007280001007387 */ /* 0x0003e80000100800 */
[----:B------:R4:W-:Y:S01]  /*3f030*/  STL [R1+0x724], R2 ;  /* 0x0007240201007387 */ /* 0x0009e20000100800 */
[----:B0-----:R-:W-:Y:S02]  /*3f040*/  F2FP.BF16.F32.PACK_AB R3, R14, R15 ;  /* 0x0000000f0e03723e */ /* 0x001fe400000010ff */
[----:B-1----:R-:W-:-:S03]  /*3f050*/  F2FP.BF16.F32.PACK_AB R0, R22, R23 ;  /* 0x000000171600723e */ /* 0x002fc600000010ff */
[----:B------:R-:W-:Y:S01]  /*3f060*/  STL [R1+0x720], R3 ;  /* 0x0007200301007387 */ /* 0x000fe20000100800 */
[----:B----4-:R-:W-:-:S03]  /*3f070*/  F2FP.BF16.F32.PACK_AB R2, R10, R11 ;  /* 0x0000000b0a02723e */ /* 0x010fc600000010ff */
[----:B------:R-:W-:Y:S04]  /*3f080*/  STL [R1+0x71c], R0 ;  /* 0x00071c0001007387 */ /* 0x000fe80000100800 */
[----:B------:R0:W-:Y:S04]  /*3f090*/  STL [R1+0x718], R2 ;  /* 0x0007180201007387 */ /* 0x0001e80000100800 */
[----:B0-----:R-:W4:Y:S01]  /*3f0a0*/  LDL.LU R2, [R1+0x7c0] ;  /* 0x0007c00001027983 */ /* 0x001f220000300800 */
[----:B------:R-:W-:Y:S02]  /*3f0b0*/  F2FP.BF16.F32.PACK_AB R3, R16, R17 ;  /* 0x000000111003723e */ /* 0x000fe400000010ff */
[----:B------:R-:W-:-:S03]  /*3f0c0*/  F2FP.BF16.F32.PACK_AB R0, R18, R19 ;  /* 0x000000131200723e */ /* 0x000fc600000010ff */
[----:B------:R-:W-:Y:S04]  /*3f0d0*/  STL [R1+0x714], R3 ;  /* 0x0007140301007387 */ /* 0x000fe80000100800 */
[----:B----4-:R0:W-:Y:S04]  /*3f0e0*/  STL [R1+0x1978], R2 ;  /* 0x0019780201007387 */ /* 0x0101e80000100800 */
[----:B------:R-:W-:Y:S04]  /*3f0f0*/  STL [R1+0x710], R0 ;  /* 0x0007100001007387 */ /* 0x000fe80000100800 */
[----:B0-----:R-:W4:Y:S04]  /*3f100*/  LDL.LU R2, [R1+0x7c8] ;  /* 0x0007c80001027983 */ /* 0x001f280000300800 */
[----:B----4-:R0:W-:Y:S04]  /*3f110*/  STL [R1+0x1980], R2 ;  /* 0x0019800201007387 */ /* 0x0101e80000100800 */
        /* <DEDUP_REMOVED lines=29> */
[----:B----4-:R-:W-:Y:S04]  /*3f2f0*/  STL [R1+0x19f8], R2 ;  /* 0x0019f80201007387 */ /* 0x010fe80000100800 */
[----:B------:R-:W4:Y:S04]  /*3f300*/  LDL.LU R25, [R1+0xa7c] ;  /* 0x000a7c0001197983 */ /* 0x000f280000300800 */
        /* <DEDUP_REMOVED lines=33> */
[----:B0-----:R-:W4:Y:S01]  /*3f520*/  LDL.LU R25, [R1+0x7a4] ;  /* 0x0007a40001197983 */ /* 0x001f220000300800 */
[----:B---3--:R-:W-:-:S03]  /*3f530*/  IMAD.MOV.U32 R2, RZ, RZ, R9 ;  /* 0x000000ffff027224 */ /* 0x008fc600078e0009 */
[----:B----4-:R2:W-:Y:S04]  /*3f540*/  STL [R1+0x19fc], R25 ;  /* 0x0019fc1901007387 */ /* 0x0105e80000100800 */
[----:B------:R-:W3:Y:S04]  /*3f550*/  LDL.LU R24, [R1+0xa78] ;  /* 0x000a780001187983 */ /* 0x000ee80000300800 */
[----:B------:R-:W4:Y:S04]  /*3f560*/  LDL.LU R29, [R1+0xa74] ;  /* 0x000a7400011d7983 */ /* 0x000f280000300800 */
        /* <DEDUP_REMOVED lines=13> */
[----:B--2---:R-:W-:-:S03]  /*3f640*/  IMAD.MOV.U32 R25, RZ, RZ, R8 ;  /* 0x000000ffff197224 */ /* 0x004fc600078e0008 */
[----:B------:R-:W2:Y:S04]  /*3f650*/  LDL.LU R14, [R1+0xa8c] ;  /* 0x000a8c00010e7983 */ /* 0x000ea80000300800 */
[----:B------:R-:W2:Y:S04]  /*3f660*/  LDL.LU R15, [R1+0xa88] ;  /* 0x000a8800010f7983 */ /* 0x000ea80000300800 */
[----:B------:R-:W2:Y:S04]  /*3f670*/  LDL.LU R22, [R1+0xa84] ;  /* 0x000a840001167983 */ /* 0x000ea80000300800 */
[----:B------:R-:W2:Y:S04]  /*3f680*/  LDL.LU R23, [R1+0xa80] ;  /* 0x000a800001177983 */ /* 0x000ea80000300800 */
[----:B------:R-:W2:Y:S01]  /*3f690*/  LDL.LU R8, [R1+0xb2c] ;  /* 0x000b2c0001087983 */ /* 0x000ea20000300800 */
[----:B------:R-:W-:-:S03]  /*3f6a0*/  F2FP.BF16.F32.PACK_AB R2, R25, R2 ;  /* 0x000000021902723e */ /* 0x000fc600000010ff */
        /* <DEDUP_REMOVED lines=76> */
[----:B----4-:R-:W-:-:S03]  /*3fb70*/  F2FP.BF16.F32.PACK_AB R20, R29, R20 ;  /* 0x000000141d14723e */ /* 0x010fc600000010ff */
[----:B------:R0:W-:Y:S01]  /*3fb80*/  STL [R1+0x6c8], R2 ;  /* 0x0006c80201007387 */ /* 0x0001e20000100800 */
[----:B---3--:R-:W-:Y:S02]  /*3fb90*/  F2FP.BF16.F32.PACK_AB R3, R0, R3 ;  /* 0x000000030003723e */ /* 0x008fe400000010ff */
[----:B------:R-:W-:Y:S02]  /*3fba0*/  F2FP.BF16.F32.PACK_AB R0, R4, R5 ;  /* 0x000000050400723e */ /* 0x000fe400000010ff */
[----:B0-----:R-:W-:Y:S02]  /*3fbb0*/  F2FP.BF16.F32.PACK_AB R2, R21, R28 ;  /* 0x0000001c1502723e */ /* 0x001fe400000010ff */
[----:B--2---:R-:W-:-:S05]  /*3fbc0*/  F2FP.BF16.F32.PACK_AB R24, R25, R24 ;  /* 0x000000181918723e */ /* 0x004fca00000010ff */
[----:B------:R-:W-:Y:S04]  /*3fbd0*/  STL [R1+0x6c4], R24 ;  /* 0x0006c41801007387 */ /* 0x000fe80000100800 */
[----:B------:R-:W-:Y:S04]  /*3fbe0*/  STL [R1+0x6c0], R20 ;  /* 0x0006c01401007387 */ /* 0x000fe80000100800 */
[----:B------:R0:W-:Y:S04]  /*3fbf0*/  STL [R1+0x6bc], R2 ;  /* 0x0006bc0201007387 */ /* 0x0001e80000100800 */
[----:B------:R1:W-:Y:S01]  /*3fc00*/  STL [R1+0x6b8], R3 ;  /* 0x0006b80301007387 */ /* 0x0003e20000100800 */
[----:B0-----:R-:W-:-:S03]  /*3fc10*/  F2FP.BF16.F32.PACK_AB R2, R6, R7 ;  /* 0x000000070602723e */ /* 0x001fc600000010ff */
[----:B------:R0:W-:Y:S01]  /*3fc20*/  STL [R1+0x6b4], R0 ;  /* 0x0006b40001007387 */ /* 0x0001e20000100800 */
[----:B-1----:R-:W-:-:S03]  /*3fc30*/  F2FP.BF16.F32.PACK_AB R3, R26, R27 ;  /* 0x0000001b1a03723e */ /* 0x002fc600000010ff */
        /* <DEDUP_REMOVED lines=9> */
[----:B--2---:R-:W-:-:S03]  /*3fcd0*/  F2FP.BF16.F32.PACK_AB R2, R10, R11 ;  /* 0x0000000b0a02723e */ /* 0x004fc600000010ff */
[----:B------:R-:W-:Y:S04]  /*3fce0*/  STL [R1+0x69c], R0 ;  /* 0x00069c0001007387 */ /* 0x000fe80000100800 */
[----:B------:R0:W-:Y:S04]  /*3fcf0*/  STL [R1+0x698], R2 ;  /* 0x0006980201007387 */ /* 0x0001e80000100800 */
[----:B0-----:R-:W2:Y:S01]  /*3fd00*/  LDL.LU R2, [R1+0x800] ;  /* 0x0008000001027983 */ /* 0x001ea20000300800 */
[----:B------:R-:W-:Y:S02]  /*3fd10*/  F2FP.BF16.F32.PACK_AB R3, R16, R17 ;  /* 0x000000111003723e */ /* 0x000fe400000010ff */
[----:B------:R-:W-:-:S03]  /*3fd20*/  F2FP.BF16.F32.PACK_AB R0, R18, R19 ;  /* 0x000000131200723e */ /* 0x000fc600000010ff */
        /* <DEDUP_REMOVED lines=36> */
[----:B------:R-:W3:Y:S04]  /*3ff70*/  LDL.LU R25, [R1+0xabc] ;  /* 0x000abc0001197983 */ /* 0x000ee80000300800 */
[----:B---3--:R0:W-:Y:S04]  /*3ff80*/  STL [R1+0x18e8], R25 ;  /* 0x0018e81901007387 */ /* 0x0081e80000100800 */
[----:B0-----:R-:W3:Y:S04]  /*3ff90*/  LDL.LU R25, [R1+0x804] ;  /* 0x0008040001197983 */ /* 0x001ee80000300800 */
        /* <DEDUP_REMOVED lines=33> */
[----:B0-----:R-:W2:Y:S04]  /*401b0*/  LDL.LU R25, [R1+0x7ec] ;  /* 0x0007ec0001197983 */ /* 0x001ea80000300800 */
        /* <DEDUP_REMOVED lines=27> */
[----:B--2---:R-:W-:-:S03]  /*40370*/  F2FP.BF16.F32.PACK_AB R2, R25, R2 ;  /* 0x000000021902723e */ /* 0x004fc600000010ff */
        /* <DEDUP_REMOVED lines=672> */
[----:B------:R1:W-:Y:S04]  /*42d80*/  STL [R1+0xb8], R3 ;  /* 0x0000b80301007387 */ /* 0x0003e80000100800 */
[----:B------:R2:W-:Y:S01]  /*42d90*/  STL [R1+0xb4], R0 ;  /* 0x0000b40001007387 */ /* 0x0005e20000100800 */
[----:B0-----:R-:W-:-:S02]  /*42da0*/  F2FP.BF16.F32.PACK_AB R2, R6, R7 ;  /* 0x000000070602723e */ /* 0x001fc400000010ff */
[----:B-1----:R-:W-:Y:S02]  /*42db0*/  F2FP.BF16.F32.PACK_AB R3, R26, R27 ;  /* 0x0000001b1a03723e */ /* 0x002fe400000010ff */
[----:B--2---:R-:W-:Y:S01]  /*42dc0*/  F2FP.BF16.F32.PACK_AB R0, R12, R13 ;  /* 0x0000000d0c00723e */ /* 0x004fe200000010ff */
[----:B------:R0:W-:Y:S04]  /*42dd0*/  STL [R1+0xb0], R2 ;  /* 0x0000b00201007387 */ /* 0x0001e80000100800 */
[----:B------:R1:W-:Y:S04]  /*42de0*/  STL [R1+0xcc], R3 ;  /* 0x0000cc0301007387 */ /* 0x0003e80000100800 */
[----:B------:R2:W-:Y:S01]  /*42df0*/  STL [R1+0xc8], R0 ;  /* 0x0000c80001007387 */ /* 0x0005e20000100800 */
[----:B0-----:R-:W-:-:S02]  /*42e00*/  F2FP.BF16.F32.PACK_AB R2, R14, R15 ;  /* 0x0000000f0e02723e */ /* 0x001fc400000010ff */
[----:B-1----:R-:W-:Y:S02]  /*42e10*/  F2FP.BF16.F32.PACK_AB R3, R22, R23 ;  /* 0x000000171603723e */ /* 0x002fe400000010ff */
[----:B--2---:R-:W-:Y:S01]  /*42e20*/  F2FP.BF16.F32.PACK_AB R0, R8, R9 ;  /* 0x000000090800723e */ /* 0x004fe200000010ff */
[----:B------:R0:W-:Y:S04]  /*42e30*/  STL [R1+0xc4], R2 ;  /* 0x0000c40201007387 */ /* 0x0001e80000100800 */
[----:B------:R-:W-:Y:S04]  /*42e40*/  STL [R1+0xc0], R3 ;  /* 0x0000c00301007387 */ /* 0x000fe80000100800 */
[----:B------:R-:W-:Y:S01]  /*42e50*/  STL [R1+0xdc], R0 ;  /* 0x0000dc0001007387 */ /* 0x000fe20000100800 */
[----:B0-----:R-:W-:-:S05]  /*42e60*/  F2FP.BF16.F32.PACK_AB R2, R10, R11 ;  /* 0x0000000b0a02723e */ /* 0x001fca00000010ff */
        /* <DEDUP_REMOVED lines=173> */
[----:B------:R-:W3:Y:S04]  /*43940*/  LDL.LU R25, [R1+0x16b8] ;  /* 0x0016b80001197983 */ /* 0x000ee80000300800 */
[----:B------:R3:W-:Y:S02]  /*43950*/  STL [R1+0x58], R2 ;  /* 0x0000580201007387 */ /* 0x0007e40000100800 */
[----:B---3--:R-:W-:Y:S02]  /*43960*/  F2FP.BF16.F32.PACK_AB R2, R25, R24 ;  /* 0x000000181902723e */ /* 0x008fe400000010ff */
[----:B----4-:R-:W-:Y:S02]  /*43970*/  F2FP.BF16.F32.PACK_AB R24, R29, R20 ;  /* 0x000000141d18723e */ /* 0x010fe400000010ff */
[----:B------:R-:W-:Y:S01]  /*43980*/  F2FP.BF16.F32.PACK_AB R20, R21, R28 ;  /* 0x0000001c1514723e */ /* 0x000fe200000010ff */
[----:B------:R0:W-:Y:S04]  /*43990*/  STL [R1+0x54], R2 ;  /* 0x0000540201007387 */ /* 0x0001e80000100800 */
[----:B------:R-:W-:Y:S04]  /*439a0*/  STL [R1+0x50], R24 ;  /* 0x0000501801007387 */ /* 0x000fe80000100800 */
[----:B------:R-:W-:Y:S01]  /*439b0*/  STL [R1+0x6c], R20 ;  /* 0x00006c1401007387 */ /* 0x000fe20000100800 */
[----:B0-----:R-:W-:-:S02]  /*439c0*/  F2FP.BF16.F32.PACK_AB R2, R0, R3 ;  /* 0x000000030002723e */ /* 0x001fc400000010ff */
[----:B------:R-:W-:Y:S02]  /*439d0*/  F2FP.BF16.F32.PACK_AB R0, R4, R5 ;  /* 0x000000050400723e */ /* 0x000fe400000010ff */
[----:B------:R-:W-:Y:S01]  /*439e0*/  F2FP.BF16.F32.PACK_AB R3, R6, R7 ;  /* 0x000000070603723e */ /* 0x000fe200000010ff */
        /* <DEDUP_REMOVED lines=14> */
[----:B------:R-:W-:Y:S04]  /*43ad0*/  STL [R1+0x88], R3 ;  /* 0x0000880301007387 */ /* 0x000fe80000100800 */
[----:B------:R-:W2:Y:S01]  /*43ae0*/  LDL.LU R7, [R1+0x1f8] ;  /* 0x0001f80001077983 */ /* 0x000ea20000300800 */
[----:B0-----:R-:W-:-:S02]  /*43af0*/  F2FP.BF16.F32.PACK_AB R2, R16, R17 ;  /* 0x000000111002723e */ /* 0x001fc400000010ff */
[----:B-1----:R-:W-:-:S03]  /*43b00*/  F2FP.BF16.F32.PACK_AB R0, R18, R19 ;  /* 0x000000131200723e */ /* 0x002fc600000010ff */
        /* <DEDUP_REMOVED lines=38> */
[----:B---3--:R0:W-:Y:S04]  /*43d70*/  STL [R1+0x1670], R5 ;  /* 0x0016700501007387 */ /* 0x0081e80000100800 */
[----:B0-----:R-:W3:Y:S04]  /*43d80*/  LDL.LU R5, [R1+0x1f4] ;  /* 0x0001f40001057983 */ /* 0x001ee80000300800 */
[----:B------:R-:W4:Y:S04]  /*43d90*/  LDL.LU R4, [R1+0x380] ;  /* 0x0003800001047983 */ /* 0x000f280000300800 */
[----:B----4-:R0:W-:Y:S04]  /*43da0*/  STL [R1+0x166c], R4 ;  /* 0x00166c0401007387 */ /* 0x0101e80000100800 */
[----:B0-----:R-:W4:Y:S04]  /*43db0*/  LDL.LU R4, [R1+0x38c] ;  /* 0x00038c0001047983 */ /* 0x001f280000300800 */
[----:B------:R-:W2:Y:S04]  /*43dc0*/  LDL.LU R15, [R1+0x208] ;  /* 0x00020800010f7983 */ /* 0x000ea80000300800 */
        /* <DEDUP_REMOVED lines=21> */
[----:B------:R-:W2:Y:S01]  /*43f20*/  LDL.LU R21, [R1+0x39c] ;  /* 0x00039c0001157983 */ /* 0x000ea20000300800 */
[----:B------:R-:W-:-:S03]  /*43f30*/  F2FP.BF16.F32.PACK_AB R7, R6, R7 ;  /* 0x000000070607723e */ /* 0x000fc600000010ff */
[----:B--2---:R0:W-:Y:S04]  /*43f40*/  STL [R1+0x1640], R21 ;  /* 0x0016401501007387 */ /* 0x0041e80000100800 */
[----:B0-----:R-:W2:Y:S04]  /*43f50*/  LDL.LU R21, [R1+0x204] ;  /* 0x0002040001157983 */ /* 0x001ea80000300800 */
        /* <DEDUP_REMOVED lines=54> */
[----:B------:R-:W3:Y:S02]  /*442c0*/  LDL.LU R6, [R1+0x1674] ;  /* 0x0016740001067983 */ /* 0x000ee40000300800 */
[----:B---3--:R-:W-:Y:S02]  /*442d0*/  F2FP.BF16.F32.PACK_AB R6, R5, R6 ;  /* 0x000000060506723e */ /* 0x008fe400000010ff */
[----:B------:R-:W4:Y:S02]  /*442e0*/  LDL.LU R5, [R1+0x1670] ;  /* 0x0016700001057983 */ /* 0x000f240000300800 */
[----:B----4-:R-:W-:Y:S02]  /*442f0*/  F2FP.BF16.F32.PACK_AB R5, R4, R5 ;  /* 0x000000050405723e */ /* 0x010fe400000010ff */
[----:B------:R-:W2:Y:S02]  /*44300*/  LDL.LU R4, [R1+0x166c] ;  /* 0x00166c0001047983 */ /* 0x000ea40000300800 */
[----:B--2---:R-:W-:-:S02]  /*44310*/  F2FP.BF16.F32.PACK_AB R4, R15, R4 ;  /* 0x000000040f04723e */ /* 0x004fc400000010ff */
[----:B------:R-:W2:Y:S02]  /*44320*/  LDL.LU R15, [R1+0x1668] ;  /* 0x00166800010f7983 */ /* 0x000ea40000300800 */
[----:B--2---:R-:W-:Y:S02]  /*44330*/  F2FP.BF16.F32.PACK_AB R15, R14, R15 ;  /* 0x0000000f0e0f723e */ /* 0x004fe400000010ff */
        /* <DEDUP_REMOVED lines=13> */
[----:B------:R0:W-:Y:S04]  /*44410*/  STL [R1], R15 ;  /* 0x0000000f01007387 */ /* 0x0001e80000100800 */
[----:B0-----:R-:W2:Y:S02]  /*44420*/  LDL.LU R15, [R1+0x1648] ;  /* 0x00164800010f7983 */ /* 0x001ea40000300800 */
[----:B--2---:R-:W-:-:S02]  /*44430*/  F2FP.BF16.F32.PACK_AB R15, R14, R15 ;  /* 0x0000000f0e0f723e */ /* 0x004fc400000010ff */
[----:B------:R-:W2:Y:S02]  /*44440*/  LDL.LU R14, [R1+0x1644] ;  /* 0x00164400010e7983 */ /* 0x000ea40000300800 */
[----:B--2---:R-:W-:Y:S02]  /*44450*/  F2FP.BF16.F32.PACK_AB R14, R21, R14 ;  /* 0x0000000e150e723e */ /* 0x004fe400000010ff */
[----:B------:R-:W2:Y:S01]  /*44460*/  LDL.LU R21, [R1+0x1640] ;  /* 0x0016400001157983 */ /* 0x000ea20000300800 */
[----:B------:R-:W-:Y:S02]  /*44470*/  F2FP.BF16.F32.PACK_AB R12, R20, R12 ;  /* 0x0000000c140c723e */ /* 0x000fe400000010ff */
[----:B------:R-:W-:Y:S02]  /*44480*/  F2FP.BF16.F32.PACK_AB R11, R29, R11 ;  /* 0x0000000b1d0b723e */ /* 0x000fe400000010ff */
[----:B------:R-:W-:Y:S02]  /*44490*/  F2FP.BF16.F32.PACK_AB R10, R24, R10 ;  /* 0x0000000a180a723e */ /* 0x000fe400000010ff */
[----:B------:R-:W-:-:S02]  /*444a0*/  F2FP.BF16.F32.PACK_AB R9, R25, R9 ;  /* 0x000000091909723e */ /* 0x000fc400000010ff */
[----:B------:R-:W-:Y:S02]  /*444b0*/  F2FP.BF16.F32.PACK_AB R8, R2, R8 ;  /* 0x000000080208723e */ /* 0x000fe400000010ff */
[----:B--2---:R-:W-:Y:S02]  /*444c0*/  F2FP.BF16.F32.PACK_AB R13, R21, R13 ;  /* 0x0000000d150d723e */ /* 0x004fe400000010ff */
[----:B------:R-:W2:Y:S04]  /*444d0*/  LDL.LU R21, [R1+0x163c] ;  /* 0x00163c0001157983 */ /* 0x000ea80000300800 */
[----:B------:R-:W3:Y:S04]  /*444e0*/  LDL.LU R20, [R1+0x1638] ;  /* 0x0016380001147983 */ /* 0x000ee80000300800 */
[----:B------:R-:W4:Y:S04]  /*444f0*/  LDL.LU R29, [R1+0x1634] ;  /* 0x00163400011d7983 */ /* 0x000f280000300800 */
[----:B------:R-:W4:Y:S04]  /*44500*/  LDL.LU R24, [R1+0x1630] ;  /* 0x0016300001187983 */ /* 0x000f280000300800 */
[----:B------:R-:W4:Y:S04]  /*44510*/  LDL.LU R25, [R1+0x162c] ;  /* 0x00162c0001197983 */ /* 0x000f280000300800 */
[----:B------:R0:W5:Y:S01]  /*44520*/  LDL.LU R2, [R1+0x1628] ;  /* 0x0016280001027983 */ /* 0x0001620000300800 */
[----:B------:R-:W-:-:S02]  /*44530*/  F2FP.BF16.F32.PACK_AB R18, R16, R18 ;  /* 0x000000121012723e */ /* 0x000fc400000010ff */
[----:B------:R-:W-:Y:S02]  /*44540*/  F2FP.BF16.F32.PACK_AB R23, R28, R23 ;  /* 0x000000171c17723e */ /* 0x000fe400000010ff */
[----:B------:R-:W-:Y:S02]  /*44550*/  F2FP.BF16.F32.PACK_AB R22, R0, R22 ;  /* 0x000000160016723e */ /* 0x000fe400000010ff */
[----:B------:R-:W-:Y:S02]  /*44560*/  F2FP.BF16.F32.PACK_AB R19, R27, R19 ;  /* 0x000000131b13723e */ /* 0x000fe400000010ff */
[----:B--2---:R-:W-:Y:S02]  /*44570*/  F2FP.BF16.F32.PACK_AB R21, R3, R21 ;  /* 0x000000150315723e */ /* 0x004fe400000010ff */
[----:B---3--:R-:W-:Y:S02]  /*44580*/  F2FP.BF16.F32.PACK_AB R20, R26, R20 ;  /* 0x000000141a14723e */ /* 0x008fe400000010ff */
[----:B----4-:R-:W-:-:S02]  /*44590*/  F2FP.BF16.F32.PACK_AB R17, R17, R29 ;  /* 0x0000001d1111723e */ /* 0x010fc400000010ff */
[----:B0-----:R-:W-:-:S07]  /*445a0*/  F2FP.BF16.F32.PACK_AB R16, R25, R24 ;  /* 0x000000181910723e */ /* 0x001fce00000010ff */
.L_x_0:
[----:B------:R-:W-:Y:S01]  /*445b0*/  STL.64 [R1+0x1938], R6 ;  /* 0x0019380601007387 */ /* 0x000fe20000100a00 */
[----:B------:R-:W0:Y:S03]  /*445c0*/  LDCU.64 UR4, c[0x0][0x398] ;  /* 0x00007300ff0477ac */ /* 0x000e260008000a00 */
[----:B------:R-:W-:Y:S01]  /*445d0*/  STL.64 [R1+0x1930], R4 ;  /* 0x0019300401007387 */ /* 0x000fe20000100a00 */
[----:B------:R-:W1:Y:S03]  /*445e0*/  LDCU UR6, c[0x0][0x39c] ;  /* 0x00007380ff0677ac */ /* 0x000e660008000800 */
[----:B------:R-:W0:Y:S01]  /*445f0*/  LDL.LU R29, [R1+0x1618] ;  /* 0x00161800011d7983 */ /* 0x000e220000300800 */
[----:B------:R-:W-:Y:S01]  /*44600*/  MOV R0, 0x400 ;  /* 0x0000040000007802 */ /* 0x000fe20000000f00 */
[C---:B-----5:R-:W-:Y:S01]  /*44610*/  VIADD R3, R2.reuse, 0x1 ;  /* 0x0000000102037836 */ /* 0x060fe20000000000 */
[----:B------:R-:W2:Y:S01]  /*44620*/  LDCU UR7, c[0x0][0x39c] ;  /* 0x00007380ff0777ac */ /* 0x000ea20008000800 */
[----:B---3--:R-:W3:Y:S01]  /*44630*/  S2R R26, SR_CgaCtaId ;  /* 0x00000000001a7919 */ /* 0x008ee20000008800 */
[----:B------:R-:W-:Y:S01]  /*44640*/  VIADD R24, R2, 0x2 ;  /* 0x0000000202187836 */ /* 0x000fe20000000000 */
[----:B------:R-:W4:Y:S01]  /*44650*/  LDCU UR53, c[0x0][0x39c] ;  /* 0x00007380ff3577ac */ /* 0x000f220008000800 */
[----:B------:R-:W1:Y:S01]  /*44660*/  S2R R25, SR_TID.X ;  /* 0x0000000000197919 */ /* 0x000e620000002100 */
[----:B------:R-:W0:Y:S01]  /*44670*/  LDCU UR54, c[0x0][0x39c] ;  /* 0x00007380ff3677ac */ /* 0x000e220008000800 */
[----:B------:R-:W0:Y:S01]  /*44680*/  LDCU UR77, c[0x0][0x3b4] ;  /* 0x00007680ff4d77ac */ /* 0x000e220008000800 */
[----:B------:R-:W0:Y:S01]  /*44690*/  LDCU UR52, c[0x0][0x3b8] ;  /* 0x00007700ff3477ac */ /* 0x000e220008000800 */
[----:B------:R-:W0:Y:S01]  /*446a0*/  LDCU UR51, c[0x0][0x39c] ;  /* 0x00007380ff3377ac */ /* 0x000e220008000800 */
[----:B------:R-:W0:Y:S01]  /*446b0*/  LDCU UR50, c[0x0][0x3b8] ;  /* 0x00007700ff3277ac */ /* 0x000e220008000800 */
[----:B------:R-:W0:Y:S01]  /*446c0*/  LDCU UR49, c[0x0][0x3b8] ;  /* 0x00007700ff3177ac */ /* 0x000e220008000800 */
[----:B------:R-:W0:Y:S01]  /*446d0*/  LDCU UR48, c[0x0][0x3b8] ;  /* 0x00007700ff3077ac */ /* 0x000e220008000800 */
[----:B---3--:R-:W-:Y:S01]  /*446e0*/  LEA R26, R26, R0, 0x18 ;  /* 0x000000001a1a7211 */ /* 0x008fe200078ec0ff */
[----:B------:R-:W3:Y:S01]  /*446f0*/  LDCU UR47, c[0x0][0x3b8] ;  /* 0x00007700ff2f77ac */ /* 0x000ee20008000800 */
[----:B-1----:R-:W-:-:S02]  /*44700*/  LOP3.LUT R0, R25, 0x3f, RZ, 0xc0, !PT ;  /* 0x0000003f19007812 */ /* 0x002fc400078ec0ff */
[----:B------:R-:W-:Y:S01]  /*44710*/  LOP3.LUT R27, R25, 0x20, RZ, 0xc0, !PT ;  /* 0x00000020191b7812 */ /* 0x000fe200078ec0ff */
[----:B------:R-:W1:Y:S02]  /*44720*/  LDCU UR40, c[0x0][0x39c] ;  /* 0x00007380ff2877ac */ /* 0x000e640008000800 */
[--C-:B------:R-:W-:Y:S01]  /*44730*/  IMAD R0, R0, 0x10, R26.reuse ;  /* 0x0000001000007824 */ /* 0x100fe200078e021a */
[----:B------:R-:W-:Y:S01]  /*44740*/  BAR.SYNC.DEFER_BLOCKING 0x0 ;  /* 0x0000000000007b1d */ /* 0x000fe20000010000 */
[----:B------:R-:W-:-:S05]  /*44750*/  IMAD R26, R27, 0x20, R26 ;  /* 0x000000201b1a7824 */ /* 0x000fca00078e021a */
[----:B------:R-:W0:Y:S01]  /*44760*/  LDCU UR45, c[0x0][0x3b8] ;  /* 0x00007700ff2d77ac */ /* 0x000e220008000800 */
        /* <DEDUP_REMOVED lines=56> */
[----:B------:R-:W0:Y:S02]  /*44af0*/  LDCU UR55, c[0x0][0x3b8] ;  /* 0x00007700ff3777ac */ /* 0x000e240008000800 */
[----:B0-----:R-:W-:Y:S01]  /*44b00*/  ISETP.GE.AND P0, PT, R29, UR4, PT ;  /* 0x000000041d007c0c */ /* 0x001fe2000bf06270 */
[----:B------:R-:W0:Y:S03]  /*44b10*/  LDCU UR4, c[0x0][0x39c] ;  /* 0x00007380ff0477ac */ /* 0x000e260008000800 */
[----:B------:R-:W-:-:S02]  /*44b20*/  ISETP.LT.AND P4, PT, R3, UR6, !P0 ;  /* 0x0000000603007c0c */ /* 0x000fc4000c781270 */
[----:B------:R-:W-:Y:S01]  /*44b30*/  LOP3.LUT R3, R25, 0x1f, RZ, 0xc0, !PT ;  /* 0x0000001f19037812 */ /* 0x000fe200078ec0ff */
[----:B------:R-:W-:Y:S01]  /*44b40*/  VIADD R25, R2, 0x4 ;  /* 0x0000000402197836 */ /* 0x000fe20000000000 */
[----:B--2---:R-:W-:Y:S01]  /*44b50*/  ISETP.LT.AND P5, PT, R24, UR7, !P0 ;  /* 0x0000000718007c0c */ /* 0x004fe2000c7a1270 */
[----:B------:R-:W-:Y:S01]  /*44b60*/  VIADD R24, R2, 0x3 ;  /* 0x0000000302187836 */ /* 0x000fe20000000000 */
[----:B------:R-:W2:Y:S01]  /*44b70*/  LDCU.64 UR6, c[0x0][0x390] ;  /* 0x00007200ff0677ac */ /* 0x000ea20008000a00 */
[----:B------:R-:W-:Y:S01]  /*44b80*/  IMAD R3, R3, 0x10, R26 ;  /* 0x0000001003037824 */ /* 0x000fe200078e021a */
[----:B------:R-:W-:Y:S02]  /*44b90*/  ISETP.LT.AND P1, PT, R25, UR54, !P0 ;  /* 0x0000003619007c0c */ /* 0x000fe4000c721270 */
[----:B----4-:R-:W-:Y:S01]  /*44ba0*/  ISETP.LT.AND P2, PT, R24, UR53, !P0 ;  /* 0x0000003518007c0c */ /* 0x010fe2000c741270 */
[----:B------:R-:W4:Y:S01]  /*44bb0*/  LDCU UR53, c[0x0][0x39c] ;  /* 0x00007380ff3577ac */ /* 0x000f220008000800 */
[----:B------:R-:W-:Y:S01]  /*44bc0*/  STSM.16.M88.4 [R3], R16 ;  /* 0x0000001003007844 */ /* 0x000fe20000000200 */
[----:B------:R-:W0:Y:S03]  /*44bd0*/  LDCU UR54, c[0x0][0x3b8] ;  /* 0x00007700ff3677ac */ /* 0x000e260008000800 */
[----:B------:R0:W-:Y:S01]  /*44be0*/  STSM.16.M88.4 [R3+0x200], R20 ;  /* 0x0002001403007844 */ /* 0x0001e20000000200 */
[----:B------:R-:W-:Y:S06]  /*44bf0*/  BAR.SYNC.DEFER_BLOCKING 0x0 ;  /* 0x0000000000007b1d */ /* 0x000fec0000010000 */
[----:B------:R-:W2:Y:S04]  /*44c00*/  LDL.LU R24, [R1+0x70] ;  /* 0x0000700001187983 */ /* 0x000ea80000300800 */
[----:B------:R-:W2:Y:S04]  /*44c10*/  LDL.LU R25, [R1+0x74] ;  /* 0x0000740001197983 */ /* 0x000ea80000300800 */
[----:B------:R-:W2:Y:S04]  /*44c20*/  LDL.LU R26, [R1+0x78] ;  /* 0x00007800011a7983 */ /* 0x000ea80000300800 */
[----:B------:R-:W2:Y:S04]  /*44c30*/  LDL.LU R27, [R1+0x7c] ;  /* 0x00007c00011b7983 */ /* 0x000ea80000300800 */
[----:B------:R-:W1:Y:S04]  /*44c40*/  LDS.128 R16, [R0] ;  /* 0x0000000000107984 */ /* 0x000e680000000c00 */
[----:B------:R-:W3:Y:S01]  /*44c50*/  LDS.128 R4, [R0+0x400] ;  /* 0x0004000000047984 */ /* 0x000ee20000000c00 */
[----:B------:R-:W-:Y:S06]  /*44c60*/  BAR.SYNC.DEFER_BLOCKING 0x0 ;  /* 0x0000000000007b1d */ /* 0x000fec0000010000 */
[----:B0-----:R-:W2:Y:S04]  /*44c70*/  LDL.LU R20, [R1+0x80] ;  /* 0x0000800001147983 */ /* 0x001ea80000300800 */
[----:B------:R-:W2:Y:S04]  /*44c80*/  LDL.LU R21, [R1+0x84] ;  /* 0x0000840001157983 */ /* 0x000ea80000300800 */
[----:B------:R-:W2:Y:S04]  /*44c90*/  LDL.LU R22, [R1+0x88] ;  /* 0x0000880001167983 */ /* 0x000ea80000300800 */
[----:B------:R-:W2:Y:S04]  /*44ca0*/  LDL.LU R23, [R1+0x8c] ;  /* 0x00008c0001177983 */ /* 0x000ea80000300800 */
[----:B------:R-:W-:Y:S04]  /*44cb0*/  STSM.16.M88.4 [R3], R8 ;  /* 0x0000000803007844 */ /* 0x000fe80000000200 */
[----:B------:R-:W-:Y:S04]  /*44cc0*/  STSM.16.M88.4 [R3+0x200], R12 ;  /* 0x0002000c03007844 */ /* 0x000fe80000000200 */
[----:B-1----:R-:W-:Y:S04]  /*44cd0*/  STL.64 [R1+0x17a8], R18 ;  /* 0x0017a81201007387 */ /* 0x002fe80000100a00 */
[----:B------:R0:W-:Y:S04]  /*44ce0*/  STL.64 [R1+0x17a0], R16 ;  /* 0x0017a01001007387 */ /* 0x0001e80000100a00 */
[----:B0-----:R-:W2:Y:S04]  /*44cf0*/  LDL.LU R16, [R1+0x10] ;  /* 0x0000100001107983 */ /* 0x001ea80000300800 */
[----:B------:R-:W2:Y:S04]  /*44d00*/  LDL.LU R17, [R1+0x14] ;  /* 0x0000140001117983 */ /* 0x000ea80000300800 */
[----:B------:R-:W2:Y:S04]  /*44d10*/  LDL.LU R18, [R1+0x18] ;  /* 0x0000180001127983 */ /* 0x000ea80000300800 */
[----:B------:R-:W2:Y:S04]  /*44d20*/  LDL.LU R19, [R1+0x1c] ;  /* 0x00001c0001137983 */ /* 0x000ea80000300800 */
[----:B---3--:R-:W-:Y:S04]  /*44d30*/  STL.64 [R1+0x170], R4 ;  /* 0x0001700401007387 */ /* 0x008fe80000100a00 */
[----:B------:R-:W-:Y:S01]  /*44d40*/  STL.64 [R1+0x178], R6 ;  /* 0x0001780601007387 */ /* 0x000fe20000100a00 */
[----:B------:R-:W-:Y:S06]  /*44d50*/  BAR.SYNC.DEFER_BLOCKING 0x0 ;  /* 0x0000000000007b1d */ /* 0x000fec0000010000 */
[----:B------:R-:W3:Y:S04]  /*44d60*/  LDL.LU R8, [R1+0x20] ;  /* 0x0000200001087983 */ /* 0x000ee80000300800 */
[----:B------:R-:W3:Y:S04]  /*44d70*/  LDL.LU R9, [R1+0x24] ;  /* 0x0000240001097983 */ /* 0x000ee80000300800 */
[----:B------:R-:W3:Y:S04]  /*44d80*/  LDL.LU R10, [R1+0x28] ;  /* 0x00002800010a7983 */ /* 0x000ee80000300800 */
[----:B------:R-:W3:Y:S04]  /*44d90*/  LDL.LU R11, [R1+0x2c] ;  /* 0x00002c00010b7983 */ /* 0x000ee80000300800 */
[----:B------:R-:W0:Y:S04]  /*44da0*/  LDS.128 R4, [R0] ;  /* 0x0000000000047984 */ /* 0x000e280000000c00 */
[----:B------:R-:W2:Y:S04]  /*44db0*/  LDL.LU R12, [R1] ;  /* 0x00000000010c7983 */ /* 0x000ea80000300800 */
[----:B------:R-:W2:Y:S04]  /*44dc0*/  LDL.LU R13, [R1+0x4] ;  /* 0x00000400010d7983 */ /* 0x000ea80000300800 */
[----:B------:R-:W2:Y:S04]  /*44dd0*/  LDL.LU R14, [R1+0x8] ;  /* 0x00000800010e7983 */ /* 0x000ea80000300800 */
[----:B------:R-:W2:Y:S04]  /*44de0*/  LDL.LU R15, [R1+0xc] ;  /* 0x00000c00010f7983 */ /* 0x000ea80000300800 */
[----:B0-----:R-:W-:Y:S04]  /*44df0*/  STL.64 [R1+0x1e0], R4 ;  /* 0x0001e00401007387 */ /* 0x001fe80000100a00 */
[----:B------:R-:W-:Y:S04]  /*44e00*/  STL.64 [R1+0x1e8], R6 ;  /* 0x0001e80601007387 */ /* 0x000fe80000100a00 */
[----:B------:R-:W0:Y:S01]  /*44e10*/  LDS.128 R4, [R0+0x400] ;  /* 0x0004000000047984 */ /* 0x000e220000000c00 */
[----:B------:R-:W-:Y:S06]  /*44e20*/  BAR.SYNC.DEFER_BLOCKING 0x0 ;  /* 0x0000000000007b1d */ /* 0x000fec0000010000 */
[----:B0-----:R-:W-:Y:S04]  /*44e30*/  STL.64 [R1+0x1f0], R4 ;  /* 0x0001f00401007387 */ /* 0x001fe80000100a00 */
[----:B------:R0:W-:Y:S04]  /*44e40*/  STL.64 [R1+0x1f8], R6 ;  /* 0x0001f80601007387 */ /* 0x0001e80000100a00 */
[----:B0-----:R-:W3:Y:S04]  /*44e50*/  LDL.LU.64 R6, [R1+0x1938] ;  /* 0x0019380001067983 */ /* 0x001ee80000300a00 */
[----:B------:R-:W3:Y:S04]  /*44e60*/  LDL.LU.64 R4, [R1+0x1930] ;  /* 0x0019300001047983 */ /* 0x000ee80000300a00 */
[----:B--2---:R-:W-:Y:S04]  /*44e70*/  STSM.16.M88.4 [R3], R12 ;  /* 0x0000000c03007844 */ /* 0x004fe80000000200 */
[----:B---3--:R-:W-:Y:S01]  /*44e80*/  STSM.16.M88.4 [R3+0x200], R4 ;  /* 0x0002000403007844 */ /* 0x008fe20000000200 */
[----:B------:R-:W-:Y:S06]  /*44e90*/  BAR.SYNC.DEFER_BLOCKING 0x0 ;  /* 0x0000000000007b1d */ /* 0x000fec0000010000 */
[----:B------:R-:W0:Y:S04]  /*44ea0*/  LDS.128 R12, [R0] ;  /* 0x00000000000c7984 */ /* 0x000e280000000c00 */
[----:B------:R-:W1:Y:S01]  /*44eb0*/  LDS.128 R4, [R0+0x400] ;  /* 0x0004000000047984 */ /* 0x000e620000000c00 */
[----:B------:R-:W-:Y:S06]  /*44ec0*/  BAR.SYNC.DEFER_BLOCKING 0x0 ;  /* 0x0000000000007b1d */ /* 0x000fec0000010000 */
[----:B------:R-:W-:Y:S04]  /*44ed0*/  STSM.16.M88.4 [R3], R8 ;  /* 0x0000000803007844 */ /* 0x000fe80000000200 */
[----:B------:R-:W-:Y:S01]  /*44ee0*/  STSM.16.M88.4 [R3+0x200], R16 ;  /* 0x0002001003007844 */ /* 0x000fe20000000200 */
[----:B------:R-:W-:Y:S06]  /*44ef0*/  BAR.SYNC.DEFER_BLOCKING 0x0 ;  /* 0x0000000000007b1d */ /* 0x000fec0000010000 */
[----:B0-----:R-:W-:Y:S04]  /*44f00*/  STL.64 [R1], R12 ;  /* 0x0000000c01007387 */ /* 0x001fe80000100a00 */
[----:B------:R-:W-:Y:S04]  /*44f10*/  STL.64 [R1+0x8], R14 ;  /* 0x0000080e01007387 */ /* 0x000fe80000100a00 */
[----:B-1----:R0:W-:Y:S04]  /*44f20*/  STL.64 [R1+0x200], R4 ;  /* 0x0002000401007387 */ /* 0x0021e80000100a00 */
[----:B------:R-:W-:Y:S04]  /*44f30*/  STL.64 [R1+0x208], R6 ;  /* 0x0002080601007387 */ /* 0x000fe80000100a00 */
[----:B------:R-:W1:Y:S04]  /*44f40*/  LDS.128 R12, [R0] ;  /* 0x00000000000c7984 */ /* 0x000e680000000c00 */
[----:B------:R-:W2:Y:S04]  /*44f50*/  LDS.128 R8, [R0+0x400] ;  /* 0x0004000000087984 */ /* 0x000ea80000000c00 */
[----:B0-----:R-:W3:Y:S01]  /*44f60*/  LDL.LU R4, [R1+0x50] ;  /* 0x0000500001047983 */ /* 0x001ee20000300800 */
[----:B------:R-:W-:Y:S06]  /*44f70*/  BAR.SYNC.DEFER_BLOCKING 0x0 ;  /* 0x0000000000007b1d */ /* 0x000fec0000010000 */
[----:B-1----:R-:W-:Y:S04]  /*44f80*/  STL.64 [R1+0x10], R12 ;  /* 0x0000100c01007387 */ /* 0x002fe80000100a00 */
[----:B------:R-:W-:Y:S04]  /*44f90*/  STL.64 [R1+0x18], R14 ;  /* 0x0000180e01007387 */ /* 0x000fe80000100a00 */
[----:B--2---:R0:W-:Y:S04]  /*44fa0*/  STL.64 [R1+0x20], R8 ;  /* 0x0000200801007387 */ /* 0x0041e80000100a00 */
[----:B------:R1:W-:Y:S04]  /*44fb0*/  STL.64 [R1+0x28], R10 ;  /* 0x0000280a01007387 */ /* 0x0003e80000100a00 */
[----:B------:R-:W3:Y:S04]  /*44fc0*/  LDL.LU R5, [R1+0x54] ;  /* 0x0000540001057983 */ /* 0x000ee80000300800 */
[----:B------:R-:W3:Y:S04]  /*44fd0*/  LDL.LU R6, [R1+0x58] ;  /* 0x0000580001067983 */ /* 0x000ee80000300800 */
[----:B------:R-:W3:Y:S04]  /*44fe0*/  LDL.LU R7, [R1+0x5c] ;  /* 0x00005c0001077983 */ /* 0x000ee80000300800 */
[----:B0-----:R-:W2:Y:S04]  /*44ff0*/  LDL.LU R8, [R1+0x30] ;  /* 0x0000300001087983 */ /* 0x001ea80000300800 */
[----:B------:R-:W2:Y:S04]  /*45000*/  LDL.LU R9, [R1+0x34] ;  /* 0x0000340001097983 */ /* 0x000ea80000300800 */
[----:B-1----:R-:W2:Y:S04]  /*45010*/  LDL.LU R10, [R1+0x38] ;  /* 0x00003800010a7983 */ /* 0x002ea80000300800 */
[----:B------:R-:W2:Y:S04]  /*45020*/  LDL.LU R11, [R1+0x3c] ;  /* 0x00003c00010b7983 */ /* 0x000ea80000300800 */
[----:B------:R-:W-:Y:S04]  /*45030*/  STSM.16.M88.4 [R3], R20 ;  /* 0x0000001403007844 */ /* 0x000fe80000000200 */
[----:B------:R-:W-:Y:S01]  /*45040*/  STSM.16.M88.4 [R3+0x200], R24 ;  /* 0x0002001803007844 */ /* 0x000fe20000000200 */
[----:B------:R-:W-:Y:S06]  /*45050*/  BAR.SYNC.DEFER_BLOCKING 0x0 ;  /* 0x0000000000007b1d */ /* 0x000fec0000010000 */
[----:B------:R-:W0:Y:S04]  /*45060*/  LDS.128 R24, [R0] ;  /* 0x0000000000187984 */ /* 0x000e280000000c00 */
[----:B------:R-:W1:Y:S01]  /*45070*/  LDS.128 R20, [R0+0x400] ;  /* 0x0004000000147984 */ /* 0x000e620000000c00 */
[----:B------:R-:W-:Y:S06]  /*45080*/  BAR.SYNC.DEFER_BLOCKING 0x0 ;  /* 0x0000000000007b1d */ /* 0x000fec0000010000 */
[----:B--2---:R-:W-:Y:S04]  /*45090*/  STL.64 [R1+0x1928], R10 ;  /* 0x0019280a01007387 */ /* 0x004fe80000100a00 */
[----:B------:R2:W-:Y:S04]  /*450a0*/  STL.64 [R1+0x1920], R8 ;  /* 0x0019200801007387 */ /* 0x0005e80000100a00 */
[----:B--2---:R-:W2:Y:S04]  /*450b0*/  LDL.LU R8, [R1+0x60] ;  /* 0x0000600001087983 */ /* 0x004ea80000300800 */
[----:B------:R-:W2:Y:S04]  /*450c0*/  LDL.LU R9, [R1+0x64] ;  /* 0x0000640001097983 */ /* 0x000ea80000300800 */
[----:B------:R-:W2:Y:S04]  /*450d0*/  LDL.LU R10, [R1+0x68] ;  /* 0x00006800010a7983 */ /* 0x000ea80000300800 */
[----:B------:R-:W2:Y:S04]  /*450e0*/  LDL.LU R11, [R1+0x6c] ;  /* 0x00006c00010b7983 */ /* 0x000ea80000300800 */
[----:B------:R-:W3:Y:S04]  /*450f0*/  LDL.LU R12, [R1+0x40] ;  /* 0x00004000010c7983 */ /* 0x000ee80000300800 */
[----:B------:R-:W4:Y:S04]  /*45100*/  LDL.LU R13, [R1+0x44] ;  /* 0x00004400010d7983 */ /* 0x000f280000300800 */
[----:B------:R-:W4:Y:S04]  /*45110*/  LDL.LU R14, [R1+0x48] ;  /* 0x00004800010e7983 */ /* 0x000f280000300800 */
[----:B------:R-:W4:Y:S04]  /*45120*/  LDL.LU R15, [R1+0x4c] ;  /* 0x00004c00010f7983 */ /* 0x000f280000300800 */
[----:B------:R-:W4:Y:S04]  /*45130*/  LDL.LU R16, [R1+0xe0] ;  /* 0x0000e00001107983 */ /* 0x000f280000300800 */
[----:B0-----:R-:W-:Y:S04]  /*45140*/  STL.64 [R1+0x70], R24 ;  /* 0x0000701801007387 */ /* 0x001fe80000100a00 */
[----:B------:R-:W-:Y:S04]  /*45150*/  STL.64 [R1+0x78], R26 ;  /* 0x0000781a01007387 */ /* 0x000fe80000100a00 */
[----:B-1----:R0:W-:Y:S04]  /*45160*/  STL.64 [R1+0x80], R20 ;  /* 0x0000801401007387 */ /* 0x0021e80000100a00 */
[----:B------:R1:W-:Y:S04]  /*45170*/  STL.64 [R1+0x88], R22 ;  /* 0x0000881601007387 */ /* 0x0003e80000100a00 */
[----:B------:R-:W4:Y:S04]  /*45180*/  LDL.LU R17, [R1+0xe4] ;  /* 0x0000e40001117983 */ /* 0x000f280000300800 */
[----:B------:R-:W4:Y:S04]  /*45190*/  LDL.LU R18, [R1+0xe8] ;  /* 0x0000e80001127983 */ /* 0x000f280000300800 */
[----:B------:R-:W4:Y:S04]  /*451a0*/  LDL.LU R19, [R1+0xec] ;  /* 0x0000ec0001137983 */ /* 0x000f280000300800 */
[----:B0-----:R-:W4:Y:S04]  /*451b0*/  LDL.LU R20, [R1+0xd0] ;  /* 0x0000d00001147983 */ /* 0x001f280000300800 */
[----:B------:R-:W4:Y:S04]  /*451c0*/  LDL.LU R21, [R1+0xd4] ;  /* 0x0000d40001157983 */ /* 0x000f280000300800 */
[----:B-1----:R-:W4:Y:S04]  /*451d0*/  LDL.LU R22, [R1+0xd8] ;  /* 0x0000d80001167983 */ /* 0x002f280000300800 */
[----:B------:R-:W4:Y:S04]  /*451e0*/  LDL.LU R23, [R1+0xdc] ;  /* 0x0000dc0001177983 */ /* 0x000f280000300800 */
[----:B------:R-:W4:Y:S04]  /*451f0*/  LDL.LU R24, [R1+0xc0] ;  /* 0x0000c00001187983 */ /* 0x000f280000300800 */
[----:B------:R-:W4:Y:S04]  /*45200*/  LDL.LU R25, [R1+0xc4] ;  /* 0x0000c40001197983 */ /* 0x000f280000300800 */
[----:B------:R-:W4:Y:S04]  /*45210*/  LDL.LU R26, [R1+0xc8] ;  /* 0x0000c800011a7983 */ /* 0x000f280000300800 */
[----:B------:R-:W4:Y:S04]  /*45220*/  LDL.LU R27, [R1+0xcc] ;  /* 0x0000cc00011b7983 */ /* 0x000f280000300800 */
[----:B--2---:R-:W-:Y:S04]  /*45230*/  STSM.16.M88.4 [R3], R8 ;  /* 0x0000000803007844 */ /* 0x004fe80000000200 */
[----:B---3--:R-:W-:Y:S01]  /*45240*/  STSM.16.M88.4 [R3+0x200], R4 ;  /* 0x0002000403007844 */ /* 0x008fe20000000200 */
[----:B------:R-:W-:Y:S06]  /*45250*/  BAR.SYNC.DEFER_BLOCKING 0x0 ;  /* 0x0000000000007b1d */ /* 0x000fec0000010000 */
[----:B------:R-:W0:Y:S04]  /*45260*/  LDS.128 R4, [R0] ;  /* 0x0000000000047984 */ /* 0x000e280000000c00 */
[----:B------:R-:W1:Y:S01]  /*45270*/  LDS.128 R8, [R0+0x400] ;  /* 0x0004000000087984 */ /* 0x000e620000000c00 */
[----:B------:R-:W-:Y:S06]  /*45280*/  BAR.SYNC.DEFER_BLOCKING 0x0 ;  /* 0x0000000000007b1d */ /* 0x000fec0000010000 */
[----:B0-----:R-:W-:Y:S04]  /*45290*/  STL.64 [R1+0x17b8], R6 ;  /* 0x0017b80601007387 */ /* 0x001fe80000100a00 */
[----:B------:R0:W-:Y:S04]  /*452a0*/  STL.64 [R1+0x17b0], R4 ;  /* 0x0017b00401007387 */ /* 0x0001e80000100a00 */
[----:B0-----:R-:W2:Y:S04]  /*452b0*/  LDL.LU R4, [R1+0xf0] ;  /* 0x0000f00001047983 */ /* 0x001ea80000300800 */
[----:B------:R-:W2:Y:S04]  /*452c0*/  LDL.LU R5, [R1+0xf4] ;  /* 0x0000f40001057983 */ /* 0x000ea80000300800 */
[----:B------:R-:W2:Y:S04]  /*452d0*/  LDL.LU R6, [R1+0xf8] ;  /* 0x0000f80001067983 */ /* 0x000ea80000300800 */
[----:B------:R-:W2:Y:S04]  /*452e0*/  LDL.LU R7, [R1+0xfc] ;  /* 0x0000fc0001077983 */ /* 0x000ea80000300800 */
[----:B-1----:R-:W-:Y:S04]  /*452f0*/  STL.64 [R1+0x50], R8 ;  /* 0x0000500801007387 */ /* 0x002fe80000100a00 */
[----:B------:R0:W-:Y:S04]  /*45300*/  STL.64 [R1+0x58], R10 ;  /* 0x0000580a01007387 */ /* 0x0001e80000100a00 */
[----:B0-----:R-:W3:Y:S04]  /*45310*/  LDL.LU.64 R10, [R1+0x1928] ;  /* 0x00192800010a7983 */ /* 0x001ee80000300a00 */
[----:B------:R-:W3:Y:S04]  /*45320*/  LDL.LU.64 R8, [R1+0x1920] ;  /* 0x0019200001087983 */ /* 0x000ee80000300a00 */
[----:B----4-:R-:W-:Y:S04]  /*45330*/  STSM.16.M88.4 [R3], R12 ;  /* 0x0000000c03007844 */ /* 0x010fe80000000200 */
[----:B---3--:R-:W-:Y:S01]  /*45340*/  STSM.16.M88.4 [R3+0x200], R8 ;  /* 0x0002000803007844 */ /* 0x008fe20000000200 */
[----:B------:R-:W-:Y:S06]  /*45350*/  BAR.SYNC.DEFER_BLOCKING 0x0 ;  /* 0x0000000000007b1d */ /* 0x000fec0000010000 */
[----:B------:R-:W0:Y:S04]  /*45360*/  LDS.128 R8, [R0] ;  /* 0x0000000000087984 */ /* 0x000e280000000c00 */
[----:B------:R-:W1:Y:S01]  /*45370*/  LDS.128 R12, [R0+0x400] ;  /* 0x00040000000c7984 */ /* 0x000e620000000c00 */
[----:B------:R-:W-:Y:S06]  /*45380*/  BAR.SYNC.DEFER_BLOCKING 0x0 ;  /* 0x0000000000007b1d */ /* 0x000fec0000010000 */
[----:B--2---:R-:W-:Y:S04]  /*45390*/  STSM.16.M88.4 [R3], R4 ;  /* 0x0000000403007844 */ /* 0x004fe80000000200 */
[----:B------:R-:W-:Y:S01]  /*453a0*/  STSM.16.M88.4 [R3+0x200], R16 ;  /* 0x0002001003007844 */ /* 0x000fe20000000200 */
[----:B------:R-:W-:Y:S06]  /*453b0*/  BAR.SYNC.DEFER_BLOCKING 0x0 ;  /* 0x0000000000007b1d */ /* 0x000fec0000010000 */
[----:B0-----:R-:W-:Y:S04]  /*453c0*/  STL.64 [R1+0x17c8], R10 ;  /* 0x0017c80a01007387 */ /* 0x001fe80000100a00 */
[----:B------:R-:W-:Y:S04]  /*453d0*/  STL.64 [R1+0x17c0], R8 ;  /* 0x0017c00801007387 */ /* 0x000fe80000100a00 */
[----:B------:R-:W-:Y:S04]  /*453e0*/  LDS.128 R8, [R0] ;  /* 0x0000000000087984 */ /* 0x000fe80000000c00 */
[----:B------:R-:W0:Y:S01]  /*453f0*/  LDS.128 R4, [R0+0x400] ;  /* 0x0004000000047984 */ /* 0x000e220000000c00 */
[----:B------:R-:W-:Y:S06]  /*45400*/  BAR.SYNC.DEFER_BLOCKING 0x0 ;  /* 0x0000000000007b1d */ /* 0x000fec0000010000 */
[----:B------:R-:W-:Y:S04]  /*45410*/  STSM.16.M88.4 [R3], R20 ;  /* 0x0000001403007844 */ /* 0x000fe80000000200 */
[----:B------:R-:W-:Y:S04]  /*45420*/  STSM.16.M88.4 [R3+0x200], R24 ;  /* 0x0002001803007844 */ /* 0x000fe80000000200 */
[----:B-1----:R-:W-:Y:S04]  /*45430*/  STL.64 [R1+0x17d8], R14 ;  /* 0x0017d80e01007387 */ /* 0x002fe80000100a00 */
[----:B------:R-:W-:Y:S01]  /*45440*/  STL.64 [R1+0x17d0], R12 ;  /* 0x0017d00c01007387 */ /* 0x000fe20000100a00 */
[----:B------:R-:W-:Y:S01]  /*45450*/  BAR.SYNC.DEFER_BLOCKING 0x0 ;  /* 0x0000000000007b1d */ /* 0x000fe20000010000 */
[----:B0-----:R-:W-:-:S05]  /*45460*/  IMAD.MOV.U32 R28, RZ, RZ, R4 ;  /* 0x000000ffff1c7224 */ /* 0x001fca00078e0004 */
[----:B------:R-:W-:Y:S04]  /*45470*/  STL [R1+0x254], R5 ;  /* 0x0002540501007387 */ /* 0x000fe80000100800 */
[----:B------:R0:W-:Y:S04]  /*45480*/  STL.64 [R1+0x210], R8 ;  /* 0x0002100801007387 */ /* 0x0001e80000100a00 */
[----:B------:R-:W-:Y:S04]  /*45490*/  STL.64 [R1+0x218], R10 ;  /* 0x0002180a01007387 */ /* 0x000fe80000100a00 */
[----:B------:R-:W-:Y:S04]  /*454a0*/  STL.64 [R1+0x258], R6 ;  /* 0x0002580601007387 */ /* 0x000fe80000100a00 */
[----:B------:R-:W1:Y:S04]  /*454b0*/  LDS.128 R12, [R0] ;  /* 0x00000000000c7984 */ /* 0x000e680000000c00 */
[----:B------:R-:W2:Y:S04]  /*454c0*/  LDS.128 R4, [R0+0x400] ;  /* 0x0004000000047984 */ /* 0x000ea80000000c00 */
[----:B0-----:R-:W3:Y:S04]  /*454d0*/  LDL.LU R8, [R1+0x120] ;  /* 0x0001200001087983 */ /* 0x001ee80000300800 */
[----:B-1----:R-:W-:Y:S04]  /*454e0*/  STL.64 [R1+0x310], R12 ;  /* 0x0003100c01007387 */ /* 0x002fe80000100a00 */
[----:B------:R-:W-:Y:S04]  /*454f0*/  STL.64 [R1+0x318], R14 ;  /* 0x0003180e01007387 */ /* 0x000fe80000100a00 */
[----:B--2---:R-:W-:Y:S04]  /*45500*/  STL.64 [R1+0x830], R4 ;  /* 0x0008300401007387 */ /* 0x004fe80000100a00 */
[----:B------:R-:W-:Y:S04]  /*45510*/  STL.64 [R1+0x838], R6 ;  /* 0x0008380601007387 */ /* 0x000fe80000100a00 */
[----:B------:R-:W3:Y:S04]  /*45520*/  LDL.LU R9, [R1+0x124] ;  /* 0x0001240001097983 */ /* 0x000ee80000300800 */
[----:B------:R-:W2:Y:S04]  /*45530*/  LDL.LU R10, [R1+0x128] ;  /* 0x00012800010a7983 */ /* 0x000ea80000300800 */
[----:B------:R-:W2:Y:S01]  /*45540*/  LDL.LU R11, [R1+0x12c] ;  /* 0x00012c00010b7983 */ /* 0x000ea20000300800 */
[----:B------:R-:W-:Y:S06]  /*45550*/  BAR.SYNC.DEFER_BLOCKING 0x0 ;  /* 0x0000000000007b1d */ /* 0x000fec0000010000 */
        /* <DEDUP_REMOVED lines=44> */
[----:B--2---:R0:W-:Y:S04]  /*45820*/  STSM.16.M88.4 [R3], R8 ;  /* 0x0000000803007844 */ /* 0x0041e80000000200 */
[----:B0-----:R-:W2:Y:S04]  /*45830*/  LDL.LU.64 R10, [R1+0x1918] ;  /* 0x00191800010a7983 */ /* 0x001ea80000300a00 */
[----:B------:R-:W2:Y:S04]  /*45840*/  LDL.LU.64 R8, [R1+0x1910] ;  /* 0x0019100001087983 */ /* 0x000ea80000300a00 */
[----:B--2---:R-:W-:Y:S01]  /*45850*/  STSM.16.M88.4 [R3+0x200], R8 ;  /* 0x0002000803007844 */ /* 0x004fe20000000200 */
[----:B------:R-:W-:Y:S06]  /*45860*/  BAR.SYNC.DEFER_BLOCKING 0x0 ;  /* 0x0000000000007b1d */ /* 0x000fec0000010000 */
[----:B------:R-:W0:Y:S04]  /*45870*/  LDS.128 R8, [R0] ;  /* 0x0000000000087984 */ /* 0x000e280000000c00 */
[----:B0-----:R-:W-:Y:S04]  /*45880*/  STL.64 [R1+0x9e0], R8 ;  /* 0x0009e00801007387 */ /* 0x001fe80000100a00 */
[----:B------:R-:W-:Y:S04]  /*45890*/  STL.64 [R1+0x9e8], R10 ;  /* 0x0009e80a01007387 */ /* 0x000fe80000100a00 */
[----:B------:R-:W0:Y:S04]  /*458a0*/  LDS.128 R8, [R0+0x400] ;  /* 0x0004000000087984 */ /* 0x000e280000000c00 */
[----:B0-----:R-:W-:Y:S04]  /*458b0*/  STL.64 [R1+0x9d0], R8 ;  /* 0x0009d00801007387 */ /* 0x001fe80000100a00 */
[----:B------:R0:W-:Y:S04]  /*458c0*/  STL.64 [R1+0x9d8], R10 ;  /* 0x0009d80a01007387 */ /* 0x0001e80000100a00 */
[----:B0-----:R-:W2:Y:S04]  /*458d0*/  LDL.LU.64 R10, [R1+0x1908] ;  /* 0x00190800010a7983 */ /* 0x001ea80000300a00 */
[----:B------:R-:W2:Y:S01]  /*458e0*/  LDL.LU.64 R8, [R1+0x1900] ;  /* 0x0019000001087983 */ /* 0x000ea20000300a00 */
[----:B------:R-:W-:Y:S06]  /*458f0*/  BAR.SYNC.DEFER_BLOCKING 0x0 ;  /* 0x0000000000007b1d */ /* 0x000fec0000010000 */
        /* <DEDUP_REMOVED lines=8> */
[----:B------:R-:W0:Y:S01]  /*45980*/  LDS.128 R8, [R0+0x400] ;  /* 0x0004000000087984 */ /* 0x000e220000000c00 */
[----:B------:R-:W-:Y:S06]  /*45990*/  BAR.SYNC.DEFER_BLOCKING 0x0 ;  /* 0x0000000000007b1d */ /* 0x000fec0000010000 */
[----:B0-----:R-:W-:Y:S04]  /*459a0*/  STL.64 [R1+0x9b0], R8 ;  /* 0x0009b00801007387 */ /* 0x001fe80000100a00 */
[----:B------:R0:W-:Y:S04]  /*459b0*/  STL.64 [R1+0x9b8], R10 ;  /* 0x0009b80a01007387 */ /* 0x0001e80000100a00 */
[----:B0-----:R-:W2:Y:S04]  /*459c0*/  LDL.LU.64 R10, [R1+0x18e8] ;  /* 0x0018e800010a7983 */ /* 0x001ea80000300a00 */
[----:B------:R-:W2:Y:S04]  /*459d0*/  LDL.LU.64 R8, [R1+0x18e0] ;  /* 0x0018e00001087983 */ /* 0x000ea80000300a00 */
[----:B---3--:R-:W-:Y:S04]  /*459e0*/  STSM.16.M88.4 [R3], R12 ;  /* 0x0000000c03007844 */ /* 0x008fe80000000200 */
[----:B--2---:R-:W-:Y:S01]  /*459f0*/  STSM.16.M88.4 [R3+0x200], R8 ;  /* 0x0002000803007844 */ /* 0x004fe20000000200 */
[----:B------:R-:W-:Y:S06]  /*45a00*/  BAR.SYNC.DEFER_BLOCKING 0x0 ;  /* 0x0000000000007b1d */ /* 0x000fec0000010000 */
[----:B------:R-:W0:Y:S04]  /*45a10*/  LDS.128 R12, [R0] ;  /* 0x00000000000c7984 */ /* 0x000e280000000c00 */
[----:B------:R-:W1:Y:S01]  /*45a20*/  LDS.128 R8, [R0+0x400] ;  /* 0x0004000000087984 */ /* 0x000e620000000c00 */
[----:B------:R-:W-:Y:S06]  /*45a30*/  BAR.SYNC.DEFER_BLOCKING 0x0 ;  /* 0x0000000000007b1d */ /* 0x000fec0000010000 */
[----:B------:R-:W-:Y:S04]  /*45a40*/  STSM.16.M88.4 [R3], R4 ;  /* 0x0000000403007844 */ /* 0x000fe80000000200 */
[----:B----4-:R-:W-:Y:S01]  /*45a50*/  STSM.16.M88.4 [R3+0x200], R16 ;  /* 0x0002001003007844 */ /* 0x010fe20000000200 */
[----:B------:R-:W-:Y:S06]  /*45a60*/  BAR.SYNC.DEFER_BLOCKING 0x0 ;  /* 0x0000000000007b1d */ /* 0x000fec0000010000 */
[----:B0-----:R-:W-:Y:S04]  /*45a70*/  STL.64 [R1+0x990], R12 ;  /* 0x0009900c01007387 */ /* 0x001fe80000100a00 */
[----:B------:R-:W-:Y:S04]  /*45a80*/  STL.64 [R1+0x998], R14 ;  /* 0x0009980e01007387 */ /* 0x000fe80000100a00 */
[----:B-1----:R-:W-:Y:S04]  /*45a90*/  STL.64 [R1+0x980], R8 ;  /* 0x0009800801007387 */ /* 0x002fe80000100a00 */
[----:B------:R-:W-:Y:S04]  /*45aa0*/  STL.64 [R1+0x988], R10 ;  /* 0x0009880a01007387 */ /* 0x000fe80000100a00 */
[----:B------:R-:W0:Y:S04]  /*45ab0*/  LDS.128 R8, [R0] ;  /* 0x0000000000087984 */ /* 0x000e280000000c00 */
[----:B------:R-:W1:Y:S01]  /*45ac0*/  LDS.128 R4, [R0+0x400] ;  /* 0x0004000000047984 */ /* 0x000e620000000c00 */
[----:B------:R-:W-:Y:S06]  /*45ad0*/  BAR.SYNC.DEFER_BLOCKING 0x0 ;  /* 0x0000000000007b1d */ /* 0x000fec0000010000 */
[----:B------:R-:W-:Y:S04]  /*45ae0*/  STSM.16.M88.4 [R3], R20 ;  /* 0x0000001403007844 */ /* 0x000fe80000000200 */
[----:B------:R-:W-:Y:S01]  /*45af0*/  STSM.16.M88.4 [R3+0x200], R24 ;  /* 0x0002001803007844 */ /* 0x000fe20000000200 */
[----:B------:R-:W-:Y:S06]  /*45b00*/  BAR.SYNC.DEFER_BLOCKING 0x0 ;  /* 0x0000000000007b1d */ /* 0x000fec0000010000 */
[----:B0-----:R0:W-:Y:S04]  /*45b10*/  STL.64 [R1+0x970], R8 ;  /* 0x0009700801007387 */ /* 0x0011e80000100a00 */
[----:B------:R-:W-:Y:S04]  /*45b20*/  STL.64 [R1+0x978], R10 ;  /* 0x0009780a01007387 */ /* 0x000fe80000100a00 */
[----:B-1----:R-:W-:Y:S04]  /*45b30*/  STL.64 [R1+0x960], R4 ;  /* 0x0009600401007387 */ /* 0x002fe80000100a00 */
        /* <DEDUP_REMOVED lines=206> */
[----:B0-----:R-:W-:Y:S04]  /*46820*/  STL.64 [R1+0xa00], R8 ;  /* 0x000a000801007387 */ /* 0x001fe80000100a00 */
[----:B------:R-:W-:Y:S04]  /*46830*/  STL.64 [R1+0xa08], R10 ;  /* 0x000a080a01007387 */ /* 0x000fe80000100a00 */
[----:B-1----:R-:W-:Y:S04]  /*46840*/  STL.64 [R1+0xa10], R4 ;  /* 0x000a100401007387 */ /* 0x002fe80000100a00 */
[----:B------:R-:W-:Y:S04]  /*46850*/  STL.64 [R1+0xa18], R6 ;  /* 0x000a180601007387 */ /* 0x000fe80000100a00 */
[----:B------:R-:W2:Y:S04]  /*46860*/  LDL.LU R12, [R1+0x6c0] ;  /* 0x0006c000010c7983 */ /* 0x000ea80000300800 */
        /* <DEDUP_REMOVED lines=15> */
[----:B------:R-:W-:Y:S04]  /*46960*/  STSM.16.M88.4 [R3], R16 ;  /* 0x0000001003007844 */ /* 0x000fe80000000200 */
[----:B------:R-:W-:Y:S01]  /*46970*/  STSM.16.M88.4 [R3+0x200], R24 ;  /* 0x0002001803007844 */ /* 0x000fe20000000200 */
[----:B------:R-:W-:Y:S06]  /*46980*/  BAR.SYNC.DEFER_BLOCKING 0x0 ;  /* 0x0000000000007b1d */ /* 0x000fec0000010000 */
[----:B---3--:R-:W-:Y:S04]  /*46990*/  STL.64 [R1+0x1848], R14 ;  /* 0x0018480e01007387 */ /* 0x008fe80000100a00 */
[----:B--2---:R0:W-:Y:S04]  /*469a0*/  STL.64 [R1+0x1840], R12 ;  /* 0x0018400c01007387 */ /* 0x0041e80000100a00 */
[----:B0-----:R-:W2:Y:S04]  /*469b0*/  LDL.LU R12, [R1+0x690] ;  /* 0x00069000010c7983 */ /* 0x001ea80000300800 */
[----:B------:R-:W2:Y:S04]  /*469c0*/  LDL.LU R13, [R1+0x694] ;  /* 0x00069400010d7983 */ /* 0x000ea80000300800 */
[----:B------:R-:W3:Y:S04]  /*469d0*/  LDL.LU R14, [R1+0x698] ;  /* 0x00069800010e7983 */ /* 0x000ee80000300800 */
[----:B------:R-:W3:Y:S04]  /*469e0*/  LDL.LU R15, [R1+0x69c] ;  /* 0x00069c00010f7983 */ /* 0x000ee80000300800 */
[----:B---3--:R-:W-:Y:S04]  /*469f0*/  STL.64 [R1+0x1858], R14 ;  /* 0x0018580e01007387 */ /* 0x008fe80000100a00 */
[----:B--2---:R-:W-:Y:S04]  /*46a00*/  STL.64 [R1+0x1850], R12 ;  /* 0x0018500c01007387 */ /* 0x004fe80000100a00 */
[----:B------:R-:W0:Y:S04]  /*46a10*/  LDS.128 R12, [R0] ;  /* 0x00000000000c7984 */ /* 0x000e280000000c00 */
[----:B------:R-:W2:Y:S04]  /*46a20*/  LDL.LU R4, [R1+0x6e0] ;  /* 0x0006e00001047983 */ /* 0x000ea80000300800 */
        /* <DEDUP_REMOVED lines=11> */
[----:B------:R-:W2:Y:S04]  /*46ae0*/  LDL.LU R16, [R1+0x6f0] ;  /* 0x0006f00001107983 */ /* 0x000ea80000300800 */
[----:B------:R-:W2:Y:S04]  /*46af0*/  LDL.LU R17, [R1+0x6f4] ;  /* 0x0006f40001117983 */ /* 0x000ea80000300800 */
[----:B------:R-:W2:Y:S04]  /*46b00*/  LDL.LU R18, [R1+0x6f8] ;  /* 0x0006f80001127983 */ /* 0x000ea80000300800 */
[----:B------:R-:W2:Y:S04]  /*46b10*/  LDL.LU R19, [R1+0x6fc] ;  /* 0x0006fc0001137983 */ /* 0x000ea80000300800 */
        /* <DEDUP_REMOVED lines=32> */
[----:B---3--:R-:W-:Y:S04]  /*46d20*/  STSM.16.M88.4 [R3], R8 ;  /* 0x0000000803007844 */ /* 0x008fe80000000200 */
[----:B------:R-:W-:Y:S01]  /*46d30*/  STSM.16.M88.4 [R3+0x200], R4 ;  /* 0x0002000403007844 */ /* 0x000fe20000000200 */
[----:B------:R-:W-:Y:S06]  /*46d40*/  BAR.SYNC.DEFER_BLOCKING 0x0 ;  /* 0x0000000000007b1d */ /* 0x000fec0000010000 */
[----:B------:R-:W1:Y:S04]  /*46d50*/  LDS.128 R8, [R0] ;  /* 0x0000000000087984 */ /* 0x000e680000000c00 */
[----:B------:R-:W2:Y:S04]  /*46d60*/  LDS.128 R4, [R0+0x400] ;  /* 0x0004000000047984 */ /* 0x000ea80000000c00 */
[----:B0-----:R-:W-:Y:S04]  /*46d70*/  STL.64 [R1+0xb60], R12 ;  /* 0x000b600c01007387 */ /* 0x001fe80000100a00 */
[----:B------:R-:W-:Y:S01]  /*46d80*/  STL.64 [R1+0xb68], R14 ;  /* 0x000b680e01007387 */ /* 0x000fe20000100a00 */
[----:B------:R-:W-:Y:S06]  /*46d90*/  BAR.SYNC.DEFER_BLOCKING 0x0 ;  /* 0x0000000000007b1d */ /* 0x000fec0000010000 */
[----:B-1----:R0:W-:Y:S04]  /*46da0*/  STL.64 [R1+0xba0], R8 ;  /* 0x000ba00801007387 */ /* 0x0021e80000100a00 */
[----:B------:R1:W-:Y:S04]  /*46db0*/  STL.64 [R1+0xba8], R10 ;  /* 0x000ba80a01007387 */ /* 0x0003e80000100a00 */
[----:B--2---:R-:W-:Y:S04]  /*46dc0*/  STL.64 [R1+0xbd0], R4 ;  /* 0x000bd00401007387 */ /* 0x004fe80000100a00 */
[----:B------:R-:W-:Y:S04]  /*46dd0*/  STL.64 [R1+0xbd8], R6 ;  /* 0x000bd80601007387 */ /* 0x000fe80000100a00 */
[----:B0-----:R-:W2:Y:S04]  /*46de0*/  LDL.LU R8, [R1+0x770] ;  /* 0x0007700001087983 */ /* 0x001ea80000300800 */
[----:B------:R-:W2:Y:S04]  /*46df0*/  LDL.LU R9, [R1+0x774] ;  /* 0x0007740001097983 */ /* 0x000ea80000300800 */
[----:B-1----:R-:W3:Y:S04]  /*46e00*/  LDL.LU R10, [R1+0x778] ;  /* 0x00077800010a7983 */ /* 0x002ee80000300800 */
        /* <DEDUP_REMOVED lines=20> */
[----:B----4-:R-:W-:Y:S01]  /*46f50*/  STSM.16.M88.4 [R3+0x200], R24 ;  /* 0x0002001803007844 */ /* 0x010fe20000000200 */
[----:B------:R-:W-:Y:S06]  /*46f60*/  BAR.SYNC.DEFER_BLOCKING 0x0 ;  /* 0x0000000000007b1d */ /* 0x000fec0000010000 */
[----:B------:R-:W0:Y:S04]  /*46f70*/  LDS.128 R4, [R0] ;  /* 0x0000000000047984 */ /* 0x000e280000000c00 */
[----:B------:R-:W1:Y:S01]  /*46f80*/  LDS.128 R16, [R0+0x400] ;  /* 0x0004000000107984 */ /* 0x000e620000000c00 */
[----:B------:R-:W-:Y:S06]  /*46f90*/  BAR.SYNC.DEFER_BLOCKING 0x0 ;  /* 0x0000000000007b1d */ /* 0x000fec0000010000 */
[----:B---3--:R-:W-:Y:S04]  /*46fa0*/  STL.64 [R1+0x1818], R10 ;  /* 0x0018180a01007387 */ /* 0x008fe80000100a00 */
[----:B--2---:R2:W-:Y:S04]  /*46fb0*/  STL.64 [R1+0x1810], R8 ;  /* 0x0018100801007387 */ /* 0x0045e80000100a00 */
[----:B--2---:R-:W2:Y:S04]  /*46fc0*/  LDL.LU R8, [R1+0x710] ;  /* 0x0007100001087983 */ /* 0x004ea80000300800 */
[----:B------:R-:W2:Y:S04]  /*46fd0*/  LDL.LU R9, [R1+0x714] ;  /* 0x0007140001097983 */ /* 0x000ea80000300800 */
[----:B------:R-:W2:Y:S04]  /*46fe0*/  LDL.LU R10, [R1+0x718] ;  /* 0x00071800010a7983 */ /* 0x000ea80000300800 */
[----:B------:R-:W2:Y:S04]  /*46ff0*/  LDL.LU R11, [R1+0x71c] ;  /* 0x00071c00010b7983 */ /* 0x000ea80000300800 */
[----:B------:R-:W3:Y:S04]  /*47000*/  LDL.LU R12, [R1+0x750] ;  /* 0x00075000010c7983 */ /* 0x000ee80000300800 */
[----:B------:R-:W3:Y:S04]  /*47010*/  LDL.LU R13, [R1+0x754] ;  /* 0x00075400010d7983 */ /* 0x000ee80000300800 */
[----:B------:R-:W3:Y:S04]  /*47020*/  LDL.LU R14, [R1+0x758] ;  /* 0x00075800010e7983 */ /* 0x000ee80000300800 */
[----:B------:R-:W3:Y:S04]  /*47030*/  LDL.LU R15, [R1+0x75c] ;  /* 0x00075c00010f7983 */ /* 0x000ee80000300800 */
[----:B0-----:R0:W-:Y:S04]  /*47040*/  STL.64 [R1+0xc00], R4 ;  /* 0x000c000401007387 */ /* 0x0011e80000100a00 */
[----:B------:R4:W-:Y:S04]  /*47050*/  STL.64 [R1+0xc08], R6 ;  /* 0x000c080601007387 */ /* 0x0009e80000100a00 */
[----:B0-----:R-:W3:Y:S04]  /*47060*/  LDL.LU R4, [R1+0x840] ;  /* 0x0008400001047983 */ /* 0x001ee80000300800 */
[----:B-1----:R0:W-:Y:S04]  /*47070*/  STL.64 [R1+0xc30], R16 ;  /* 0x000c301001007387 */ /* 0x0021e80000100a00 */
[----:B------:R1:W-:Y:S04]  /*47080*/  STL.64 [R1+0xc38], R18 ;  /* 0x000c381201007387 */ /* 0x0003e80000100a00 */
[----:B------:R-:W3:Y:S04]  /*47090*/  LDL.LU R5, [R1+0x844] ;  /* 0x0008440001057983 */ /* 0x000ee80000300800 */
[----:B----4-:R-:W4:Y:S04]  /*470a0*/  LDL.LU R6, [R1+0x848] ;  /* 0x0008480001067983 */ /* 0x010f280000300800 */
[----:B------:R-:W4:Y:S04]  /*470b0*/  LDL.LU R7, [R1+0x84c] ;  /* 0x00084c0001077983 */ /* 0x000f280000300800 */
[----:B0-----:R-:W3:Y:S04]  /*470c0*/  LDL.LU R16, [R1+0x850] ;  /* 0x0008500001107983 */ /* 0x001ee80000300800 */
[----:B------:R-:W3:Y:S04]  /*470d0*/  LDL.LU R17, [R1+0x854] ;  /* 0x0008540001117983 */ /* 0x000ee80000300800 */
[----:B-1----:R-:W3:Y:S04]  /*470e0*/  LDL.LU R18, [R1+0x858] ;  /* 0x0008580001127983 */ /* 0x002ee80000300800 */
        /* <DEDUP_REMOVED lines=29> */
[----:B---3--:R0:W-:Y:S04]  /*472c0*/  STSM.16.M88.4 [R3], R12 ;  /* 0x0000000c03007844 */ /* 0x0081e80000000200 */
[----:B0-----:R-:W3:Y:S04]  /*472d0*/  LDL.LU.64 R14, [R1+0x17d8] ;  /* 0x0017d800010e7983 */ /* 0x001ee80000300a00 */
[----:B------:R-:W3:Y:S04]  /*472e0*/  LDL.LU.64 R12, [R1+0x17d0] ;  /* 0x0017d000010c7983 */ /* 0x000ee80000300a00 */
[----:B--2---:R-:W-:Y:S01]  /*472f0*/  STSM.16.M88.4 [R3+0x200], R8 ;  /* 0x0002000803007844 */ /* 0x004fe20000000200 */
[----:B------:R-:W-:Y:S06]  /*47300*/  BAR.SYNC.DEFER_BLOCKING 0x0 ;  /* 0x0000000000007b1d */ /* 0x000fec0000010000 */
[----:B------:R-:W0:Y:S04]  /*47310*/  LDS.128 R8, [R0] ;  /* 0x0000000000087984 */ /* 0x000e280000000c00 */
[----:B0-----:R-:W-:Y:S04]  /*47320*/  STL.64 [R1+0xd00], R8 ;  /* 0x000d000801007387 */ /* 0x001fe80000100a00 */
[----:B------:R-:W-:Y:S04]  /*47330*/  STL.64 [R1+0xd08], R10 ;  /* 0x000d080a01007387 */ /* 0x000fe80000100a00 */
[----:B------:R-:W0:Y:S01]  /*47340*/  LDS.128 R8, [R0+0x400] ;  /* 0x0004000000087984 */ /* 0x000e220000000c00 */
[----:B------:R-:W-:Y:S06]  /*47350*/  BAR.SYNC.DEFER_BLOCKING 0x0 ;  /* 0x0000000000007b1d */ /* 0x000fec0000010000 */
[----:B----4-:R-:W-:Y:S04]  /*47360*/  STSM.16.M88.4 [R3], R4 ;  /* 0x0000000403007844 */ /* 0x010fe80000000200 */
[----:B------:R-:W-:Y:S04]  /*47370*/  STSM.16.M88.4 [R3+0x200], R16 ;  /* 0x0002001003007844 */ /* 0x000fe80000000200 */
[----:B0-----:R-:W-:Y:S04]  /*47380*/  STL.64 [R1+0xd30], R8 ;  /* 0x000d300801007387 */ /* 0x001fe80000100a00 */
[----:B------:R0:W-:Y:S04]  /*47390*/  STL.64 [R1+0xd38], R10 ;  /* 0x000d380a01007387 */ /* 0x0001e80000100a00 */
[----:B0-----:R-:W2:Y:S04]  /*473a0*/  LDL.LU.64 R10, [R1+0x17c8] ;  /* 0x0017c800010a7983 */ /* 0x001ea80000300a00 */
[----:B------:R-:W4:Y:S04]  /*473b0*/  LDL.LU.64 R8, [R1+0x17c0] ;  /* 0x0017c00001087983 */ /* 0x000f280000300a00 */
[----:B------:R0:W-:Y:S04]  /*473c0*/  STL [R1+0x1668], R0 ;  /* 0x0016680001007387 */ /* 0x0001e80000100800 */
[----:B------:R-:W2:Y:S04]  /*473d0*/  LDL.LU.64 R6, [R1+0x17b8] ;  /* 0x0017b80001067983 */ /* 0x000ea80000300a00 */
[----:B------:R-:W2:Y:S04]  /*473e0*/  LDL.LU.64 R4, [R1+0x17b0] ;  /* 0x0017b00001047983 */ /* 0x000ea80000300a00 */
[----:B------:R-:W2:Y:S04]  /*473f0*/  LDL.LU.64 R18, [R1+0x17a8] ;  /* 0x0017a80001127983 */ /* 0x000ea80000300a00 */
[----:B------:R-:W2:Y:S01]  /*47400*/  LDL.LU.64 R16, [R1+0x17a0] ;  /* 0x0017a00001107983 */ /* 0x000ea20000300a00 */
[----:B------:R-:W-:Y:S01]  /*47410*/  IMAD R21, R29, UR77, RZ ;  /* 0x0000004d1d157c24 */ /* 0x000fe2000f8e02ff */
[----:B------:R-:W1:Y:S01]  /*47420*/  LDCU UR77, c[0x0][0x39c] ;  /* 0x00007380ff4d77ac */ /* 0x000e620008000800 */
[----:B------:R-:W-:Y:S03]  /*47430*/  BAR.SYNC.DEFER_BLOCKING 0x0 ;  /* 0x0000000000007b1d */ /* 0x000fe60000010000 */
[----:B------:R-:W-:Y:S01]  /*47440*/  LEA R20, P3, R21, UR6, 0x1 ;  /* 0x0000000615147c11 */ /* 0x000fe2000f8608ff */
[----:B------:R-:W-:-:S03]  /*47450*/  IMAD R23, R2, UR52, RZ ;  /* 0x0000003402177c24 */ /* 0x000fc6000f8e02ff */
[----:B------:R-:W-:Y:S01]  /*47460*/  LEA.HI.X.SX32 R21, R21, UR7, 0x1, P3 ;  /* 0x0000000715157c11 */ /* 0x000fe200098f0eff */
[C---:B------:R-:W-:Y:S01]  /*47470*/  VIADD R3, R2.reuse, 0x5 ;  /* 0x0000000502037836 */ /* 0x040fe20000000000 */
[----:B------:R-:W-:Y:S01]  /*47480*/  ISETP.LT.AND P3, PT, R2, UR51, !P0 ;  /* 0x0000003302007c0c */ /* 0x000fe2000c761270 */
[----:B0-----:R-:W-:Y:S01]  /*47490*/  IMAD.MOV.U32 R0, RZ, RZ, R28 ;  /* 0x000000ffff007224 */ /* 0x001fe200078e001c */
[CC--:B------:R-:W-:Y:S01]  /*474a0*/  LEA R22, P6, R23.reuse, R20.reuse, 0x1 ;  /* 0x0000001417167211 */ /* 0x0c0fe200078c08ff */
[C---:B------:R-:W-:Y:S01]  /*474b0*/  VIADD R24, R23.reuse, UR50 ;  /* 0x0000003217187c36 */ /* 0x040fe20008000000 */
[----:B------:R-:W0:Y:S02]  /*474c0*/  LDCU UR7, c[0x0][0x39c] ;  /* 0x00007380ff0777ac */ /* 0x000e240008000800 */
[----:B------:R-:W-:Y:S01]  /*474d0*/  LEA.HI.X.SX32 R23, R23, R21, 0x1, P6 ;  /* 0x0000001517177211 */ /* 0x000fe200030f0eff */
[----:B------:R-:W-:Y:S01]  /*474e0*/  VIADD R25, R24, UR49 ;  /* 0x0000003118197c36 */ /* 0x000fe20008000000 */
[----:B------:R-:W0:Y:S03]  /*474f0*/  LDCU UR51, c[0x0][0x39c] ;  /* 0x00007380ff3377ac */ /* 0x000e260008000800 */
[----:B------:R-:W-:Y:S01]  /*47500*/  VIADD R27, R25, UR48 ;  /* 0x00000030191b7c36 */ /* 0x000fe20008000000 */
[----:B------:R-:W0:Y:S03]  /*47510*/  LDCU UR6, c[0x0][0x3b8] ;  /* 0x00007700ff0677ac */ /* 0x000e260008000800 */
[----:B------:R-:W-:Y:S01]  /*47520*/  VIADD R26, R27, UR47 ;  /* 0x0000002f1b1a7c36 */ /* 0x000fe20008000000 */
[----:B------:R-:W0:Y:S03]  /*47530*/  LDCU UR52, c[0x0][0x3b8] ;  /* 0x00007700ff3477ac */ /* 0x000e260008000800 */
[----:B------:R-:W-:Y:S01]  /*47540*/  VIADD R29, R26, UR45 ;  /* 0x0000002d1a1d7c36 */ /* 0x000fe20008000000 */
[----:B------:R-:W0:Y:S03]  /*47550*/  LDCU UR50, c[0x0][0x3b8] ;  /* 0x00007700ff3277ac */ /* 0x000e260008000800 */
[----:B------:R-:W-:Y:S01]  /*47560*/  VIADD R28, R29, UR43 ;  /* 0x0000002b1d1c7c36 */ /* 0x000fe20008000000 */
[----:B------:R-:W0:Y:S01]  /*47570*/  LDCU UR49, c[0x0][0x39c] ;  /* 0x00007380ff3177ac */ /* 0x000e220008000800 */
[----:B------:R-:W0:Y:S01]  /*47580*/  LDCU UR43, c[0x0][0x39c] ;  /* 0x00007380ff2b77ac */ /* 0x000e220008000800 */
[----:B------:R-:W0:Y:S01]  /*47590*/  LDCU UR48, c[0x0][0x3b8] ;  /* 0x00007700ff3077ac */ /* 0x000e220008000800 */
[----:B------:R-:W0:Y:S01]  /*475a0*/  LDCU UR45, c[0x0][0x39c] ;  /* 0x00007380ff2d77ac */ /* 0x000e220008000800 */
[----:B------:R-:W0:Y:S01]  /*475b0*/  LDCU UR47, c[0x0][0x3b8] ;  /* 0x00007700ff2f77ac */ /* 0x000e220008000800 */
[----:B--2---:R2:W-:Y:S02]  /*475c0*/  @P3 STG.E.U16 desc[UR10][R22.64], R16 ;  /* 0x0000001016003986 */ /* 0x0045e4000c10150a */
[----:B--2---:R-:W-:-:S02]  /*475d0*/  LEA R22, P6, R24, R20, 0x1 ;  /* 0x0000001418167211 */ /* 0x004fc400078c08ff */
[----:B------:R-:W-:Y:S02]  /*475e0*/  PRMT R16, R16, 0x7632, R16 ;  /* 0x0000763210107816 */ /* 0x000fe40000000010 */
[----:B------:R-:W-:Y:S02]  /*475f0*/  LEA.HI.X.SX32 R23, R24, R21, 0x1, P6 ;  /* 0x0000001518177211 */ /* 0x000fe400030f0eff */
[----:B------:R-:W-:-:S04]  /*47600*/  LEA R24, P6, R25, R20, 0x1 ;  /* 0x0000001419187211 */ /* 0x000fc800078c08ff */
[-C--:B------:R-:W-:Y:S01]  /*47610*/  LEA.HI.X.SX32 R25, R25, R21.reuse, 0x1, P6 ;  /* 0x0000001519197211 */ /* 0x080fe200030f0eff */
[----:B------:R2:W-:Y:S04]  /*47620*/  @P4 STG.E.U16 desc[UR10][R22.64], R16 ;  /* 0x0000001016004986 */ /* 0x0005e8000c10150a */
[----:B------:R0:W-:Y:S01]  /*47630*/  @P5 STG.E.U16 desc[UR10][R24.64], R17 ;  /* 0x0000001118005986 */ /* 0x0001e2000c10150a */
[----:B--2---:R-:W-:Y:S01]  /*47640*/  LEA R16, P6, R27, R20, 0x1 ;  /* 0x000000141b107211 */ /* 0x004fe200078c08ff */
[C---:B------:R-:W-:Y:S01]  /*47650*/  VIADD R22, R2.reuse, 0x7 ;  /* 0x0000000702167836 */ /* 0x040fe20000000000 */
[----:B0-----:R-:W-:Y:S01]  /*47660*/  PRMT R25, R17, 0x7632, R25 ;  /* 0x0000763211197816 */ /* 0x001fe20000000019 */
[----:B------:R-:W-:Y:S01]  /*47670*/  VIADD R23, R2, 0x8 ;  /* 0x0000000802177836 */ /* 0x000fe20000000000 */
[----:B------:R-:W-:-:S02]  /*47680*/  LEA.HI.X.SX32 R17, R27, R21, 0x1, P6 ;  /* 0x000000151b117211 */ /* 0x000fc400030f0eff */
[----:B------:R-:W-:Y:S01]  /*47690*/  ISETP.LT.AND P5, PT, R22, UR40, !P0 ;  /* 0x0000002816007c0c */ /* 0x000fe2000c7a1270 */
[----:B------:R-:W0:Y:S01]  /*476a0*/  LDCU UR40, c[0x0][0x3b8] ;  /* 0x00007700ff2877ac */ /* 0x000e220008000800 */
[-C--:B------:R-:W-:Y:S01]  /*476b0*/  LEA R22, P6, R26, R20.reuse, 0x1 ;  /* 0x000000141a167211 */ /* 0x080fe200078c08ff */
[----:B------:R2:W-:Y:S01]  /*476c0*/  @P2 STG.E.U16 desc[UR10][R16.64], R25 ;  /* 0x0000001910002986 */ /* 0x0005e2000c10150a */
[----:B------:R-:W-:Y:S01]  /*476d0*/  ISETP.LT.AND P3, PT, R3, UR44, !P0 ;  /* 0x0000002c03007c0c */ /* 0x000fe2000c761270 */
[----:B------:R-:W-:Y:S01]  /*476e0*/  VIADD R3, R2, 0x6 ;  /* 0x0000000602037836 */ /* 0x000fe20000000000 */
[----:B------:R-:W-:Y:S01]  /*476f0*/  ISETP.LT.AND P2, PT, R23, UR38, !P0 ;  /* 0x0000002617007c0c */ /* 0x000fe2000c741270 */
[----:B------:R-:W0:Y:S01]  /*47700*/  LDCU UR44, c[0x0][0x3b8] ;  /* 0x00007700ff2c77ac */ /* 0x000e220008000800 */
[----:B------:R-:W-:Y:S02]  /*47710*/  LEA.HI.X.SX32 R23, R26, R21, 0x1, P6 ;  /* 0x000000151a177211 */ /* 0x000fe400030f0eff */
[----:B------:R-:W-:Y:S01]  /*47720*/  ISETP.LT.AND P4, PT, R3, UR42, !P0 ;  /* 0x0000002a03007c0c */ /* 0x000fe2000c781270 */
[----:B------:R-:W0:Y:S01]  /*47730*/  LDCU UR38, c[0x0][0x3b8] ;  /* 0x00007700ff2677ac */ /* 0x000e220008000800 */
[----:B--2---:R-:W-:Y:S01]  /*47740*/  VIADD R17, R2, 0x9 ;  /* 0x0000000902117836 */ /* 0x004fe20000000000 */
[----:B------:R-:W-:Y:S01]  /*47750*/  LEA R16, P6, R29, R20, 0x1 ;  /* 0x000000141d107211 */ /* 0x000fe200078c08ff */
[----:B------:R2:W-:Y:S01]  /*47760*/  @P1 STG.E.U16 desc[UR10][R22.64], R18 ;  /* 0x0000001216001986 */ /* 0x0005e2000c10150a */
[----:B------:R-:W-:Y:S01]  /*47770*/  VIADD R3, R28, UR41 ;  /* 0x000000291c037c36 */ /* 0x000fe20008000000 */
[----:B------:R-:W0:Y:S01]  /*47780*/  LDCU UR41, c[0x0][0x39c] ;  /* 0x00007380ff2977ac */ /* 0x000e220008000800 */
[----:B------:R-:W-:-:S02]  /*47790*/  ISETP.LT.AND P1, PT, R17, UR36, !P0 ;  /* 0x0000002411007c0c */ /* 0x000fc4000c721270 */
[-C--:B------:R-:W-:Y:S01]  /*477a0*/  LEA.HI.X.SX32 R17, R29, R21.reuse, 0x1, P6 ;  /* 0x000000151d117211 */ /* 0x080fe200030f0eff */
[----:B------:R-:W0:Y:S01]  /*477b0*/  LDCU UR42, c[0x0][0x3b8] ;  /* 0x00007700ff2a77ac */ /* 0x000e220008000800 */
[----:B------:R-:W3:Y:S01]  /*477c0*/  LDL.LU R29, [R1+0x17c] ;  /* 0x00017c00011d7983 */ /* 0x000ee20000300800 */
[----:B--2---:R-:W-:Y:S01]  /*477d0*/  PRMT R23, R18, 0x7632, R23 ;  /* 0x0000763212177816 */ /* 0x004fe20000000017 */
[----:B------:R-:W-:Y:S01]  /*477e0*/  VIADD R24, R3, UR39 ;  /* 0x0000002703187c36 */ /* 0x000fe20008000000 */
[----:B------:R-:W-:Y:S01]  /*477f0*/  LEA R22, P6, R28, R20, 0x1 ;  /* 0x000000141c167211 */ /* 0x000fe200078c08ff */
[----:B------:R-:W-:Y:S01]  /*47800*/  VIADD R18, R2, 0xa ;  /* 0x0000000a02127836 */ /* 0x000fe20000000000 */
[----:B------:R-:W2:Y:S01]  /*47810*/  LDCU UR39, c[0x0][0x39c] ;  /* 0x00007380ff2777ac */ /* 0x000ea20008000800 */
[----:B------:R0:W-:Y:S01]  /*47820*/  @P3 STG.E.U16 desc[UR10][R16.64], R23 ;  /* 0x0000001710003986 */ /* 0x0001e2000c10150a */
[----:B------:R-:W1:Y:S01]  /*47830*/  LDCU UR36, c[0x0][0x3b8] ;  /* 0x00007700ff2477ac */ /* 0x000e620008000800 */
[----:B0-----:R-:W-:-:S02]  /*47840*/  LEA.HI.X.SX32 R23, R28, R21, 0x1, P6 ;  /* 0x000000151c177211 */ /* 0x001fc400030f0eff */
[----:B------:R-:W2:Y:S04]  /*47850*/  LDL.LU R28, [R1+0x178] ;  /* 0x00017800011c7983 */ /* 0x000ea80000300800 */
[----:B------:R0:W-:Y:S04]  /*47860*/  @P4 STG.E.U16 desc[UR10][R22.64], R19 ;  /* 0x0000001316004986 */ /* 0x0001e8000c10150a */
[----:B0-----:R-:W2:Y:S01]  /*47870*/  LDL.LU R23, [R1+0x170] ;  /* 0x0001700001177983 */ /* 0x001ea20000300800 */
[----:B------:R-:W-:Y:S01]  /*47880*/  VIADD R17, R2, 0xb ;  /* 0x0000000b02117836 */ /* 0x000fe20000000000 */
[----:B------:R-:W-:-:S02]  /*47890*/  LEA R16, P6, R3, R20, 0x1 ;  /* 0x0000001403107211 */ /* 0x000fc400078c08ff */
[----:B------:R-:W-:Y:S02]  /*478a0*/  PRMT R22, R19, 0x7632, R22 ;  /* 0x0000763213167816 */ /* 0x000fe40000000016 */
[----:B------:R-:W-:Y:S01]  /*478b0*/  ISETP.LT.AND P4, PT, R17, UR32, !P0 ;  /* 0x0000002011007c0c */ /* 0x000fe2000c781270 */
[----:B------:R-:W-:Y:S01]  /*478c0*/  VIADD R19, R2, 0xc ;  /* 0x0000000c02137836 */ /* 0x000fe20000000000 */
[-C--:B------:R-:W-:Y:S01]  /*478d0*/  LEA.HI.X.SX32 R17, R3, R21.reuse, 0x1, P6 ;  /* 0x0000001503117211 */ /* 0x080fe200030f0eff */
[----:B------:R-:W-:Y:S01]  /*478e0*/  VIADD R25, R24, UR37 ;  /* 0x0000002518197c36 */ /* 0x000fe20008000000 */
[----:B------:R-:W-:Y:S01]  /*478f0*/  ISETP.LT.AND P3, PT, R18, UR34, !P0 ;  /* 0x0000002212007c0c */ /* 0x000fe2000c761270 */
[----:B------:R-:W0:Y:S01]  /*47900*/  LDCU UR37, c[0x0][0x39c] ;  /* 0x00007380ff2577ac */ /* 0x000e220008000800 */
[CC--:B------:R-:W-:Y:S01]  /*47910*/  LEA R18, P6, R24.reuse, R20.reuse, 0x1 ;  /* 0x0000001418127211 */ /* 0x0c0fe200078c08ff */
[----:B------:R1:W-:Y:S01]  /*47920*/  @P5 STG.E.U16 desc[UR10][R16.64], R22 ;  /* 0x0000001610005986 */ /* 0x0003e2000c10150a */
[----:B------:R-:W-:Y:S01]  /*47930*/  ISETP.LT.AND P5, PT, R19, UR30, !P0 ;  /* 0x0000001e13007c0c */ /* 0x000fe2000c7a1270 */
[C---:B------:R-:W-:Y:S01]  /*47940*/  VIADD R26, R25.reuse, UR35 ;  /* 0x00000023191a7c36 */ /* 0x040fe20008000000 */
[-C--:B------:R-:W-:Y:S01]  /*47950*/  LEA.HI.X.SX32 R19, R24, R21.reuse, 0x1, P6 ;  /* 0x0000001518137211 */ /* 0x080fe200030f0eff */
[----:B------:R-:W0:Y:S01]  /*47960*/  LDCU UR35, c[0x0][0x39c] ;  /* 0x00007380ff2377ac */ /* 0x000e220008000800 */
[----:B------:R-:W0:Y:S01]  /*47970*/  LDCU UR34, c[0x0][0x3b8] ;  /* 0x00007700ff2277ac */ /* 0x000e220008000800 */
[----:B-1----:R-:W-:Y:S01]  /*47980*/  VIADD R17, R2, 0xd ;  /* 0x0000000d02117836 */ /* 0x002fe20000000000 */
[-C--:B------:R-:W-:Y:S01]  /*47990*/  LEA R16, P6, R25, R20.reuse, 0x1 ;  /* 0x0000001419107211 */ /* 0x080fe200078c08ff */
[----:B------:R-:W1:Y:S01]  /*479a0*/  LDCU UR32, c[0x0][0x3b8] ;  /* 0x00007700ff2077ac */ /* 0x000e620008000800 */
[----:B------:R-:W0:Y:S01]  /*479b0*/  LDCU UR30, c[0x0][0x3b8] ;  /* 0x00007700ff1e77ac */ /* 0x000e220008000800 */
[----:B--2---:R2:W-:Y:S01]  /*479c0*/  @P2 STG.E.U16 desc[UR10][R18.64], R23 ;  /* 0x0000001712002986 */ /* 0x0045e2000c10150a */
[----:B------:R-:W-:Y:S01]  /*479d0*/  ISETP.LT.AND P2, PT, R17, UR28, !P0 ;  /* 0x0000001c11007c0c */ /* 0x000fe2000c741270 */
[----:B------:R-:W-:Y:S01]  /*479e0*/  VIADD R27, R26, UR33 ;  /* 0x000000211a1b7c36 */ /* 0x000fe20008000000 */
[----:B------:R-:W-:Y:S01]  /*479f0*/  LEA.HI.X.SX32 R17, R25, R21, 0x1, P6 ;  /* 0x0000001519117211 */ /* 0x000fe200030f0eff */
[----:B------:R-:W0:Y:S01]  /*47a00*/  LDCU UR33, c[0x0][0x39c] ;  /* 0x00007380ff2177ac */ /* 0x000e220008000800 */
[----:B------:R-:W3:Y:S01]  /*47a10*/  LDL.LU R25, [R1+0x174] ;  /* 0x0001740001197983 */ /* 0x000ee20000300800 */
[----:B------:R-:W-:Y:S01]  /*47a20*/  PRMT R24, R23, 0x7632, R24 ;  /* 0x0000763217187816 */ /* 0x000fe20000000018 */
[----:B------:R-:W0:Y:S01]  /*47a30*/  LDCU UR28, c[0x0][0x3b8] ;  /* 0x00007700ff1c77ac */ /* 0x000e220008000800 */
[----:B--2---:R-:W-:Y:S01]  /*47a40*/  VIADD R19, R2, 0xe ;  /* 0x0000000e02137836 */ /* 0x004fe20000000000 */
[----:B------:R-:W-:-:S02]  /*47a50*/  LEA R18, P6, R26, R20, 0x1 ;  /* 0x000000141a127211 */ /* 0x000fc400078c08ff */
[----:B------:R2:W-:Y:S02]  /*47a60*/  @P1 STG.E.U16 desc[UR10][R16.64], R24 ;  /* 0x0000001810001986 */ /* 0x0005e4000c10150a */
[----:B------:R-:W-:Y:S01]  /*47a70*/  ISETP.LT.AND P1, PT, R19, UR26, !P0 ;  /* 0x0000001a13007c0c */ /* 0x000fe2000c721270 */
[C---:B------:R-:W-:Y:S01]  /*47a80*/  VIADD R3, R27.reuse, UR31 ;  /* 0x0000001f1b037c36 */ /* 0x040fe20008000000 */
[----:B------:R-:W-:Y:S01]  /*47a90*/  LEA.HI.X.SX32 R19, R26, R21, 0x1, P6 ;  /* 0x000000151a137211 */ /* 0x000fe200030f0eff */
[----:B------:R-:W0:Y:S01]  /*47aa0*/  LDCU UR31, c[0x0][0x39c] ;  /* 0x00007380ff1f77ac */ /* 0x000e220008000800 */
[----:B------:R-:W0:Y:S01]  /*47ab0*/  LDCU UR26, c[0x0][0x3b8] ;  /* 0x00007700ff1a77ac */ /* 0x000e220008000800 */
[----:B--2---:R-:W-:Y:S01]  /*47ac0*/  VIADD R17, R2, 0xf ;  /* 0x0000000f02117836 */ /* 0x004fe20000000000 */
[----:B------:R-:W-:Y:S01]  /*47ad0*/  LEA R16, P6, R27, R20, 0x1 ;  /* 0x000000141b107211 */ /* 0x000fe200078c08ff */
[----:B------:R-:W-:Y:S01]  /*47ae0*/  VIADD R22, R3, UR29 ;  /* 0x0000001d03167c36 */ /* 0x000fe20008000000 */
[----:B------:R-:W2:Y:S03]  /*47af0*/  LDCU UR29, c[0x0][0x39c] ;  /* 0x00007380ff1d77ac */ /* 0x000ea60008000800 */
[----:B------:R-:W-:Y:S01]  /*47b00*/  VIADD R23, R22, UR27 ;  /* 0x0000001b16177c36 */ /* 0x000fe20008000000 */
[----:B------:R-:W0:Y:S03]  /*47b10*/  LDCU UR27, c[0x0][0x39c] ;  /* 0x00007380ff1b77ac */ /* 0x000e260008000800 */
[----:B------:R-:W-:Y:S01]  /*47b20*/  VIADD R24, R23, UR25 ;  /* 0x0000001917187c36 */ /* 0x000fe20008000000 */
[----:B------:R-:W0:Y:S01]  /*47b30*/  LDCU UR25, c[0x0][0x39c] ;  /* 0x00007380ff1977ac */ /* 0x000e220008000800 */
[----:B---3--:R3:W-:Y:S01]  /*47b40*/  @P3 STG.E.U16 desc[UR10][R18.64], R25 ;  /* 0x0000001912003986 */ /* 0x0087e2000c10150a */
[----:B------:R-:W-:Y:S01]  /*47b50*/  ISETP.LT.AND P3, PT, R17, UR24, !P0 ;  /* 0x0000001811007c0c */ /* 0x000fe2000c761270 */
[----:B------:R-:W0:Y:S01]  /*47b60*/  LDCU UR24, c[0x0][0x3b8] ;  /* 0x00007700ff1877ac */ /* 0x000e220008000800 */
[----:B------:R-:W-:-:S02]  /*47b70*/  PRMT R26, R25, 0x7632, R26 ;  /* 0x00007632191a7816 */ /* 0x000fc4000000001a */
[-C--:B------:R-:W-:Y:S02]  /*47b80*/  LEA.HI.X.SX32 R17, R27, R21.reuse, 0x1, P6 ;  /* 0x000000151b117211 */ /* 0x080fe400030f0eff */
[----:B------:R-:W2:Y:S01]  /*47b90*/  LDL.LU R27, [R1+0x1e4] ;  /* 0x0001e400011b7983 */ /* 0x000ea20000300800 */
[----:B---3--:R-:W-:Y:S01]  /*47ba0*/  VIADD R19, R2, 0x10 ;  /* 0x0000001002137836 */ /* 0x008fe20000000000 */
[-C--:B------:R-:W-:Y:S02]  /*47bb0*/  LEA R18, P6, R3, R20.reuse, 0x1 ;  /* 0x0000001403127211 */ /* 0x080fe400078c08ff */
[----:B------:R3:W-:Y:S02]  /*47bc0*/  @P4 STG.E.U16 desc[UR10][R16.64], R26 ;  /* 0x0000001a10004986 */ /* 0x0007e4000c10150a */
[----:B------:R-:W-:Y:S01]  /*47bd0*/  ISETP.LT.AND P4, PT, R19, UR22, !P0 ;  /* 0x0000001613007c0c */ /* 0x000fe2000c781270 */
[----:B------:R-:W-:Y:S01]  /*47be0*/  VIADD R25, R24, UR23 ;  /* 0x0000001718197c36 */ /* 0x000fe20008000000 */
[----:B------:R-:W-:Y:S01]  /*47bf0*/  LEA.HI.X.SX32 R19, R3, R21, 0x1, P6 ;  /* 0x0000001503137211 */ /* 0x000fe200030f0eff */
[----:B------:R-:W0:Y:S01]  /*47c00*/  LDCU UR23, c[0x0][0x39c] ;  /* 0x00007380ff1777ac */ /* 0x000e220008000800 */
[----:B---3--:R-:W-:Y:S01]  /*47c10*/  VIADD R17, R2, 0x11 ;  /* 0x0000001102117836 */ /* 0x008fe20000000000 */
[----:B------:R-:W-:-:S02]  /*47c20*/  LEA R16, P6, R22, R20, 0x1 ;  /* 0x0000001416107211 */ /* 0x000fc400078c08ff */
[----:B------:R3:W-:Y:S01]  /*47c30*/  @P5 STG.E.U16 desc[UR10][R18.64], R28 ;  /* 0x0000001c12005986 */ /* 0x0007e2000c10150a */
[----:B------:R-:W-:Y:S01]  /*47c40*/  VIADD R26, R2, 0x12 ;  /* 0x00000012021a7836 */ /* 0x000fe20000000000 */
[----:B------:R-:W0:Y:S01]  /*47c50*/  LDCU UR22, c[0x0][0x3b8] ;  /* 0x00007700ff1677ac */ /* 0x000e220008000800 */
[----:B------:R-:W-:Y:S02]  /*47c60*/  ISETP.LT.AND P5, PT, R17, UR20, !P0 ;  /* 0x0000001411007c0c */ /* 0x000fe4000c7a1270 */
[-C--:B------:R-:W-:Y:S01]  /*47c70*/  LEA.HI.X.SX32 R17, R22, R21.reuse, 0x1, P6 ;  /* 0x0000001516117211 */ /* 0x080fe200030f0eff */
[----:B------:R-:W-:Y:S01]  /*47c80*/  VIADD R3, R25, UR21 ;  /* 0x0000001519037c36 */ /* 0x000fe20008000000 */
[----:B------:R-:W0:Y:S01]  /*47c90*/  LDCU UR21, c[0x0][0x39c] ;  /* 0x00007380ff1577ac */ /* 0x000e220008000800 */
[----:B------:R-:W0:Y:S01]  /*47ca0*/  LDCU UR20, c[0x0][0x3b8] ;  /* 0x00007700ff1477ac */ /* 0x000e220008000800 */
[----:B---3--:R-:W-:Y:S02]  /*47cb0*/  PRMT R19, R28, 0x7632, R19 ;  /* 0x000076321c137816 */ /* 0x008fe40000000013 */
[CC--:B------:R-:W-:Y:S01]  /*47cc0*/  LEA R18, P6, R23.reuse, R20.reuse, 0x1 ;  /* 0x0000001417127211 */ /* 0x0c0fe200078c08ff */
[----:B------:R-:W3:Y:S04]  /*47cd0*/  LDL.LU R28, [R1+0x1e8] ;  /* 0x0001e800011c7983 */ /* 0x000ee80000300800 */
[----:B------:R0:W-:Y:S01]  /*47ce0*/  @P2 STG.E.U16 desc[UR10][R16.64], R19 ;  /* 0x0000001310002986 */ /* 0x0001e2000c10150a */
[----:B------:R-:W-:Y:S01]  /*47cf0*/  ISETP.LT.AND P2, PT, R26, UR18, !P0 ;  /* 0x000000121a007c0c */ /* 0x000fe2000c741270 */
[C---:B------:R-:W-:Y:S01]  /*47d00*/  VIADD R26, R2.reuse, 0x14 ;  /* 0x00000014021a7836 */ /* 0x040fe20000000000 */
[----:B------:R-:W1:Y:S01]  /*47d10*/  LDCU UR18, c[0x0][0x3b8] ;  /* 0x00007700ff1277ac */ /* 0x000e620008000800 */
[----:B0-----:R-:W-:Y:S01]  /*47d20*/  LEA.HI.X.SX32 R19, R23, R21, 0x1, P6 ;  /* 0x0000001517137211 */ /* 0x001fe200030f0eff */
[----:B------:R-:W-:Y:S01]  /*47d30*/  VIADD R17, R2, 0x13 ;  /* 0x0000001302117836 */ /* 0x000fe20000000000 */
[----:B------:R-:W-:-:S03]  /*47d40*/  LEA R16, P6, R24, R20, 0x1 ;  /* 0x0000001418107211 */ /* 0x000fc600078c08ff */
[----:B------:R0:W-:Y:S01]  /*47d50*/  @P1 STG.E.U16 desc[UR10][R18.64], R29 ;  /* 0x0000001d12001986 */ /* 0x0001e2000c10150a */
[----:B------:R-:W-:Y:S01]  /*47d60*/  ISETP.LT.AND P1, PT, R17, UR16, !P0 ;  /* 0x0000001011007c0c */ /* 0x000fe2000c721270 */
[----:B------:R-:W-:Y:S01]  /*47d70*/  VIADD R22, R3, UR19 ;  /* 0x0000001303167c36 */ /* 0x000fe20008000000 */
[-C--:B------:R-:W-:Y:S01]  /*47d80*/  LEA.HI.X.SX32 R17, R24, R21.reuse, 0x1, P6 ;  /* 0x0000001518117211 */ /* 0x080fe200030f0eff */
[----:B------:R-:W1:Y:S01]  /*47d90*/  LDCU UR19, c[0x0][0x39c] ;  /* 0x00007380ff1377ac */ /* 0x000e620008000800 */
[----:B------:R-:W1:Y:S01]  /*47da0*/  LDCU UR16, c[0x0][0x3b8] ;  /* 0x00007700ff1077ac */ /* 0x000e620008000800 */
[----:B0-----:R-:W-:Y:S02]  /*47db0*/  PRMT R19, R29, 0x7632, R19 ;  /* 0x000076321d137816 */ /* 0x001fe40000000013 */
[----:B------:R-:W2:Y:S04]  /*47dc0*/  LDL.LU R29, [R1+0x1ec] ;  /* 0x0001ec00011d7983 */ /* 0x000ea80000300800 */
[----:B------:R0:W-:Y:S01]  /*47dd0*/  @P3 STG.E.U16 desc[UR10][R16.64], R19 ;  /* 0x0000001310003986 */ /* 0x0001e2000c10150a */
[----:B------:R-:W-:Y:S01]  /*47de0*/  ISETP.LT.AND P3, PT, R26, UR8, !P0 ;  /* 0x000000081a007c0c */ /* 0x000fe2000c761270 */
[----:B------:R-:W-:Y:S01]  /*47df0*/  VIADD R23, R22, UR17 ;  /* 0x0000001116177c36 */ /* 0x000fe20008000000 */
[CC--:B------:R-:W-:Y:S01]  /*47e00*/  LEA R18, P6, R25.reuse, R20.reuse, 0x1 ;  /* 0x0000001419127211 */ /* 0x0c0fe200078c08ff */
[----:B------:R-:W2:Y:S01]  /*47e10*/  LDL.LU R26, [R1+0x1e0] ;  /* 0x0001e000011a7983 */ /* 0x000ea20000300800 */
[----:B------:R-:W1:Y:S01]  /*47e20*/  LDCU UR17, c[0x0][0x39c] ;  /* 0x00007380ff1177ac */ /* 0x000e620008000800 */
[----:B------:R-:W1:Y:S01]  /*47e30*/  LDCU UR8, c[0x0][0x3b8] ;  /* 0x00007700ff0877ac */ /* 0x000e620008000800 */
[-C--:B0-----:R-:W-:Y:S01]  /*47e40*/  LEA.HI.X.SX32 R19, R25, R21.reuse, 0x1, P6 ;  /* 0x0000001519137211 */ /* 0x081fe200030f0eff */
[----:B------:R-:W-:Y:S01]  /*47e50*/  VIADD R17, R2, 0x15 ;  /* 0x0000001502117836 */ /* 0x000fe20000000000 */
[----:B------:R-:W-:Y:S01]  /*47e60*/  LEA R16, P6, R3, R20, 0x1 ;  /* 0x0000001403107211 */ /* 0x000fe200078c08ff */
[----:B------:R-:W-:Y:S01]  /*47e70*/  VIADD R24, R23, UR15 ;  /* 0x0000000f17187c36 */ /* 0x000fe20008000000 */
[----:B------:R-:W0:Y:S03]  /*47e80*/  LDCU UR15, c[0x0][0x39c] ;  /* 0x00007380ff0f77ac */ /* 0x000e260008000800 */
[----:B------:R-:W-:Y:S01]  /*47e90*/  VIADD R25, R24, UR14 ;  /* 0x0000000e18197c36 */ /* 0x000fe20008000000 */
[----:B------:R-:W0:Y:S01]  /*47ea0*/  LDCU UR14, c[0x0][0x39c] ;  /* 0x00007380ff0e77ac */ /* 0x000e220008000800 */
[----:B--2---:R2:W-:Y:S01]  /*47eb0*/  @P4 STG.E.U16 desc[UR10][R18.64], R26 ;  /* 0x0000001a12004986 */ /* 0x0045e2000c10150a */
[----:B------:R-:W-:Y:S01]  /*47ec0*/  ISETP.LT.AND P4, PT, R17, UR13, !P0 ;  /* 0x0000000d11007c0c */ /* 0x000fe2000c781270 */
[----:B------:R-:W0:Y:S01]  /*47ed0*/  LDCU UR13, c[0x0][0x3b8] ;  /* 0x00007700ff0d77ac */ /* 0x000e220008000800 */
[----:B------:R-:W-:-:S02]  /*47ee0*/  LEA.HI.X.SX32 R17, R3, R21, 0x1, P6 ;  /* 0x0000001503117211 */ /* 0x000fc400030f0eff */
[----:B--2---:R-:W-:Y:S02]  /*47ef0*/  PRMT R19, R26, 0x7632, R19 ;  /* 0x000076321a137816 */ /* 0x004fe40000000013 */
[----:B------:R-:W-:-:S03]  /*47f00*/  LEA R18, P6, R22, R20, 0x1 ;  /* 0x0000001416127211 */ /* 0x000fc600078c08ff */
[----:B------:R2:W-:Y:S02]  /*47f10*/  @P5 STG.E.U16 desc[UR10][R16.64], R19 ;  /* 0x0000001310005986 */ /* 0x0005e4000c10150a */
[----:B--2---:R-:W-:Y:S01]  /*47f20*/  LEA.HI.X.SX32 R19, R22, R21, 0x1, P6 ;  /* 0x0000001516137211 */ /* 0x004fe200030f0eff */
[----:B------:R-:W-:Y:S01]  /*47f30*/  VIADD R17, R2, 0x17 ;  /* 0x0000001702117836 */ /* 0x000fe20000000000 */
[----:B------:R-:W-:-:S03]  /*47f40*/  LEA R16, P6, R23, R20, 0x1 ;  /* 0x0000001417107211 */ /* 0x000fc600078c08ff */
[----:B------:R2:W-:Y:S01]  /*47f50*/  @P2 STG.E.U16 desc[UR10][R18.64], R27 ;  /* 0x0000001b12002986 */ /* 0x0005e2000c10150a */
[----:B------:R-:W-:Y:S01]  /*47f60*/  ISETP.LT.AND P2, PT, R17, UR74, !P0 ;  /* 0x0000004a11007c0c */ /* 0x000fe2000c741270 */
[----:B------:R-:W-:Y:S01]  /*47f70*/  VIADD R26, R2, 0x16 ;  /* 0x00000016021a7836 */ /* 0x000fe20000000000 */
[-C--:B------:R-:W-:Y:S01]  /*47f80*/  LEA.HI.X.SX32 R17, R23, R21.reuse, 0x1, P6 ;  /* 0x0000001517117211 */ /* 0x080fe200030f0eff */
[----:B------:R-:W-:Y:S01]  /*47f90*/  VIADD R3, R25, UR12 ;  /* 0x0000000c19037c36 */ /* 0x000fe20008000000 */
[----:B------:R-:W0:Y:S01]  /*47fa0*/  LDCU UR12, c[0x0][0x39c] ;  /* 0x00007380ff0c77ac */ /* 0x000e220008000800 */
[----:B------:R-:W0:Y:S01]  /*47fb0*/  LDCU UR74, c[0x0][0x3b8] ;  /* 0x00007700ff4a77ac */ /* 0x000e220008000800 */
[----:B--2---:R-:W-:Y:S02]  /*47fc0*/  PRMT R19, R27, 0x7632, R19 ;  /* 0x000076321b137816 */ /* 0x004fe40000000013 */
[-C--:B------:R-:W-:Y:S02]  /*47fd0*/  LEA R18, P6, R24, R20.reuse, 0x1 ;  /* 0x0000001418127211 */ /* 0x080fe400078c08ff */
[----:B------:R-:W-:Y:S01]  /*47fe0*/  ISETP.LT.AND P5, PT, R26, UR46, !P0 ;  /* 0x0000002e1a007c0c */ /* 0x000fe2000c7a1270 */
[----:B------:R2:W-:Y:S01]  /*47ff0*/  @P1 STG.E.U16 desc[UR10][R16.64], R19 ;  /* 0x0000001310001986 */ /* 0x0005e2000c10150a */
[----:B------:R-:W-:Y:S01]  /*48000*/  VIADD R26, R2, 0x18 ;  /* 0x00000018021a7836 */ /* 0x000fe20000000000 */
[----:B------:R-:W0:Y:S01]  /*48010*/  LDCU UR46, c[0x0][0x3b8] ;  /* 0x00007700ff2e77ac */ /* 0x000e220008000800 */
[----:B------:R-:W-:Y:S01]  /*48020*/  VIADD R22, R3, UR9 ;  /* 0x0000000903167c36 */ /* 0x000fe20008000000 */
[----:B------:R-:W4:Y:S01]  /*48030*/  LDL.LU R27, [R1+0x1f4] ;  /* 0x0001f400011b7983 */ /* 0x000f220000300800 */
[----:B--2---:R-:W-:Y:S01]  /*48040*/  LEA.HI.X.SX32 R19, R24, R21, 0x1, P6 ;  /* 0x0000001518137211 */ /* 0x004fe200030f0eff */
[----:B------:R-:W-:Y:S01]  /*48050*/  VIADD R17, R2, 0x19 ;  /* 0x0000001902117836 */ /* 0x000fe20000000000 */
[----:B------:R-:W-:Y:S01]  /*48060*/  LEA R16, P6, R25, R20, 0x1 ;  /* 0x0000001419107211 */ /* 0x000fe200078c08ff */
[----:B------:R-:W2:Y:S02]  /*48070*/  LDCU UR9, c[0x0][0x39c] ;  /* 0x00007380ff0977ac */ /* 0x000ea40008000800 */
[----:B---3--:R3:W-:Y:S01]  /*48080*/  @P3 STG.E.U16 desc[UR10][R18.64], R28 ;  /* 0x0000001c12003986 */ /* 0x0087e2000c10150a */
[----:B------:R-:W-:-:S02]  /*48090*/  ISETP.LT.AND P3, PT, R17, UR72, !P0 ;  /* 0x0000004811007c0c */ /* 0x000fc4000c761270 */
[----:B------:R-:W-:Y:S02]  /*480a0*/  ISETP.LT.AND P1, PT, R26, UR75, !P0 ;  /* 0x0000004b1a007c0c */ /* 0x000fe4000c721270 */
[-C--:B------:R-:W-:Y:S02]  /*480b0*/  LEA.HI.X.SX32 R17, R25, R21.reuse, 0x1, P6 ;  /* 0x0000001519117211 */ /* 0x080fe400030f0eff */
[----:B---3--:R-:W-:Y:S01]  /*480c0*/  PRMT R19, R28, 0x7632, R19 ;  /* 0x000076321c137816 */ /* 0x008fe20000000013 */
[----:B------:R-:W-:Y:S01]  /*480d0*/  VIADD R26, R2, 0x1a ;  /* 0x0000001a021a7836 */ /* 0x000fe20000000000 */
[-C--:B------:R-:W-:Y:S01]  /*480e0*/  LEA R18, P6, R3, R20.reuse, 0x1 ;  /* 0x0000001403127211 */ /* 0x080fe200078c08ff */
[----:B------:R-:W3:Y:S01]  /*480f0*/  LDL.LU R28, [R1+0x1f8] ;  /* 0x0001f800011c7983 */ /* 0x000ee20000300800 */
[----:B------:R-:W-:Y:S01]  /*48100*/  VIADD R23, R22, UR76 ;  /* 0x0000004c16177c36 */ /* 0x000fe20008000000 */
[----:B------:R-:W0:Y:S02]  /*48110*/  LDCU UR76, c[0x0][0x39c] ;  /* 0x00007380ff4c77ac */ /* 0x000e240008000800 */
[----:B------:R1:W-:Y:S01]  /*48120*/  @P4 STG.E.U16 desc[UR10][R16.64], R19 ;  /* 0x0000001310004986 */ /* 0x0003e2000c10150a */
[----:B------:R-:W-:Y:S01]  /*48130*/  ISETP.LT.AND P4, PT, R26, UR70, !P0 ;  /* 0x000000461a007c0c */ /* 0x000fe2000c781270 */
[C---:B------:R-:W-:Y:S01]  /*48140*/  VIADD R26, R2.reuse, 0x1c ;  /* 0x0000001c021a7836 */ /* 0x040fe20000000000 */
[----:B------:R-:W0:Y:S01]  /*48150*/  LDCU UR75, c[0x0][0x3b8] ;  /* 0x00007700ff4b77ac */ /* 0x000e220008000800 */
[----:B------:R-:W-:Y:S01]  /*48160*/  VIADD R24, R23, UR73 ;  /* 0x0000004917187c36 */ /* 0x000fe20008000000 */
[----:B------:R-:W0:Y:S01]  /*48170*/  LDCU UR73, c[0x0][0x39c] ;  /* 0x00007380ff4977ac */ /* 0x000e220008000800 */
[----:B------:R-:W0:Y:S01]  /*48180*/  LDCU UR72, c[0x0][0x3b8] ;  /* 0x00007700ff4877ac */ /* 0x000e220008000800 */
[-C--:B-1----:R-:W-:Y:S01]  /*48190*/  LEA.HI.X.SX32 R19, R3, R21.reuse, 0x1, P6 ;  /* 0x0000001503137211 */ /* 0x082fe200030f0eff */
[----:B------:R-:W-:Y:S01]  /*481a0*/  VIADD R17, R2, 0x1b ;  /* 0x0000001b02117836 */ /* 0x000fe20000000000 */
[----:B------:R-:W-:Y:S01]  /*481b0*/  LEA R16, P6, R22, R20, 0x1 ;  /* 0x0000001416107211 */ /* 0x000fe200078c08ff */
[----:B------:R-:W1:Y:S02]  /*481c0*/  LDCU UR70, c[0x0][0x3b8] ;  /* 0x00007700ff4677ac */ /* 0x000e640008000800 */
[----:B------:R0:W-:Y:S01]  /*481d0*/  @P5 STG.E.U16 desc[UR10][R18.64], R29 ;  /* 0x0000001d12005986 */ /* 0x0001e2000c10150a */
[----:B------:R-:W-:Y:S01]  /*481e0*/  ISETP.LT.AND P5, PT, R17, UR68, !P0 ;  /* 0x0000004411007c0c */ /* 0x000fe2000c7a1270 */
[----:B------:R-:W-:Y:S01]  /*481f0*/  VIADD R25, R24, UR71 ;  /* 0x0000004718197c36 */ /* 0x000fe20008000000 */
[----:B------:R-:W-:Y:S01]  /*48200*/  LEA.HI.X.SX32 R17, R22, R21, 0x1, P6 ;  /* 0x0000001516117211 */ /* 0x000fe200030f0eff */
[----:B------:R-:W1:Y:S01]  /*48210*/  LDCU UR71, c[0x0][0x39c] ;  /* 0x00007380ff4777ac */ /* 0x000e620008000800 */
[----:B------:R-:W1:Y:S01]  /*48220*/  LDCU UR68, c[0x0][0x3b8] ;  /* 0x00007700ff4477ac */ /* 0x000e620008000800 */
[----:B0-----:R-:W-:-:S02]  /*48230*/  PRMT R19, R29, 0x7632, R19 ;  /* 0x000076321d137816 */ /* 0x001fc40000000013 */
        /* <DEDUP_REMOVED lines=25> */
[----:B----4-:R2:W-:Y:S01]  /*483d0*/  @P4 STG.E.U16 desc[UR10][R18.64], R27 ;  /* 0x0000001b12004986 */ /* 0x0105e2000c10150a */
[----:B------:R-:W-:Y:S01]  /*483e0*/  ISETP.LT.AND P4, PT, R17, UR60, !P0 ;  /* 0x0000003c11007c0c */ /* 0x000fe2000c781270 */
[----:B------:R-:W-:Y:S01]  /*483f0*/  VIADD R26, R2, 0x1e ;  /* 0x0000001e021a7836 */ /* 0x000fe20000000000 */
[-C--:B------:R-:W-:Y:S01]  /*48400*/  LEA.HI.X.SX32 R17, R3, R21.reuse, 0x1, P6 ;  /* 0x0000001503117211 */ /* 0x080fe200030f0eff */
[----:B------:R-:W-:Y:S01]  /*48410*/  VIADD R24, R23, UR57 ;  /* 0x0000003917187c36 */ /* 0x000fe20008000000 */
[----:B------:R-:W4:Y:S01]  /*48420*/  LDCU UR57, c[0x0][0x39c] ;  /* 0x00007380ff3977ac */ /* 0x000f220008000800 */
        /* <DEDUP_REMOVED lines=25> */
[----:B------:R-:W-:Y:S01]  /*485c0*/  VIADD R26, R2, 0x24 ;  /* 0x00000024021a7836 */ /* 0x000fe20000000000 */
        /* <DEDUP_REMOVED lines=20> */
[----:B------:R-:W2:Y:S01]  /*48710*/  LDL.LU R26, [R1] ;  /* 0x00000000011a7983 */ /* 0x000ea20000300800 */
        /* <DEDUP_REMOVED lines=27> */
[CC--:B------:R-:W-:Y:S02]  /*488d0*/  LEA R18, P6, R25.reuse, R20.reuse, 0x1 ;  /* 0x0000001419127211 */ /* 0x0c0fe400078c08ff */
        /* <DEDUP_REMOVED lines=18> */
[C---:B------:R-:W-:Y:S01]  /*48a00*/  VIADD R24, R23.reuse, UR47 ;  /* 0x0000002f17187c36 */ /* 0x040fe20008000000 */
        /* <DEDUP_REMOVED lines=55> */
[C---:B------:R-:W-:Y:S01]  /*48d80*/  VIADD R26, R2.reuse, 0x30 ;  /* 0x00000030021a7836 */ /* 0x040fe20000000000 */
        /* <DEDUP_REMOVED lines=98> */
[C---:B------:R-:W-:Y:S01]  /*493b0*/  LEA R16, P6, R24.reuse, R20, 0x1 ;  /* 0x0000001418107211 */ /* 0x040fe200078c08ff */
        /* <DEDUP_REMOVED lines=232> */
[----:B0-----:R-:W-:Y:S01]  /*4a240*/  LEA.HI.X.SX32 R19, R24, R21, 0x1, P6 ;  /* 0x0000001518137211 */ /* 0x001fe200030f0eff */
[----:B------:R-:W-:Y:S01]  /*4a250*/  VIADD R17, R2, 0x55 ;  /* 0x0000005502117836 */ /* 0x000fe20000000000 */
[----:B------:R-:W-:-:S03]  /*4a260*/  LEA R16, P6, R25, R20, 0x1 ;  /* 0x0000001419107211 */ /* 0x000fc600078c08ff */
[----:B------:R0:W-:Y:S01]  /*4a270*/  @P3 STG.E.U16 desc[UR10][R18.64], R4 ;  /* 0x0000000412003986 */ /* 0x0001e2000c10150a */
[----:B------:R-:W-:Y:S01]  /*4a280*/  ISETP.LT.AND P3, PT, R17, UR26, !P0 ;  /* 0x0000001a11007c0c */ /* 0x000fe2000c761270 */
[----:B------:R-:W-:Y:S01]  /*4a290*/  VIADD R23, R22, UR29 ;  /* 0x0000001d16177c36 */ /* 0x000fe20008000000 */
[----:B------:R-:W-:Y:S01]  /*4a2a0*/  LEA.HI.X.SX32 R17, R25, R21, 0x1, P6 ;  /* 0x0000001519117211 */ /* 0x000fe200030f0eff */
[----:B------:R-:W1:Y:S01]  /*4a2b0*/  LDCU UR29, c[0x0][0x3b8] ;  /* 0x00007700ff1d77ac */ /* 0x000e620008000800 */
[----:B------:R-:W1:Y:S01]  /*4a2c0*/  LDCU UR26, c[0x0][0x3b8] ;  /* 0x00007700ff1a77ac */ /* 0x000e620008000800 */
[----:B0-----:R-:W-:Y:S01]  /*4a2d0*/  PRMT R4, R4, 0x7632, R4 ;  /* 0x0000763204047816 */ /* 0x001fe20000000004 */
[----:B------:R-:W-:Y:S01]  /*4a2e0*/  VIADD R19, R2, 0x56 ;  /* 0x0000005602137836 */ /* 0x000fe20000000000 */
[----:B------:R-:W-:-:S03]  /*4a2f0*/  LEA R18, P6, R3, R20, 0x1 ;  /* 0x0000001403127211 */ /* 0x000fc600078c08ff */
[----:B------:R0:W-:Y:S01]  /*4a300*/  @P4 STG.E.U16 desc[UR10][R16.64], R4 ;  /* 0x0000000410004986 */ /* 0x0001e2000c10150a */
[----:B------:R-:W-:Y:S01]  /*4a310*/  ISETP.LT.AND P4, PT, R19, UR24, !P0 ;  /* 0x0000001813007c0c */ /* 0x000fe2000c781270 */
[----:B------:R-:W-:Y:S01]  /*4a320*/  VIADD R24, R23, UR27 ;  /* 0x0000001b17187c36 */ /* 0x000fe20008000000 */
[----:B------:R-:W-:Y:S01]  /*4a330*/  LEA.HI.X.SX32 R19, R3, R21, 0x1, P6 ;  /* 0x0000001503137211 */ /* 0x000fe200030f0eff */
[----:B------:R-:W1:Y:S04]  /*4a340*/  LDCU UR27, c[0x0][0x3b8] ;  /* 0x00007700ff1b77ac */ /* 0x000e680008000800 */
[----:B------:R1:W-:Y:S01]  /*4a350*/  @P5 STG.E.U16 desc[UR10][R18.64], R5 ;  /* 0x0000000512005986 */ /* 0x0003e2000c10150a */
[----:B------:R-:W2:Y:S01]  /*4a360*/  LDCU UR24, c[0x0][0x3b8] ;  /* 0x00007700ff1877ac */ /* 0x000ea20008000800 */
[----:B0-----:R-:W-:Y:S01]  /*4a370*/  VIADD R16, R2, 0x57 ;  /* 0x0000005702107836 */ /* 0x001fe20000000000 */
[----:B------:R-:W-:-:S02]  /*4a380*/  LEA R4, P6, R22, R20, 0x1 ;  /* 0x0000001416047211 */ /* 0x000fc400078c08ff */
[----:B------:R-:W-:Y:S02]  /*4a390*/  PRMT R17, R5, 0x7632, R17 ;  /* 0x0000763205117816 */ /* 0x000fe40000000011 */
[----:B------:R-:W-:Y:S01]  /*4a3a0*/  ISETP.LT.AND P5, PT, R16, UR22, !P0 ;  /* 0x0000001610007c0c */ /* 0x000fe2000c7a1270 */
[----:B------:R-:W-:Y:S01]  /*4a3b0*/  VIADD R25, R24, UR25 ;  /* 0x0000001918197c36 */ /* 0x000fe20008000000 */
[----:B------:R-:W0:Y:S01]  /*4a3c0*/  LDCU UR25, c[0x0][0x3b8] ;  /* 0x00007700ff1977ac */ /* 0x000e220008000800 */
[-C--:B-1----:R-:W-:Y:S02]  /*4a3d0*/  LEA.HI.X.SX32 R5, R22, R21.reuse, 0x1, P6 ;  /* 0x0000001516057211 */ /* 0x082fe400030f0eff */
[-C--:B------:R-:W-:Y:S01]  /*4a3e0*/  LEA R16, P6, R23, R20.reuse, 0x1 ;  /* 0x0000001417107211 */ /* 0x080fe200078c08ff */
[C---:B------:R-:W-:Y:S01]  /*4a3f0*/  VIADD R19, R2.reuse, 0x58 ;  /* 0x0000005802137836 */ /* 0x040fe20000000000 */
[----:B------:R-:W1:Y:S01]  /*4a400*/  LDCU UR22, c[0x0][0x3b8] ;  /* 0x00007700ff1677ac */ /* 0x000e620008000800 */
[----:B------:R0:W-:Y:S01]  /*4a410*/  @P2 STG.E.U16 desc[UR10][R4.64], R17 ;  /* 0x0000001104002986 */ /* 0x0001e2000c10150a */
[----:B------:R-:W-:Y:S01]  /*4a420*/  VIADD R3, R25, UR23 ;  /* 0x0000001719037c36 */ /* 0x000fe20008000000 */
[-C--:B0-----:R-:W-:Y:S01]  /*4a430*/  LEA.HI.X.SX32 R17, R23, R21.reuse, 0x1, P6 ;  /* 0x0000001517117211 */ /* 0x081fe200030f0eff */
[----:B------:R-:W-:Y:S01]  /*4a440*/  VIADD R5, R2, 0x59 ;  /* 0x0000005902057836 */ /* 0x000fe20000000000 */
[-C--:B------:R-:W-:Y:S01]  /*4a450*/  LEA R4, P6, R24, R20.reuse, 0x1 ;  /* 0x0000001418047211 */ /* 0x080fe200078c08ff */
[----:B------:R-:W-:Y:S01]  /*4a460*/  VIADD R22, R2, 0x5a ;  /* 0x0000005a02167836 */ /* 0x000fe20000000000 */
[----:B------:R-:W-:Y:S01]  /*4a470*/  ISETP.LT.AND P2, PT, R19, UR20, !P0 ;  /* 0x0000001413007c0c */ /* 0x000fe2000c741270 */
[----:B------:R0:W-:Y:S01]  /*4a480*/  @P1 STG.E.U16 desc[UR10][R16.64], R6 ;  /* 0x0000000610001986 */ /* 0x0001e2000c10150a */
[----:B------:R-:W-:Y:S01]  /*4a490*/  ISETP.LT.AND P1, PT, R5, UR18, !P0 ;  /* 0x0000001205007c0c */ /* 0x000fe2000c721270 */
[----:B------:R-:W-:Y:S01]  /*4a4a0*/  VIADD R18, R3, UR21 ;  /* 0x0000001503127c36 */ /* 0x000fe20008000000 */
[----:B------:R-:W-:Y:S01]  /*4a4b0*/  LEA.HI.X.SX32 R5, R24, R21, 0x1, P6 ;  /* 0x0000001518057211 */ /* 0x000fe200030f0eff */
[----:B------:R-:W1:Y:S01]  /*4a4c0*/  LDCU UR23, c[0x0][0x3b8] ;  /* 0x00007700ff1777ac */ /* 0x000e620008000800 */
[----:B------:R-:W1:Y:S01]  /*4a4d0*/  LDCU UR21, c[0x0][0x3b8] ;  /* 0x00007700ff1577ac */ /* 0x000e620008000800 */
[----:B0-----:R-:W-:Y:S01]  /*4a4e0*/  PRMT R17, R6, 0x7632, R17 ;  /* 0x0000763206117816 */ /* 0x001fe20000000011 */
[----:B------:R-:W0:Y:S01]  /*4a4f0*/  LDCU UR20, c[0x0][0x3b8] ;  /* 0x00007700ff1477ac */ /* 0x000e220008000800 */
[----:B------:R-:W-:-:S03]  /*4a500*/  LEA R16, P6, R25, R20, 0x1 ;  /* 0x0000001419107211 */ /* 0x000fc600078c08ff */
[----:B------:R1:W-:Y:S01]  /*4a510*/  @P3 STG.E.U16 desc[UR10][R4.64], R17 ;  /* 0x0000001104003986 */ /* 0x0003e2000c10150a */
[----:B------:R-:W0:Y:S01]  /*4a520*/  LDCU UR18, c[0x0][0x3b8] ;  /* 0x00007700ff1277ac */ /* 0x000e220008000800 */
[----:B-1----:R-:W-:Y:S01]  /*4a530*/  LEA.HI.X.SX32 R17, R25, R21, 0x1, P6 ;  /* 0x0000001519117211 */ /* 0x002fe200030f0eff */
[----:B------:R-:W-:Y:S01]  /*4a540*/  VIADD R5, R2, 0x5b ;  /* 0x0000005b02057836 */ /* 0x000fe20000000000 */
[----:B------:R-:W-:-:S03]  /*4a550*/  LEA R4, P6, R3, R20, 0x1 ;  /* 0x0000001403047211 */ /* 0x000fc600078c08ff */
[----:B------:R1:W-:Y:S01]  /*4a560*/  @P4 STG.E.U16 desc[UR10][R16.64], R7 ;  /* 0x0000000710004986 */ /* 0x0003e2000c10150a */
[----:B------:R-:W-:Y:S01]  /*4a570*/  ISETP.LT.AND P4, PT, R5, UR8, !P0 ;  /* 0x0000000805007c0c */ /* 0x000fe2000c781270 */
[----:B------:R-:W-:Y:S01]  /*4a580*/  VIADD R19, R18, UR19 ;  /* 0x0000001312137c36 */ /* 0x000fe20008000000 */
[----:B------:R-:W-:Y:S01]  /*4a590*/  LEA.HI.X.SX32 R5, R3, R21, 0x1, P6 ;  /* 0x0000001503057211 */ /* 0x000fe200030f0eff */
[----:B------:R-:W0:Y:S01]  /*4a5a0*/  LDCU UR19, c[0x0][0x3b8] ;  /* 0x00007700ff1377ac */ /* 0x000e220008000800 */
[----:B------:R-:W-:Y:S02]  /*4a5b0*/  ISETP.LT.AND P3, PT, R22, UR16, !P0 ;  /* 0x0000001016007c0c */ /* 0x000fe4000c761270 */
[----:B-1----:R-:W-:Y:S01]  /*4a5c0*/  PRMT R7, R7, 0x7632, R7 ;  /* 0x0000763207077816 */ /* 0x002fe20000000007 */
[----:B------:R-:W-:Y:S01]  /*4a5d0*/  VIADD R17, R2, 0x5c ;  /* 0x0000005c02117836 */ /* 0x000fe20000000000 */
[----:B------:R-:W-:Y:S01]  /*4a5e0*/  LEA R16, P6, R18, R20, 0x1 ;  /* 0x0000001412107211 */ /* 0x000fe200078c08ff */
[----:B------:R-:W-:Y:S01]  /*4a5f0*/  VIADD R6, R19, UR17 ;  /* 0x0000001113067c36 */ /* 0x000fe20008000000 */
[----:B------:R-:W1:Y:S01]  /*4a600*/  LDCU UR17, c[0x0][0x3b8] ;  /* 0x00007700ff1177ac */ /* 0x000e620008000800 */
[----:B------:R0:W-:Y:S01]  /*4a610*/  @P5 STG.E.U16 desc[UR10][R4.64], R7 ;  /* 0x0000000704005986 */ /* 0x0001e2000c10150a */
[----:B------:R-:W-:-:S02]  /*4a620*/  ISETP.LT.AND P5, PT, R17, UR13, !P0 ;  /* 0x0000000d11007c0c */ /* 0x000fc4000c7a1270 */
[-C--:B------:R-:W-:Y:S01]  /*4a630*/  LEA.HI.X.SX32 R17, R18, R21.reuse, 0x1, P6 ;  /* 0x0000001512117211 */ /* 0x080fe200030f0eff */
[----:B------:R-:W-:Y:S01]  /*4a640*/  VIADD R22, R6, UR15 ;  /* 0x0000000f06167c36 */ /* 0x000fe20008000000 */
[----:B------:R-:W1:Y:S01]  /*4a650*/  LDCU UR16, c[0x0][0x3b8] ;  /* 0x00007700ff1077ac */ /* 0x000e620008000800 */
[----:B------:R-:W1:Y:S01]  /*4a660*/  LDCU UR8, c[0x0][0x3b8] ;  /* 0x00007700ff0877ac */ /* 0x000e620008000800 */
[----:B0-----:R-:W-:Y:S01]  /*4a670*/  VIADD R5, R2, 0x5d ;  /* 0x0000005d02057836 */ /* 0x001fe20000000000 */
[-C--:B------:R-:W-:Y:S01]  /*4a680*/  LEA R4, P6, R19, R20.reuse, 0x1 ;  /* 0x0000001413047211 */ /* 0x080fe200078c08ff */
[----:B------:R-:W-:Y:S01]  /*4a690*/  VIADD R3, R22, UR14 ;  /* 0x0000000e16037c36 */ /* 0x000fe20008000000 */
[----:B------:R-:W0:Y:S01]  /*4a6a0*/  LDCU UR15, c[0x0][0x3b8] ;  /* 0x00007700ff0f77ac */ /* 0x000e220008000800 */
[----:B------:R-:W0:Y:S01]  /*4a6b0*/  LDCU UR13, c[0x0][0x3b8] ;  /* 0x00007700ff0d77ac */ /* 0x000e220008000800 */
[----:B--2---:R2:W-:Y:S01]  /*4a6c0*/  @P2 STG.E.U16 desc[UR10][R16.64], R26 ;  /* 0x0000001a10002986 */ /* 0x0045e2000c10150a */
[----:B------:R-:W-:Y:S01]  /*4a6d0*/  ISETP.LT.AND P2, PT, R5, UR46, !P0 ;  /* 0x0000002e05007c0c */ /* 0x000fe2000c741270 */
[----:B------:R-:W-:Y:S01]  /*4a6e0*/  VIADD R7, R3, UR12 ;  /* 0x0000000c03077c36 */ /* 0x000fe20008000000 */
[----:B------:R-:W-:Y:S01]  /*4a6f0*/  LEA.HI.X.SX32 R5, R19, R21, 0x1, P6 ;  /* 0x0000001513057211 */ /* 0x000fe200030f0eff */
[----:B------:R-:W0:Y:S01]  /*4a700*/  LDCU UR14, c[0x0][0x3b8] ;  /* 0x00007700ff0e77ac */ /* 0x000e220008000800 */
[----:B------:R-:W0:Y:S01]  /*4a710*/  LDCU UR12, c[0x0][0x3b8] ;  /* 0x00007700ff0c77ac */ /* 0x000e220008000800 */
[----:B--2---:R-:W-:Y:S01]  /*4a720*/  PRMT R17, R26, 0x7632, R17 ;  /* 0x000076321a117816 */ /* 0x004fe20000000011 */
[----:B------:R-:W2:Y:S01]  /*4a730*/  LDCU UR46, c[0x0][0x3b8] ;  /* 0x00007700ff2e77ac */ /* 0x000ea20008000800 */
[----:B------:R-:W-:-:S03]  /*4a740*/  LEA R16, P6, R6, R20, 0x1 ;  /* 0x0000001406107211 */ /* 0x000fc600078c08ff */
[----:B------:R0:W-:Y:S02]  /*4a750*/  @P1 STG.E.U16 desc[UR10][R4.64], R17 ;  /* 0x0000001104001986 */ /* 0x0001e4000c10150a */
[----:B0-----:R-:W-:Y:S01]  /*4a760*/  LEA.HI.X.SX32 R17, R6, R21, 0x1, P6 ;  /* 0x0000001506117211 */ /* 0x001fe200030f0eff */
[----:B------:R-:W-:Y:S01]  /*4a770*/  VIADD R5, R2, 0x5f ;  /* 0x0000005f02057836 */ /* 0x000fe20000000000 */
[----:B------:R-:W-:-:S03]  /*4a780*/  LEA R4, P6, R22, R20, 0x1 ;  /* 0x0000001416047211 */ /* 0x000fc600078c08ff */
[----:B----4-:R0:W-:Y:S01]  /*4a790*/  @P3 STG.E.U16 desc[UR10][R16.64], R27 ;  /* 0x0000001b10003986 */ /* 0x0101e2000c10150a */
[----:B------:R-:W-:Y:S01]  /*4a7a0*/  ISETP.LT.AND P3, PT, R5, UR75, !P0 ;  /* 0x0000004b05007c0c */ /* 0x000fe2000c761270 */
[----:B------:R-:W-:Y:S01]  /*4a7b0*/  VIADD R19, R2, 0x5e ;  /* 0x0000005e02137836 */ /* 0x000fe20000000000 */
[----:B------:R-:W-:Y:S01]  /*4a7c0*/  LEA.HI.X.SX32 R5, R22, R21, 0x1, P6 ;  /* 0x0000001516057211 */ /* 0x000fe200030f0eff */
[----:B------:R-:W-:Y:S01]  /*4a7d0*/  VIADD R18, R7, UR9 ;  /* 0x0000000907127c36 */ /* 0x000fe20008000000 */
[----:B------:R-:W4:Y:S01]  /*4a7e0*/  LDCU UR9, c[0x0][0x3b8] ;  /* 0x00007700ff0977ac */ /* 0x000f220008000800 */
[----:B------:R-:W1:Y:S01]  /*4a7f0*/  LDCU UR75, c[0x0][0x3b8] ;  /* 0x00007700ff4b77ac */ /* 0x000e620008000800 */
[----:B0-----:R-:W-:Y:S02]  /*4a800*/  PRMT R17, R27, 0x7632, R17 ;  /* 0x000076321b117816 */ /* 0x001fe40000000011 */
[----:B------:R-:W2:Y:S01]  /*4a810*/  LDL.LU R27, [R1+0x210] ;  /* 0x00021000011b7983 */ /* 0x000ea20000300800 */
[----:B------:R-:W-:-:S03]  /*4a820*/  LEA R16, P6, R3, R20, 0x1 ;  /* 0x0000001403107211 */ /* 0x000fc600078c08ff */
[----:B------:R0:W-:Y:S02]  /*4a830*/  @P4 STG.E.U16 desc[UR10][R4.64], R17 ;  /* 0x0000001104004986 */ /* 0x0001e4000c10150a */
[----:B0-----:R-:W-:-:S05]  /*4a840*/  LEA.HI.X.SX32 R17, R3, R21, 0x1, P6 ;  /* 0x0000001503117211 */ /* 0x001fca00030f0eff */
[----:B---3--:R0:W-:Y:S02]  /*4a850*/  @P5 STG.E.U16 desc[UR10][R16.64], R28 ;  /* 0x0000001c10005986 */ /* 0x0081e4000c10150a */
[----:B0-----:R-:W-:Y:S02]  /*4a860*/  PRMT R17, R28, 0x7632, R17 ;  /* 0x000076321c117816 */ /* 0x001fe40000000011 */
[----:B------:R-:W3:Y:S01]  /*4a870*/  LDL R28, [R1+0x214] ;  /* 0x00021400011c7983 */ /* 0x000ee20000100800 */
[----:B------:R-:W-:Y:S01]  /*4a880*/  VIADD R5, R2, 0x61 ;  /* 0x0000006102057836 */ /* 0x000fe20000000000 */
[-C--:B------:R-:W-:Y:S02]  /*4a890*/  LEA R4, P6, R7, R20.reuse, 0x1 ;  /* 0x0000001407047211 */ /* 0x080fe400078c08ff */
[----:B------:R-:W-:Y:S01]  /*4a8a0*/  ISETP.LT.AND P1, PT, R19, UR74, !P0 ;  /* 0x0000004a13007c0c */ /* 0x000fe2000c721270 */
[----:B------:R-:W-:Y:S01]  /*4a8b0*/  VIADD R6, R18, UR76 ;  /* 0x0000004c12067c36 */ /* 0x000fe20008000000 */
[----:B------:R-:W-:Y:S01]  /*4a8c0*/  ISETP.LT.AND P5, PT, R5, UR70, !P0 ;  /* 0x0000004605007c0c */ /* 0x000fe2000c7a1270 */
[----:B------:R-:W-:Y:S01]  /*4a8d0*/  VIADD R22, R2, 0x60 ;  /* 0x0000006002167836 */ /* 0x000fe20000000000 */
[-C--:B------:R-:W-:Y:S01]  /*4a8e0*/  LEA.HI.X.SX32 R5, R7, R21.reuse, 0x1, P6 ;  /* 0x0000001507057211 */ /* 0x080fe200030f0eff */
[----:B------:R-:W-:Y:S01]  /*4a8f0*/  VIADD R19, R6, UR73 ;  /* 0x0000004906137c36 */ /* 0x000fe20008000000 */
[-C--:B------:R-:W-:Y:S01]  /*4a900*/  LEA R16, P6, R18, R20.reuse, 0x1 ;  /* 0x0000001412107211 */ /* 0x080fe200078c08ff */
[----:B------:R-:W0:Y:S02]  /*4a910*/  LDCU UR74, c[0x0][0x3b8] ;  /* 0x00007700ff4a77ac */ /* 0x000e240008000800 */
[----:B------:R1:W-:Y:S01]  /*4a920*/  @P2 STG.E.U16 desc[UR10][R4.64], R17 ;  /* 0x0000001104002986 */ /* 0x0003e2000c10150a */
[----:B------:R-:W-:Y:S01]  /*4a930*/  ISETP.LT.AND P4, PT, R22, UR72, !P0 ;  /* 0x0000004816007c0c */ /* 0x000fe2000c781270 */
[----:B------:R-:W0:Y:S01]  /*4a940*/  LDCU UR76, c[0x0][0x3b8] ;  /* 0x00007700ff4c77ac */ /* 0x000e220008000800 */
[----:B------:R-:W0:Y:S01]  /*4a950*/  LDCU UR73, c[0x0][0x3b8] ;  /* 0x00007700ff4977ac */ /* 0x000e220008000800 */
[----:B------:R-:W0:Y:S01]  /*4a960*/  LDCU UR70, c[0x0][0x3b8] ;  /* 0x00007700ff4677ac */ /* 0x000e220008000800 */
[----:B-1----:R-:W-:Y:S01]  /*4a970*/  LEA.HI.X.SX32 R17, R18, R21, 0x1, P6 ;  /* 0x0000001512117211 */ /* 0x002fe200030f0eff */
[----:B------:R-:W-:Y:S01]  /*4a980*/  VIADD R5, R2, 0x63 ;  /* 0x0000006302057836 */ /* 0x000fe20000000000 */
[----:B------:R-:W-:Y:S01]  /*4a990*/  LEA R4, P6, R6, R20, 0x1 ;  /* 0x0000001406047211 */ /* 0x000fe200078c08ff */
[----:B------:R-:W-:Y:S01]  /*4a9a0*/  VIADD R3, R19, UR71 ;  /* 0x0000004713037c36 */ /* 0x000fe20008000000 */
[----:B------:R-:W1:Y:S01]  /*4a9b0*/  LDCU UR72, c[0x0][0x3b8] ;  /* 0x00007700ff4877ac */ /* 0x000e620008000800 */
[----:B------:R0:W-:Y:S01]  /*4a9c0*/  @P1 STG.E.U16 desc[UR10][R16.64], R29 ;  /* 0x0000001d10001986 */ /* 0x0001e2000c10150a */
[----:B------:R-:W-:-:S02]  /*4a9d0*/  ISETP.LT.AND P1, PT, R5, UR65, !P0 ;  /* 0x0000004105007c0c */ /* 0x000fc4000c721270 */
[-C--:B------:R-:W-:Y:S01]  /*4a9e0*/  LEA.HI.X.SX32 R5, R6, R21.reuse, 0x1, P6 ;  /* 0x0000001506057211 */ /* 0x080fe200030f0eff */
[C---:B------:R-:W-:Y:S01]  /*4a9f0*/  VIADD R22, R2.reuse, 0x62 ;  /* 0x0000006202167836 */ /* 0x040fe20000000000 */
[----:B------:R-:W1:Y:S01]  /*4aa00*/  LDCU UR71, c[0x0][0x3b8] ;  /* 0x00007700ff4777ac */ /* 0x000e620008000800 */
[----:B0-----:R-:W-:Y:S01]  /*4aa10*/  PRMT R17, R29, 0x7632, R17 ;  /* 0x000076321d117816 */ /* 0x001fe20000000011 */
[----:B------:R-:W-:Y:S01]  /*4aa20*/  VIADD R7, R3, UR69 ;  /* 0x0000004503077c36 */ /* 0x000fe20008000000 */
[-C--:B------:R-:W-:Y:S01]  /*4aa30*/  LEA R16, P6, R19, R20.reuse, 0x1 ;  /* 0x0000001413107211 */ /* 0x080fe200078c08ff */
[----:B------:R-:W-:Y:S01]  /*4aa40*/  VIADD R6, R2, 0x64 ;  /* 0x0000006402067836 */ /* 0x000fe20000000000 */
[----:B------:R-:W-:Y:S01]  /*4aa50*/  ISETP.LT.AND P2, PT, R22, UR68, !P0 ;  /* 0x0000004416007c0c */ /* 0x000fe2000c741270 */
[----:B------:R0:W-:Y:S01]  /*4aa60*/  @P3 STG.E.U16 desc[UR10][R4.64], R17 ;  /* 0x0000001104003986 */ /* 0x0001e2000c10150a */
[----:B------:R-:W-:Y:S01]  /*4aa70*/  VIADD R18, R7, UR67 ;  /* 0x0000004307127c36 */ /* 0x000fe20008000000 */
[----:B------:R-:W1:Y:S01]  /*4aa80*/  LDCU UR69, c[0x0][0x3b8] ;  /* 0x00007700ff4577ac */ /* 0x000e620008000800 */
[----:B------:R-:W-:Y:S01]  /*4aa90*/  ISETP.LT.AND P3, PT, R6, UR62, !P0 ;  /* 0x0000003e06007c0c */ /* 0x000fe2000c761270 */
[----:B------:R-:W-:Y:S01]  /*4aaa0*/  IMAD.MOV.U32 R29, RZ, RZ, R0 ;  /* 0x000000ffff1d7224 */ /* 0x000fe200078e0000 */
[----:B------:R-:W1:Y:S01]  /*4aab0*/  LDCU UR68, c[0x0][0x3b8] ;  /* 0x00007700ff4477ac */ /* 0x000e620008000800 */
[----:B------:R-:W1:Y:S01]  /*4aac0*/  LDCU UR65, c[0x0][0x3b8] ;  /* 0x00007700ff4177ac */ /* 0x000e620008000800 */
[----:B0-----:R-:W-:Y:S01]  /*4aad0*/  LEA.HI.X.SX32 R17, R19, R21, 0x1, P6 ;  /* 0x0000001513117211 */ /* 0x001fe200030f0eff */
[----:B------:R-:W-:Y:S01]  /*4aae0*/  VIADD R5, R2, 0x65 ;  /* 0x0000006502057836 */ /* 0x000fe20000000000 */
[----:B------:R-:W-:Y:S01]  /*4aaf0*/  LEA R4, P6, R3, R20, 0x1 ;  /* 0x0000001403047211 */ /* 0x000fe200078c08ff */
[----:B------:R-:W-:Y:S01]  /*4ab00*/  VIADD R22, R18, UR66 ;  /* 0x0000004212167c36 */ /* 0x000fe20008000000 */
[----:B------:R-:W0:Y:S01]  /*4ab10*/  LDCU UR67, c[0x0][0x3b8] ;  /* 0x00007700ff4377ac */ /* 0x000e220008000800 */
[----:B------:R1:W-:Y:S01]  /*4ab20*/  @P4 STG.E.U16 desc[UR10][R16.64], R8 ;  /* 0x0000000810004986 */ /* 0x0003e2000c10150a */
[----:B------:R-:W-:-:S02]  /*4ab30*/  ISETP.LT.AND P4, PT, R5, UR63, !P0 ;  /* 0x0000003f05007c0c */ /* 0x000fc4000c781270 */
[-C--:B------:R-:W-:Y:S01]  /*4ab40*/  LEA.HI.X.SX32 R5, R3, R21.reuse, 0x1, P6 ;  /* 0x0000001503057211 */ /* 0x080fe200030f0eff */
[----:B------:R-:W-:Y:S01]  /*4ab50*/  VIADD R19, R22, UR57 ;  /* 0x0000003916137c36 */ /* 0x000fe20008000000 */
[CC--:B------:R-:W-:Y:S01]  /*4ab60*/  LEA R6, P6, R7.reuse, R20.reuse, 0x1 ;  /* 0x0000001407067211 */ /* 0x0c0fe200078c08ff */
[----:B------:R-:W0:Y:S01]  /*4ab70*/  LDCU UR66, c[0x0][0x3b8] ;  /* 0x00007700ff4277ac */ /* 0x000e220008000800 */
[----:B------:R-:W0:Y:S01]  /*4ab80*/  LDCU UR62, c[0x0][0x3b8] ;  /* 0x00007700ff3e77ac */ /* 0x000e220008000800 */
[----:B-1----:R-:W-:Y:S02]  /*4ab90*/  PRMT R8, R8, 0x7632, R8 ;  /* 0x0000763208087816 */ /* 0x002fe40000000008 */
[----:B------:R-:W-:Y:S01]  /*4aba0*/  LEA.HI.X.SX32 R7, R7, R21, 0x1, P6 ;  /* 0x0000001507077211 */ /* 0x000fe200030f0eff */
[C---:B------:R-:W-:Y:S01]  /*4abb0*/  VIADD R16, R2.reuse, 0x66 ;  /* 0x0000006602107836 */ /* 0x040fe20000000000 */
[----:B------:R-:W1:Y:S01]  /*4abc0*/  LDCU UR57, c[0x0][0x3b8] ;  /* 0x00007700ff3977ac */ /* 0x000e620008000800 */
[----:B------:R0:W-:Y:S01]  /*4abd0*/  @P5 STG.E.U16 desc[UR10][R4.64], R8 ;  /* 0x0000000804005986 */ /* 0x0001e2000c10150a */
[C---:B------:R-:W-:Y:S01]  /*4abe0*/  VIADD R17, R2.reuse, 0x6a ;  /* 0x0000006a02117836 */ /* 0x040fe20000000000 */
[----:B------:R-:W1:Y:S02]  /*4abf0*/  LDCU UR63, c[0x0][0x3b8] ;  /* 0x00007700ff3f77ac */ /* 0x000e640008000800 */
[----:B------:R4:W-:Y:S01]  /*4ac00*/  @P2 STG.E.U16 desc[UR10][R6.64], R9 ;  /* 0x0000000906002986 */ /* 0x0009e2000c10150a */
[----:B0-----:R-:W-:Y:S01]  /*4ac10*/  VIADD R5, R2, 0x67 ;  /* 0x0000006702057836 */ /* 0x001fe20000000000 */
[----:B------:R-:W-:-:S02]  /*4ac20*/  LEA R4, P6, R18, R20, 0x1 ;  /* 0x0000001412047211 */ /* 0x000fc400078c08ff */
[----:B----4-:R-:W-:Y:S02]  /*4ac30*/  PRMT R7, R9, 0x7632, R7 ;  /* 0x0000763209077816 */ /* 0x010fe40000000007 */
[----:B------:R-:W-:Y:S01]  /*4ac40*/  ISETP.LT.AND P2, PT, R5, UR61, !P0 ;  /* 0x0000003d05007c0c */ /* 0x000fe2000c741270 */
[----:B------:R-:W-:Y:S01]  /*4ac50*/  VIADD R3, R19, UR64 ;  /* 0x0000004013037c36 */ /* 0x000fe20008000000 */
[----:B------:R-:W-:Y:S01]  /*4ac60*/  LEA.HI.X.SX32 R5, R18, R21, 0x1, P6 ;  /* 0x0000001512057211 */ /* 0x000fe200030f0eff */
[----:B------:R-:W0:Y:S01]  /*4ac70*/  LDCU UR64, c[0x0][0x3b8] ;  /* 0x00007700ff4077ac */ /* 0x000e220008000800 */
[----:B------:R-:W-:-:S03]  /*4ac80*/  LEA R6, P6, R22, R20, 0x1 ;  /* 0x0000001416067211 */ /* 0x000fc600078c08ff */
[----:B------:R4:W-:Y:S01]  /*4ac90*/  @P1 STG.E.U16 desc[UR10][R4.64], R7 ;  /* 0x0000000704001986 */ /* 0x0009e2000c10150a */
[----:B------:R-:W-:Y:S01]  /*4aca0*/  ISETP.LT.AND P5, PT, R16, UR60, !P0 ;  /* 0x0000003c10007c0c */ /* 0x000fe2000c7a1270 */
[----:B------:R-:W0:Y:S01]  /*4acb0*/  LDCU UR61, c[0x0][0x3b8] ;  /* 0x00007700ff3d77ac */ /* 0x000e220008000800 */
[-C--:B----4-:R-:W-:Y:S01]  /*4acc0*/  LEA.HI.X.SX32 R7, R22, R21.reuse, 0x1, P6 ;  /* 0x0000001516077211 */ /* 0x090fe200030f0eff */
[C---:B------:R-:W-:Y:S01]  /*4acd0*/  VIADD R5, R2.reuse, 0x69 ;  /* 0x0000006902057836 */ /* 0x040fe20000000000 */
[-C--:B------:R-:W-:Y:S01]  /*4ace0*/  LEA R4, P6, R19, R20.reuse, 0x1 ;  /* 0x0000001413047211 */ /* 0x080fe200078c08ff */
[----:B------:R-:W-:Y:S01]  /*4acf0*/  VIADD R8, R3, UR59 ;  /* 0x0000003b03087c36 */ /* 0x000fe20008000000 */
[----:B------:R-:W4:Y:S01]  /*4ad00*/  LDCU UR60, c[0x0][0x3b8] ;  /* 0x00007700ff3c77ac */ /* 0x000f220008000800 */
[----:B------:R0:W-:Y:S01]  /*4ad10*/  @P3 STG.E.U16 desc[UR10][R6.64], R10 ;  /* 0x0000000a06003986 */ /* 0x0001e2000c10150a */
[----:B------:R-:W-:Y:S02]  /*4ad20*/  ISETP.LT.AND P3, PT, R5, UR53, !P0 ;  /* 0x0000003505007c0c */ /* 0x000fe4000c761270 */
[----:B------:R-:W-:Y:S01]  /*4ad30*/  LEA.HI.X.SX32 R5, R19, R21, 0x1, P6 ;  /* 0x0000001513057211 */ /* 0x000fe200030f0eff */
[----:B------:R-:W-:Y:S01]  /*4ad40*/  VIADD R16, R2, 0x68 ;  /* 0x0000006802107836 */ /* 0x000fe20000000000 */
[----:B------:R-:W1:Y:S01]  /*4ad50*/  LDCU UR59, c[0x0][0x3b8] ;  /* 0x00007700ff3b77ac */ /* 0x000e620008000800 */
[----:B------:R-:W-:Y:S01]  /*4ad60*/  VIADD R9, R8, UR58 ;  /* 0x0000003a08097c36 */ /* 0x000fe20008000000 */
[----:B------:R-:W1:Y:S01]  /*4ad70*/  LDCU UR53, c[0x0][0x3b8] ;  /* 0x00007700ff3577ac */ /* 0x000e620008000800 */
[----:B0-----:R-:W-:Y:S01]  /*4ad80*/  PRMT R7, R10, 0x7632, R7 ;  /* 0x000076320a077816 */ /* 0x001fe20000000007 */
[----:B------:R-:W0:Y:S01]  /*4ad90*/  LDCU UR58, c[0x0][0x3b8] ;  /* 0x00007700ff3a77ac */ /* 0x000e220008000800 */
[----:B------:R-:W-:-:S03]  /*4ada0*/  LEA R6, P6, R3, R20, 0x1 ;  /* 0x0000001403067211 */ /* 0x000fc600078c08ff */
[----:B------:R1:W-:Y:S01]  /*4adb0*/  @P4 STG.E.U16 desc[UR10][R4.64], R7 ;  /* 0x0000000704004986 */ /* 0x0003e2000c10150a */
[----:B------:R-:W-:Y:S02]  /*4adc0*/  ISETP.LT.AND P1, PT, R16, UR56, !P0 ;  /* 0x0000003810007c0c */ /* 0x000fe4000c721270 */
[-C--:B-1----:R-:W-:Y:S01]  /*4add0*/  LEA.HI.X.SX32 R7, R3, R21.reuse, 0x1, P6 ;  /* 0x0000001503077211 */ /* 0x082fe200030f0eff */
[----:B------:R-:W-:Y:S01]  /*4ade0*/  VIADD R5, R2, 0x6b ;  /* 0x0000006b02057836 */ /* 0x000fe20000000000 */
[----:B------:R-:W-:Y:S01]  /*4adf0*/  ISETP.LT.AND P4, PT, R17, UR4, !P0 ;  /* 0x0000000411007c0c */ /* 0x000fe2000c781270 */
[----:B------:R-:W-:Y:S01]  /*4ae00*/  VIADD R16, R9, UR55 ;  /* 0x0000003709107c36 */ /* 0x000fe20008000000 */
[----:B------:R-:W1:Y:S01]  /*4ae10*/  LDCU UR56, c[0x0][0x3b8] ;  /* 0x00007700ff3877ac */ /* 0x000e620008000800 */
[----:B------:R0:W-:Y:S01]  /*4ae20*/  @P5 STG.E.U16 desc[UR10][R6.64], R11 ;  /* 0x0000000b06005986 */ /* 0x0001e2000c10150a */
[----:B------:R-:W-:Y:S02]  /*4ae30*/  LEA R4, P5, R8, R20, 0x1 ;  /* 0x0000001408047211 */ /* 0x000fe400078a08ff */
[----:B------:R-:W-:Y:S01]  /*4ae40*/  ISETP.LT.AND P6, PT, R5, UR7, !P0 ;  /* 0x0000000705007c0c */ /* 0x000fe2000c7c1270 */
[----:B------:R-:W-:Y:S01]  /*4ae50*/  VIADD R10, R16, UR54 ;  /* 0x00000036100a7c36 */ /* 0x000fe20008000000 */
[----:B------:R-:W-:Y:S01]  /*4ae60*/  LEA.HI.X.SX32 R5, R8, R21, 0x1, P5 ;  /* 0x0000001508057211 */ /* 0x000fe200028f0eff */
[----:B------:R-:W1:Y:S01]  /*4ae70*/  LDCU UR55, c[0x0][0x3b8] ;  /* 0x00007700ff3777ac */ /* 0x000e620008000800 */
[----:B------:R-:W1:Y:S01]  /*4ae80*/  LDCU UR54, c[0x0][0x3b8] ;  /* 0x00007700ff3677ac */ /* 0x000e620008000800 */
[----:B0-----:R-:W-:-:S02]  /*4ae90*/  PRMT R7, R11, 0x7632, R7 ;  /* 0x000076320b077816 */ /* 0x001fc40000000007 */
[C---:B------:R-:W-:Y:S01]  /*4aea0*/  LEA R6, P5, R9.reuse, R20, 0x1 ;  /* 0x0000001409067211 */ /* 0x040fe200078a08ff */
[----:B------:R-:W0:Y:S02]  /*4aeb0*/  LDCU UR4, c[0x0][0x3b8] ;  /* 0x00007700ff0477ac */ /* 0x000e240008000800 */
[----:B------:R1:W-:Y:S01]  /*4aec0*/  @P2 STG.E.U16 desc[UR10][R4.64], R7 ;  /* 0x0000000704002986 */ /* 0x0003e2000c10150a */
[----:B------:R-:W0:Y:S01]  /*4aed0*/  LDCU UR7, c[0x0][0x3b8] ;  /* 0x00007700ff0777ac */ /* 0x000e220008000800 */
[----:B-1----:R-:W-:-:S05]  /*4aee0*/  LEA.HI.X.SX32 R7, R9, R21, 0x1, P5 ;  /* 0x0000001509077211 */ /* 0x002fca00028f0eff */
[----:B------:R1:W-:Y:S01]  /*4aef0*/  @P1 STG.E.U16 desc[UR10][R6.64], R12 ;  /* 0x0000000c06001986 */ /* 0x0003e2000c10150a */
[----:B------:R-:W-:Y:S01]  /*4af00*/  VIADD R11, R2, 0x6c ;  /* 0x0000006c020b7836 */ /* 0x000fe20000000000 */
[----:B------:R-:W-:Y:S02]  /*4af10*/  PRMT R9, R12, 0x7632, R9 ;  /* 0x000076320c097816 */ /* 0x000fe40000000009 */
[----:B-1----:R-:W-:-:S04]  /*4af20*/  LEA R6, P5, R16, R20, 0x1 ;  /* 0x0000001410067211 */ /* 0x002fc800078a08ff */
[-C--:B------:R-:W-:Y:S02]  /*4af30*/  LEA.HI.X.SX32 R7, R16, R21.reuse, 0x1, P5 ;  /* 0x0000001510077211 */ /* 0x080fe400028f0eff */
[CC--:B------:R-:W-:Y:S01]  /*4af40*/  LEA R16, P5, R10.reuse, R20.reuse, 0x1 ;  /* 0x000000140a107211 */ /* 0x0c0fe200078a08ff */
[C---:B------:R-:W-:Y:S01]  /*4af50*/  VIADD R3, R10.reuse, UR6 ;  /* 0x000000060a037c36 */ /* 0x040fe20008000000 */
[----:B------:R-:W-:Y:S02]  /*4af60*/  ISETP.LT.AND P2, PT, R11, UR51, !P0 ;  /* 0x000000330b007c0c */ /* 0x000fe4000c741270 */
[-C--:B------:R-:W-:Y:S01]  /*4af70*/  LEA.HI.X.SX32 R17, R10, R21.reuse, 0x1, P5 ;  /* 0x000000150a117211 */ /* 0x080fe200028f0eff */
[----:B------:R1:W-:Y:S01]  /*4af80*/  @P3 STG.E.U16 desc[UR10][R6.64], R9 ;  /* 0x0000000906003986 */ /* 0x0003e2000c10150a */
[C---:B------:R-:W-:Y:S01]  /*4af90*/  VIADD R11, R2.reuse, 0x6e ;  /* 0x0000006e020b7836 */ /* 0x040fe20000000000 */
[----:B------:R-:W0:Y:S01]  /*4afa0*/  LDCU UR6, c[0x0][0x3b8] ;  /* 0x00007700ff0677ac */ /* 0x000e220008000800 */
[C---:B------:R-:W-:Y:S01]  /*4afb0*/  VIADD R8, R3.reuse, UR52 ;  /* 0x0000003403087c36 */ /* 0x040fe20008000000 */
[----:B------:R0:W-:Y:S01]  /*4afc0*/  @P4 STG.E.U16 desc[UR10][R16.64], R13 ;  /* 0x0000000d10004986 */ /* 0x0001e2000c10150a */
[----:B------:R-:W-:Y:S01]  /*4afd0*/  LEA R10, P4, R3, R20, 0x1 ;  /* 0x00000014030a7211 */ /* 0x000fe200078808ff */
[C---:B------:R-:W-:Y:S01]  /*4afe0*/  VIADD R5, R2.reuse, 0x6d ;  /* 0x0000006d02057836 */ /* 0x040fe20000000000 */
[----:B------:R-:W-:Y:S01]  /*4aff0*/  ISETP.LT.AND P3, PT, R11, UR77, !P0 ;  /* 0x0000004d0b007c0c */ /* 0x000fe2000c761270 */
[----:B------:R-:W0:Y:S01]  /*4b000*/  LDCU UR51, c[0x0][0x3b8] ;  /* 0x00007700ff3377ac */ /* 0x000e220008000800 */
[----:B-1----:R-:W-:Y:S01]  /*4b010*/  VIADD R7, R2, 0x6f ;  /* 0x0000006f02077836 */ /* 0x002fe20000000000 */
[----:B------:R-:W-:Y:S01]  /*4b020*/  LEA.HI.X.SX32 R11, R3, R21, 0x1, P4 ;  /* 0x00000015030b7211 */ /* 0x000fe200020f0eff */
[----:B------:R-:W-:-:S02]  /*4b030*/  VIADD R4, R8, UR50 ;  /* 0x0000003208047c36 */ /* 0x000fc40008000000 */
[----:B------:R-:W-:Y:S01]  /*4b040*/  VIADD R9, R2, 0x70 ;  /* 0x0000007002097836 */ /* 0x000fe20000000000 */
[----:B------:R-:W-:Y:S01]  /*4b050*/  ISETP.LT.AND P5, PT, R7, UR5, !P0 ;  /* 0x0000000507007c0c */ /* 0x000fe2000c7a1270 */
[----:B------:R-:W1:Y:S01]  /*4b060*/  LDCU UR52, c[0x0][0x3b8] ;  /* 0x00007700ff3477ac */ /* 0x000e620008000800 */
[----:B------:R-:W-:Y:S02]  /*4b070*/  PRMT R7, R13, 0x7632, R7 ;  /* 0x000076320d077816 */ /* 0x000fe40000000007 */
[-C--:B------:R-:W-:Y:S01]  /*4b080*/  LEA R12, P4, R8, R20.reuse, 0x1 ;  /* 0x00000014080c7211 */ /* 0x080fe200078808ff */
[----:B------:R-:W1:Y:S01]  /*4b090*/  LDCU UR50, c[0x0][0x3b8] ;  /* 0x00007700ff3277ac */ /* 0x000e620008000800 */
[----:B------:R-:W-:Y:S01]  /*4b0a0*/  ISETP.LT.AND P1, PT, R5, UR49, !P0 ;  /* 0x0000003105007c0c */ /* 0x000fe2000c721270 */
[----:B------:R-:W-:Y:S01]  /*4b0b0*/  VIADD R5, R4, UR48 ;  /* 0x0000003004057c36 */ /* 0x000fe20008000000 */
[----:B------:R4:W-:Y:S01]  /*4b0c0*/  @P6 STG.E.U16 desc[UR10][R10.64], R7 ;  /* 0x000000070a006986 */ /* 0x0009e2000c10150a */
[----:B------:R-:W-:Y:S01]  /*4b0d0*/  ISETP.LT.AND P6, PT, R9, UR44, !P0 ;  /* 0x0000002c09007c0c */ /* 0x000fe2000c7c1270 */
[----:B------:R-:W-:Y:S01]  /*4b0e0*/  VIADD R9, R2, 0x71 ;  /* 0x0000007102097836 */ /* 0x000fe20000000000 */
[----:B0-----:R-:W-:Y:S01]  /*4b0f0*/  LEA.HI.X.SX32 R13, R8, R21, 0x1, P4 ;  /* 0x00000015080d7211 */ /* 0x001fe200020f0eff */
[----:B------:R-:W-:Y:S01]  /*4b100*/  VIADD R6, R5, UR47 ;  /* 0x0000002f05067c36 */ /* 0x000fe20008000000 */
[----:B------:R-:W-:Y:S01]  /*4b110*/  LEA R8, P4, R4, R20, 0x1 ;  /* 0x0000001404087211 */ /* 0x000fe200078808ff */
[----:B------:R-:W0:Y:S02]  /*4b120*/  LDCU UR49, c[0x0][0x3b8] ;  /* 0x00007700ff3177ac */ /* 0x000e240008000800 */
[----:B------:R1:W-:Y:S01]  /*4b130*/  @P2 STG.E.U16 desc[UR10][R12.64], R14 ;  /* 0x0000000e0c002986 */ /* 0x0003e2000c10150a */
[----:B------:R-:W-:Y:S01]  /*4b140*/  VIADD R3, R6, UR45 ;  /* 0x0000002d06037c36 */ /* 0x000fe20008000000 */
[----:B------:R-:W-:Y:S01]  /*4b150*/  ISETP.LT.AND P2, PT, R9, UR42, !P0 ;  /* 0x0000002a09007c0c */ /* 0x000fe2000c741270 */
[----:B------:R-:W0:Y:S01]  /*4b160*/  LDCU UR48, c[0x0][0x3b8] ;  /* 0x00007700ff3077ac */ /* 0x000e220008000800 */
[----:B----4-:R-:W-:-:S02]  /*4b170*/  PRMT R11, R14, 0x7632, R11 ;  /* 0x000076320e0b7816 */ /* 0x010fc4000000000b */
[-C--:B------:R-:W-:Y:S01]  /*4b180*/  LEA.HI.X.SX32 R9, R4, R21.reuse, 0x1, P4 ;  /* 0x0000001504097211 */ /* 0x080fe200020f0eff */
[----:B------:R-:W-:Y:S01]  /*4b190*/  VIADD R7, R3, UR43 ;  /* 0x0000002b03077c36 */ /* 0x000fe20008000000 */
[-C--:B------:R-:W-:Y:S01]  /*4b1a0*/  LEA R10, P4, R5, R20.reuse, 0x1 ;  /* 0x00000014050a7211 */ /* 0x080fe200078808ff */
[----:B------:R-:W-:Y:S01]  /*4b1b0*/  VIADD R4, R2, 0x72 ;  /* 0x0000007202047836 */ /* 0x000fe20000000000 */
[----:B------:R-:W4:Y:S01]  /*4b1c0*/  LDCU UR77, c[0x0][0x3b8] ;  /* 0x00007700ff4d77ac */ /* 0x000f220008000800 */
[----:B------:R0:W-:Y:S01]  /*4b1d0*/  @P1 STG.E.U16 desc[UR10][R8.64], R11 ;  /* 0x0000000b08001986 */ /* 0x0001e2000c10150a */
[----:B-1----:R-:W-:Y:S02]  /*4b1e0*/  VIADD R12, R7, UR41 ;  /* 0x00000029070c7c36 */ /* 0x002fe40008000000 */
[----:B------:R-:W-:Y:S01]  /*4b1f0*/  ISETP.LT.AND P1, PT, R4, UR40, !P0 ;  /* 0x0000002804007c0c */ /* 0x000fe2000c721270 */
[----:B------:R-:W1:Y:S01]  /*4b200*/  LDCU UR47, c[0x0][0x3b8] ;  /* 0x00007700ff2f77ac */ /* 0x000e620008000800 */
[----:B------:R-:W-:Y:S01]  /*4b210*/  VIADD R4, R12, UR39 ;  /* 0x000000270c047c36 */ /* 0x000fe20008000000 */
[----:B------:R-:W1:Y:S01]  /*4b220*/  LDCU UR5, c[0x0][0x3b8] ;  /* 0x00007700ff0577ac */ /* 0x000e620008000800 */
[-C--:B0-----:R-:W-:Y:S01]  /*4b230*/  LEA.HI.X.SX32 R11, R5, R21.reuse, 0x1, P4 ;  /* 0x00000015050b7211 */ /* 0x081fe200020f0eff */
[----:B------:R-:W-:Y:S01]  /*4b240*/  VIADD R5, R2, 0x73 ;  /* 0x0000007302057836 */ /* 0x000fe20000000000 */
[-C--:B------:R-:W-:Y:S01]  /*4b250*/  LEA R8, P4, R6, R20.reuse, 0x1 ;  /* 0x0000001406087211 */ /* 0x080fe200078808ff */
[----:B------:R-:W0:Y:S02]  /*4b260*/  LDCU UR45, c[0x0][0x3b8] ;  /* 0x00007700ff2d77ac */ /* 0x000e240008000800 */
[----:B------:R1:W-:Y:S01]  /*4b270*/  @P3 STG.E.U16 desc[UR10][R10.64], R15 ;  /* 0x0000000f0a003986 */ /* 0x0003e2000c10150a */
[----:B------:R-:W-:Y:S01]  /*4b280*/  ISETP.LT.AND P3, PT, R5, UR38, !P0 ;  /* 0x0000002605007c0c */ /* 0x000fe2000c761270 */
[----:B------:R-:W-:Y:S01]  /*4b290*/  VIADD R0, R4, UR37 ;  /* 0x0000002504007c36 */ /* 0x000fe20008000000 */
[----:B------:R-:W-:Y:S01]  /*4b2a0*/  PRMT R5, R15, 0x7632, R5 ;  /* 0x000076320f057816 */ /* 0x000fe20000000005 */
[----:B------:R-:W0:Y:S01]  /*4b2b0*/  LDCU UR44, c[0x0][0x3b8] ;  /* 0x00007700ff2c77ac */ /* 0x000e220008000800 */
[----:B------:R-:W-:Y:S01]  /*4b2c0*/  LEA.HI.X.SX32 R9, R6, R21, 0x1, P4 ;  /* 0x0000001506097211 */ /* 0x000fe200020f0eff */
[----:B------:R-:W-:Y:S01]  /*4b2d0*/  VIADD R6, R2, 0x74 ;  /* 0x0000007402067836 */ /* 0x000fe20000000000 */
[----:B------:R2:W-:Y:S01]  /*4b2e0*/  STL [R1+0x1e0], R0 ;  /* 0x0001e00001007387 */ /* 0x0005e20000100800 */
[----:B------:R-:W0:Y:S01]  /*4b2f0*/  LDCU UR43, c[0x0][0x3b8] ;  /* 0x00007700ff2b77ac */ /* 0x000e220008000800 */
[----:B-1----:R-:W-:-:S02]  /*4b300*/  LEA R10, P4, R3, R20, 0x1 ;  /* 0x00000014030a7211 */ /* 0x002fc400078808ff */
[----:B------:R1:W-:Y:S01]  /*4b310*/  @P5 STG.E.U16 desc[UR10][R8.64], R5 ;  /* 0x0000000508005986 */ /* 0x0003e2000c10150a */
[----:B------:R-:W-:Y:S01]  /*4b320*/  ISETP.LT.AND P5, PT, R6, UR36, !P0 ;  /* 0x0000002406007c0c */ /* 0x000fe2000c7a1270 */
[----:B------:R-:W0:Y:S01]  /*4b330*/  LDCU UR42, c[0x0][0x3b8] ;  /* 0x00007700ff2a77ac */ /* 0x000e220008000800 */
[-C--:B------:R-:W-:Y:S01]  /*4b340*/  LEA.HI.X.SX32 R11, R3, R21.reuse, 0x1, P4 ;  /* 0x00000015030b7211 */ /* 0x080fe200020f0eff */
[----:B--2---:R-:W-:Y:S01]  /*4b350*/  VIADD R0, R0, UR35 ;  /* 0x0000002300007c36 */ /* 0x004fe20008000000 */
[C---:B------:R-:W-:Y:S01]  /*4b360*/  LEA R6, P4, R7.reuse, R20, 0x1 ;  /* 0x0000001407067211 */ /* 0x040fe200078808ff */
[----:B------:R-:W2:Y:S03]  /*4b370*/  LDCU UR41, c[0x0][0x3b8] ;  /* 0x00007700ff2977ac */ /* 0x000ea60008000800 */
[----:B------:R-:W-:Y:S01]  /*4b380*/  LEA.HI.X.SX32 R7, R7, R21, 0x1, P4 ;  /* 0x0000001507077211 */ /* 0x000fe200020f0eff */
[----:B------:R0:W-:Y:S01]  /*4b390*/  STL [R1+0x1dc], R0 ;  /* 0x0001dc0001007387 */ /* 0x0001e20000100800 */
[----:B------:R-:W2:Y:S01]  /*4b3a0*/  LDCU UR40, c[0x0][0x3b8] ;  /* 0x00007700ff2877ac */ /* 0x000ea20008000800 */
[----:B-1----:R-:W-:-:S02]  /*4b3b0*/  PRMT R5, R27, 0x7632, R5 ;  /* 0x000076321b057816 */ /* 0x002fc40000000005 */
[----:B------:R-:W-:Y:S01]  /*4b3c0*/  @P6 STG.E.U16 desc[UR10][R10.64], R27 ;  /* 0x0000001b0a006986 */ /* 0x000fe2000c10150a */
[----:B------:R-:W1:Y:S03]  /*4b3d0*/  LDCU UR39, c[0x0][0x3b8] ;  /* 0x00007700ff2777ac */ /* 0x000e660008000800 */
[----:B------:R2:W-:Y:S01]  /*4b3e0*/  @P2 STG.E.U16 desc[UR10][R6.64], R5 ;  /* 0x0000000506002986 */ /* 0x0005e2000c10150a */
[----:B------:R-:W1:Y:S01]  /*4b3f0*/  LDCU UR38, c[0x0][0x3b8] ;  /* 0x00007700ff2677ac */ /* 0x000e620008000800 */
[----:B0-----:R-:W-:Y:S01]  /*4b400*/  VIADD R0, R0, UR33 ;  /* 0x0000002100007c36 */ /* 0x001fe20008000000 */
[----:B------:R-:W0:Y:S04]  /*4b410*/  LDCU UR37, c[0x0][0x3b8] ;  /* 0x00007700ff2577ac */ /* 0x000e280008000800 */
[----:B------:R3:W-:Y:S01]  /*4b420*/  STL [R1+0x1d8], R0 ;  /* 0x0001d80001007387 */ /* 0x0007e20000100800 */
[----:B------:R-:W0:Y:S01]  /*4b430*/  LDCU UR36, c[0x0][0x3b8] ;  /* 0x00007700ff2477ac */ /* 0x000e220008000800 */
[CC--:B--2---:R-:W-:Y:S01]  /*4b440*/  LEA R6, P2, R12.reuse, R20.reuse, 0x1 ;  /* 0x000000140c067211 */ /* 0x0c4fe200078408ff */
[----:B------:R-:W2:Y:S03]  /*4b450*/  LDCU UR35, c[0x0][0x3b8] ;  /* 0x00007700ff2377ac */ /* 0x000ea60008000800 */
[-C--:B------:R-:W-:Y:S01]  /*4b460*/  LEA.HI.X.SX32 R7, R12, R21.reuse, 0x1, P2 ;  /* 0x000000150c077211 */ /* 0x080fe200010f0eff */
[----:B---3--:R-:W-:Y:S01]  /*4b470*/  VIADD R0, R0, UR31 ;  /* 0x0000001f00007c36 */ /* 0x008fe20008000000 */
[----:B------:R-:W3:Y:S03]  /*4b480*/  LDCU UR33, c[0x0][0x3b8] ;  /* 0x00007700ff2177ac */ /* 0x000ee60008000800 */
[----:B------:R-:W-:Y:S01]  /*4b490*/  @P1 STG.E.U16 desc[UR10][R6.64], R28 ;  /* 0x0000001c06001986 */ /* 0x000fe2000c10150a */
[----:B------:R-:W-:Y:S01]  /*4b4a0*/  LEA R8, P1, R4, R20, 0x1 ;  /* 0x0000001404087211 */ /* 0x000fe200078208ff */
[----:B------:R-:W-:Y:S01]  /*4b4b0*/  VIADD R3, R2, 0x75 ;  /* 0x0000007502037836 */ /* 0x000fe20000000000 */
[----:B------:R-:W0:Y:S01]  /*4b4c0*/  LDCU UR31, c[0x0][0x3b8] ;  /* 0x00007700ff1f77ac */ /* 0x000e220008000800 */
[----:B------:R1:W-:Y:S01]  /*4b4d0*/  STL [R1+0x1d4], R0 ;  /* 0x0001d40001007387 */ /* 0x0003e20000100800 */
[----:B------:R-:W-:Y:S01]  /*4b4e0*/  LEA.HI.X.SX32 R9, R4, R21, 0x1, P1 ;  /* 0x0000001504097211 */ /* 0x000fe200008f0eff */
[----:B-1----:R-:W-:Y:S01]  /*4b4f0*/  VIADD R0, R0, UR29 ;  /* 0x0000001d00007c36 */ /* 0x002fe20008000000 */
[----:B------:R-:W-:Y:S01]  /*4b500*/  ISETP.LT.AND P6, PT, R3, UR34, !P0 ;  /* 0x0000002203007c0c */ /* 0x000fe2000c7c1270 */
[----:B------:R-:W1:Y:S03]  /*4b510*/  LDCU UR34, c[0x0][0x3b8] ;  /* 0x00007700ff2277ac */ /* 0x000e660008000800 */
[----:B------:R0:W-:Y:S01]  /*4b520*/  STL [R1+0x1d0], R0 ;  /* 0x0001d00001007387 */ /* 0x0001e20000100800 */
[----:B------:R-:W1:Y:S03]  /*4b530*/  LDCU UR29, c[0x0][0x3b8] ;  /* 0x00007700ff1d77ac */ /* 0x000e660008000800 */
[----:B------:R-:W-:Y:S01]  /*4b540*/  STL.64 [R1+0x1e8], R8 ;  /* 0x0001e80801007387 */ /* 0x000fe20000100a00 */
[----:B0-----:R-:W-:Y:S01]  /*4b550*/  VIADD R0, R0, UR27 ;  /* 0x0000001b00007c36 */ /* 0x001fe20008000000 */
[----:B------:R-:W0:Y:S04]  /*4b560*/  LDCU UR27, c[0x0][0x3b8] ;  /* 0x00007700ff1b77ac */ /* 0x000e280008000800 */
[----:B------:R1:W-:Y:S02]  /*4b570*/  STL [R1+0x1cc], R0 ;  /* 0x0001cc0001007387 */ /* 0x0003e40000100800 */
[----:B-1----:R-:W-:Y:S01]  /*4b580*/  VIADD R0, R0, UR26 ;  /* 0x0000001a00007c36 */ /* 0x002fe20008000000 */
[----:B------:R-:W1:Y:S04]  /*4b590*/  LDCU UR26, c[0x0][0x3b8] ;  /* 0x00007700ff1a77ac */ /* 0x000e680008000800 */
[----:B------:R0:W-:Y:S02]  /*4b5a0*/  STL [R1+0x1c8], R0 ;  /* 0x0001c80001007387 */ /* 0x0001e40000100800 */
        /* <DEDUP_REMOVED lines=147> */
[----:B----4-:R-:W-:Y:S01]  /*4bee0*/  VIADD R0, R0, UR77 ;  /* 0x0000004d00007c36 */ /* 0x010fe20008000000 */
[----:B------:R-:W4:Y:S04]  /*4bef0*/  LDCU UR77, c[0x0][0x3b8] ;  /* 0x00007700ff4d77ac */ /* 0x000f280008000800 */
        /* <DEDUP_REMOVED lines=30> */
[----:B------:R0:W-:Y:S01]  /*4c0e0*/  STL [R1+0xd8], R0 ;  /* 0x0000d80001007387 */ /* 0x0001e20000100800 */
[----:B------:R-:W-:-:S02]  /*4c0f0*/  VIADD R3, R2, 0x76 ;  /* 0x0000007602037836 */ /* 0x000fc40000000000 */
[----:B0-----:R-:W-:-:S03]  /*4c100*/  VIADD R0, R0, UR37 ;  /* 0x0000002500007c36 */ /* 0x001fc60008000000 */
[----:B------:R-:W-:Y:S01]  /*4c110*/  ISETP.LT.AND P4, PT, R3, UR32, !P0 ;  /* 0x0000002003007c0c */ /* 0x000fe2000c781270 */
[----:B------:R-:W0:Y:S01]  /*4c120*/  LDCU UR32, c[0x0][0x3b8] ;  /* 0x00007700ff2077ac */ /* 0x000e220008000800 */
[----:B------:R1:W-:Y:S01]  /*4c130*/  STL [R1+0xd4], R0 ;  /* 0x0000d40001007387 */ /* 0x0003e20000100800 */
[----:B------:R-:W0:Y:S01]  /*4c140*/  LDCU UR37, c[0x0][0x3b8] ;  /* 0x00007700ff2577ac */ /* 0x000e220008000800 */
[----:B-1----:R-:W-:Y:S01]  /*4c150*/  VIADD R0, R0, UR36 ;  /* 0x0000002400007c36 */ /* 0x002fe20008000000 */
[----:B------:R-:W1:Y:S04]  /*4c160*/  LDCU UR36, c[0x0][0x3b8] ;  /* 0x00007700ff2477ac */ /* 0x000e680008000800 */
[----:B------:R2:W-:Y:S01]  /*4c170*/  STL [R1+0xd0], R0 ;  /* 0x0000d00001007387 */ /* 0x0005e20000100800 */
[----:B------:R-:W-:-:S02]  /*4c180*/  VIADD R3, R2, 0x77 ;  /* 0x0000007702037836 */ /* 0x000fc40000000000 */
[----:B--2---:R-:W-:-:S03]  /*4c190*/  VIADD R0, R0, UR35 ;  /* 0x0000002300007c36 */ /* 0x004fc60008000000 */
[----:B------:R-:W-:Y:S01]  /*4c1a0*/  ISETP.LT.AND P2, PT, R3, UR30, !P0 ;  /* 0x0000001e03007c0c */ /* 0x000fe2000c741270 */
[----:B------:R-:W2:Y:S01]  /*4c1b0*/  LDCU UR30, c[0x0][0x3b8] ;  /* 0x00007700ff1e77ac */ /* 0x000ea20008000800 */
[----:B------:R0:W-:Y:S01]  /*4c1c0*/  STL [R1+0xcc], R0 ;  /* 0x0000cc0001007387 */ /* 0x0001e20000100800 */
[----:B------:R-:W1:Y:S01]  /*4c1d0*/  LDCU UR35, c[0x0][0x3b8] ;  /* 0x00007700ff2377ac */ /* 0x000e620008000800 */
[----:B0-----:R-:W-:Y:S01]  /*4c1e0*/  VIADD R0, R0, UR34 ;  /* 0x0000002200007c36 */ /* 0x001fe20008000000 */
[----:B------:R-:W0:Y:S04]  /*4c1f0*/  LDCU UR34, c[0x0][0x3b8] ;  /* 0x00007700ff2277ac */ /* 0x000e280008000800 */
[----:B------:R3:W-:Y:S01]  /*4c200*/  STL [R1+0xc8], R0 ;  /* 0x0000c80001007387 */ /* 0x0007e20000100800 */
[----:B------:R-:W-:-:S02]  /*4c210*/  VIADD R3, R2, 0x78 ;  /* 0x0000007802037836 */ /* 0x000fc40000000000 */
[----:B---3--:R-:W-:-:S03]  /*4c220*/  VIADD R0, R0, UR33 ;  /* 0x0000002100007c36 */ /* 0x008fc60008000000 */
[----:B------:R-:W-:Y:S01]  /*4c230*/  ISETP.LT.AND P1, PT, R3, UR28, !P0 ;  /* 0x0000001c03007c0c */ /* 0x000fe2000c721270 */
[----:B------:R-:W3:Y:S01]  /*4c240*/  LDCU UR28, c[0x0][0x3b8] ;  /* 0x00007700ff1c77ac */ /* 0x000ee20008000800 */
[----:B------:R0:W-:Y:S01]  /*4c250*/  STL [R1+0xc4], R0 ;  /* 0x0000c40001007387 */ /* 0x0001e20000100800 */
[----:B------:R-:W1:Y:S01]  /*4c260*/  LDCU UR33, c[0x0][0x3b8] ;  /* 0x00007700ff2177ac */ /* 0x000e620008000800 */
[----:B0-----:R-:W-:Y:S01]  /*4c270*/  VIADD R0, R0, UR32 ;  /* 0x0000002000007c36 */ /* 0x001fe20008000000 */
[----:B------:R-:W0:Y:S04]  /*4c280*/  LDCU UR32, c[0x0][0x3b8] ;  /* 0x00007700ff2077ac */ /* 0x000e280008000800 */
[----:B------:R1:W-:Y:S02]  /*4c290*/  STL [R1+0xc0], R0 ;  /* 0x0000c00001007387 */ /* 0x0003e40000100800 */
[----:B-1----:R-:W-:Y:S01]  /*4c2a0*/  VIADD R0, R0, UR31 ;  /* 0x0000001f00007c36 */ /* 0x002fe20008000000 */
[----:B------:R-:W1:Y:S04]  /*4c2b0*/  LDCU UR31, c[0x0][0x3b8] ;  /* 0x00007700ff1f77ac */ /* 0x000e680008000800 */
[----:B------:R2:W-:Y:S02]  /*4c2c0*/  STL [R1+0xbc], R0 ;  /* 0x0000bc0001007387 */ /* 0x0005e40000100800 */
[----:B--2---:R-:W-:Y:S01]  /*4c2d0*/  VIADD R0, R0, UR30 ;  /* 0x0000001e00007c36 */ /* 0x004fe20008000000 */
[----:B------:R-:W2:Y:S04]  /*4c2e0*/  LDCU UR30, c[0x0][0x3b8] ;  /* 0x00007700ff1e77ac */ /* 0x000ea80008000800 */
[----:B------:R0:W-:Y:S02]  /*4c2f0*/  STL [R1+0xb8], R0 ;  /* 0x0000b80001007387 */ /* 0x0001e40000100800 */
[----:B0-----:R-:W-:Y:S01]  /*4c300*/  VIADD R0, R0, UR29 ;  /* 0x0000001d00007c36 */ /* 0x001fe20008000000 */
[----:B------:R-:W0:Y:S04]  /*4c310*/  LDCU UR29, c[0x0][0x3b8] ;  /* 0x00007700ff1d77ac */ /* 0x000e280008000800 */
[----:B------:R3:W-:Y:S02]  /*4c320*/  STL [R1+0xb4], R0 ;  /* 0x0000b40001007387 */ /* 0x0007e40000100800 */
[----:B---3--:R-:W-:Y:S01]  /*4c330*/  VIADD R0, R0, UR28 ;  /* 0x0000001c00007c36 */ /* 0x008fe20008000000 */
[----:B------:R-:W3:Y:S04]  /*4c340*/  LDCU UR28, c[0x0][0x3b8] ;  /* 0x00007700ff1c77ac */ /* 0x000ee80008000800 */
        /* <DEDUP_REMOVED lines=77> */
[----:B------:R-:W1:Y:S03]  /*4c820*/  LDCU UR70, c[0x0][0x3b8] ;  /* 0x00007700ff4677ac */ /* 0x000e660008000800 */
[----:B------:R-:W-:Y:S01]  /*4c830*/  VIADD R12, R0, UR69 ;  /* 0x00000045000c7c36 */ /* 0x000fe20008000000 */
[----:B------:R0:W-:Y:S01]  /*4c840*/  STL [R1+0x48], R0 ;  /* 0x0000480001007387 */ /* 0x0001e20000100800 */
[----:B------:R-:W1:Y:S02]  /*4c850*/  LDCU UR69, c[0x0][0x3b8] ;  /* 0x00007700ff4577ac */ /* 0x000e640008000800 */
        /* <DEDUP_REMOVED lines=21> */
[----:B------:R-:W0:Y:S03]  /*4c9b0*/  LDCU UR64, c[0x0][0x3b8] ;  /* 0x00007700ff4077ac */ /* 0x000e260008000800 */
[----:B------:R-:W-:Y:S01]  /*4c9c0*/  VIADD R3, R0, UR60 ;  /* 0x0000003c00037c36 */ /* 0x000fe20008000000 */
        /* <DEDUP_REMOVED lines=19> */
[----:B------:R1:W-:Y:S04]  /*4cb00*/  STL [R1+0x8], R3 ;  /* 0x0000080301007387 */ /* 0x0003e80000100800 */
[----:B------:R-:W-:Y:S01]  /*4cb10*/  STL [R1+0x1754], R0 ;  /* 0x0017540001007387 */ /* 0x000fe20000100800 */
[----:B-1----:R-:W-:Y:S01]  /*4cb20*/  VIADD R3, R3, UR54 ;  /* 0x0000003603037c36 */ /* 0x002fe20008000000 */
[----:B------:R-:W1:Y:S04]  /*4cb30*/  LDCU UR54, c[0x0][0x3b8] ;  /* 0x00007700ff3677ac */ /* 0x000e680008000800 */
[----:B------:R0:W-:Y:S02]  /*4cb40*/  STL [R1+0x4], R3 ;  /* 0x0000040301007387 */ /* 0x0001e40000100800 */
[----:B0-----:R-:W-:Y:S01]  /*4cb50*/  VIADD R3, R3, UR4 ;  /* 0x0000000403037c36 */ /* 0x001fe20008000000 */
[----:B------:R-:W0:Y:S04]  /*4cb60*/  LDCU UR4, c[0x0][0x3b8] ;  /* 0x00007700ff0477ac */ /* 0x000e280008000800 */
[----:B------:R1:W-:Y:S02]  /*4cb70*/  STL [R1], R3 ;  /* 0x0000000301007387 */ /* 0x0003e40000100800 */
[----:B-1----:R-:W-:Y:S01]  /*4cb80*/  VIADD R3, R3, UR6 ;  /* 0x0000000603037c36 */ /* 0x002fe20008000000 */
[----:B------:R-:W1:Y:S03]  /*4cb90*/  LDCU UR6, c[0x0][0x3b8] ;  /* 0x00007700ff0677ac */ /* 0x000e660008000800 */
[----:B------:R-:W-:Y:S01]  /*4cba0*/  VIADD R4, R3, UR7 ;  /* 0x0000000703047c36 */ /* 0x000fe20008000000 */
[----:B------:R0:W-:Y:S01]  /*4cbb0*/  STL [R1+0x1708], R3 ;  /* 0x0017080301007387 */ /* 0x0001e20000100800 */
[----:B------:R-:W-:Y:S01]  /*4cbc0*/  IMAD.MOV.U32 R0, RZ, RZ, R12 ;  /* 0x000000ffff007224 */ /* 0x000fe200078e000c */
[----:B------:R-:W1:Y:S01]  /*4cbd0*/  LDCU UR7, c[0x0][0x3b8] ;  /* 0x00007700ff0777ac */ /* 0x000e620008000800 */
[----:B------:R-:W-:Y:S01]  /*4cbe0*/  VIADD R5, R4, UR52 ;  /* 0x0000003404057c36 */ /* 0x000fe20008000000 */
[----:B------:R-:W1:Y:S03]  /*4cbf0*/  LDCU UR52, c[0x0][0x3b8] ;  /* 0x00007700ff3477ac */ /* 0x000e660008000800 */
[----:B------:R-:W-:-:S02]  /*4cc00*/  VIADD R6, R5, UR51 ;  /* 0x0000003305067c36 */ /* 0x000fc40008000000 */
[----:B0-----:R-:W-:Y:S01]  /*4cc10*/  IMAD.MOV.U32 R3, RZ, RZ, R11 ;  /* 0x000000ffff037224 */ /* 0x001fe200078e000b */
[----:B------:R-:W-:Y:S01]  /*4cc20*/  STL.64 [R1+0x16f0], R4 ;  /* 0x0016f00401007387 */ /* 0x000fe20000100a00 */
[----:B------:R-:W-:Y:S01]  /*4cc30*/  VIADD R7, R6, UR50 ;  /* 0x0000003206077c36 */ /* 0x000fe20008000000 */
[----:B------:R-:W0:Y:S03]  /*4cc40*/  LDCU UR51, c[0x0][0x3b8] ;  /* 0x00007700ff3377ac */ /* 0x000e260008000800 */
[----:B------:R-:W-:Y:S01]  /*4cc50*/  VIADD R8, R7, UR49 ;  /* 0x0000003107087c36 */ /* 0x000fe20008000000 */
[----:B------:R-:W-:Y:S01]  /*4cc60*/  STL.64 [R1+0x16f8], R6 ;  /* 0x0016f80601007387 */ /* 0x000fe20000100a00 */
[----:B------:R-:W0:Y:S02]  /*4cc70*/  LDCU UR50, c[0x0][0x3b8] ;  /* 0x00007700ff3277ac */ /* 0x000e240008000800 */
[----:B------:R-:W-:Y:S01]  /*4cc80*/  VIADD R9, R8, UR48 ;  /* 0x0000003008097c36 */ /* 0x000fe20008000000 */
[----:B------:R-:W-:Y:S01]  /*4cc90*/  STL [R1+0x1790], R7 ;  /* 0x0017900701007387 */ /* 0x000fe20000100800 */
[----:B------:R-:W0:Y:S02]  /*4cca0*/  LDCU UR49, c[0x0][0x3b8] ;  /* 0x00007700ff3177ac */ /* 0x000e240008000800 */
[----:B----4-:R-:W-:Y:S01]  /*4ccb0*/  VIADD R10, R9, UR77 ;  /* 0x0000004d090a7c36 */ /* 0x010fe20008000000 */
[----:B------:R-:W-:Y:S01]  /*4ccc0*/  STL.64 [R1+0x16e0], R8 ;  /* 0x0016e00801007387 */ /* 0x000fe20000100a00 */
[----:B------:R-:W4:Y:S02]  /*4ccd0*/  LDCU UR48, c[0x0][0x3b8] ;  /* 0x00007700ff3077ac */ /* 0x000f240008000800 */
[----:B------:R-:W-:Y:S01]  /*4cce0*/  VIADD R11, R10, UR47 ;  /* 0x0000002f0a0b7c36 */ /* 0x000fe20008000000 */
[----:B------:R0:W-:Y:S01]  /*4ccf0*/  STL.64 [R1+0x1748], R8 ;  /* 0x0017480801007387 */ /* 0x0001e20000100a00 */
[----:B------:R-:W1:Y:S02]  /*4cd00*/  LDCU UR77, c[0x0][0x3b8] ;  /* 0x00007700ff4d77ac */ /* 0x000e640008000800 */
[----:B------:R-:W-:Y:S01]  /*4cd10*/  VIADD R12, R11, UR5 ;  /* 0x000000050b0c7c36 */ /* 0x000fe20008000000 */
[----:B------:R-:W-:Y:S01]  /*4cd20*/  STL.64 [R1+0x16d8], R10 ;  /* 0x0016d80a01007387 */ /* 0x000fe20000100a00 */
[----:B------:R-:W1:Y:S02]  /*4cd30*/  LDCU UR47, c[0x0][0x3b8] ;  /* 0x00007700ff2f77ac */ /* 0x000e640008000800 */
[----:B------:R-:W-:Y:S01]  /*4cd40*/  VIADD R13, R12, UR45 ;  /* 0x0000002d0c0d7c36 */ /* 0x000fe20008000000 */
[----:B------:R-:W-:Y:S01]  /*4cd50*/  STL [R1+0x1768], R11 ;  /* 0x0017680b01007387 */ /* 0x000fe20000100800 */
[----:B------:R-:W1:Y:S02]  /*4cd60*/  LDCU UR5, c[0x0][0x3b8] ;  /* 0x00007700ff0577ac */ /* 0x000e640008000800 */
[----:B------:R-:W-:-:S02]  /*4cd70*/  VIADD R14, R13, UR44 ;  /* 0x0000002c0d0e7c36 */ /* 0x000fc40008000000 */
[----:B0-----:R-:W-:Y:S01]  /*4cd80*/  IMAD.MOV.U32 R9, RZ, RZ, R29 ;  /* 0x000000ffff097224 */ /* 0x001fe200078e001d */
[----:B------:R-:W-:Y:S01]  /*4cd90*/  STL.64 [R1+0x16c0], R12 ;  /* 0x0016c00c01007387 */ /* 0x000fe20000100a00 */
[----:B------:R-:W-:Y:S01]  /*4cda0*/  VIADD R15, R14, UR43 ;  /* 0x0000002b0e0f7c36 */ /* 0x000fe20008000000 */
[----:B------:R-:W0:Y:S03]  /*4cdb0*/  LDCU UR45, c[0x0][0x3b8] ;  /* 0x00007700ff2d77ac */ /* 0x000e260008000800 */
[----:B------:R-:W-:Y:S01]  /*4cdc0*/  VIADD R16, R15, UR42 ;  /* 0x0000002a0f107c36 */ /* 0x000fe20008000000 */
[----:B------:R-:W-:Y:S01]  /*4cdd0*/  STL [R1+0x1780], R13 ;  /* 0x0017800d01007387 */ /* 0x000fe20000100800 */
[----:B------:R-:W0:Y:S02]  /*4cde0*/  LDCU UR44, c[0x0][0x3b8] ;  /* 0x00007700ff2c77ac */ /* 0x000e240008000800 */
[----:B------:R-:W-:Y:S01]  /*4cdf0*/  VIADD R17, R16, UR41 ;  /* 0x0000002910117c36 */ /* 0x000fe20008000000 */
[----:B------:R-:W-:Y:S01]  /*4ce00*/  STL.64 [R1+0x16c8], R14 ;  /* 0x0016c80e01007387 */ /* 0x000fe20000100a00 */
[----:B------:R-:W0:Y:S02]  /*4ce10*/  LDCU UR43, c[0x0][0x3b8] ;  /* 0x00007700ff2b77ac */ /* 0x000e240008000800 */
[----:B------:R-:W-:Y:S01]  /*4ce20*/  VIADD R18, R17, UR40 ;  /* 0x0000002811127c36 */ /* 0x000fe20008000000 */
[----:B------:R-:W-:Y:S01]  /*4ce30*/  STL [R1+0x1750], R15 ;  /* 0x0017500f01007387 */ /* 0x000fe20000100800 */
[----:B------:R-:W0:Y:S02]  /*4ce40*/  LDCU UR42, c[0x0][0x3b8] ;  /* 0x00007700ff2a77ac */ /* 0x000e240008000800 */
[----:B------:R-:W-:Y:S01]  /*4ce50*/  VIADD R19, R18, UR39 ;  /* 0x0000002712137c36 */ /* 0x000fe20008000000 */
[----:B------:R-:W-:Y:S01]  /*4ce60*/  STL.64 [R1+0x16b8], R16 ;  /* 0x0016b81001007387 */ /* 0x000fe20000100a00 */
[----:B------:R-:W0:Y:S02]  /*4ce70*/  LDCU UR41, c[0x0][0x3b8] ;  /* 0x00007700ff2977ac */ /* 0x000e240008000800 */
[----:B------:R-:W-:Y:S01]  /*4ce80*/  VIADD R22, R19, UR38 ;  /* 0x0000002613167c36 */ /* 0x000fe20008000000 */
[----:B------:R-:W-:Y:S01]  /*4ce90*/  STL.64 [R1+0x16d0], R18 ;  /* 0x0016d01201007387 */ /* 0x000fe20000100a00 */
[----:B------:R-:W0:Y:S02]  /*4cea0*/  LDCU UR40, c[0x0][0x3b8] ;  /* 0x00007700ff2877ac */ /* 0x000e240008000800 */
[----:B------:R-:W-:Y:S01]  /*4ceb0*/  VIADD R23, R22, UR37 ;  /* 0x0000002516177c36 */ /* 0x000fe20008000000 */
[----:B------:R-:W0:Y:S03]  /*4cec0*/  LDCU UR39, c[0x0][0x3b8] ;  /* 0x00007700ff2777ac */ /* 0x000e260008000800 */
        /* <DEDUP_REMOVED lines=16> */
[----:B--2---:R-:W-:Y:S01]  /*4cfd0*/  VIADD R4, R29, UR30 ;  /* 0x0000001e1d047c36 */ /* 0x004fe20008000000 */
[----:B------:R-:W-:Y:S01]  /*4cfe0*/  STL [R1+0x171c], R29 ;  /* 0x00171c1d01007387 */ /* 0x000fe20000100800 */
[----:B------:R-:W2:Y:S02]  /*4cff0*/  LDCU UR32, c[0x0][0x3b8] ;  /* 0x00007700ff2077ac */ /* 0x000ea40008000800 */
[----:B------:R-:W-:Y:S01]  /*4d000*/  VIADD R4, R4, UR29 ;  /* 0x0000001d04047c36 */ /* 0x000fe20008000000 */
[----:B------:R-:W0:Y:S04]  /*4d010*/  LDCU UR31, c[0x0][0x3b8] ;  /* 0x00007700ff1f77ac */ /* 0x000e280008000800 */
[----:B------:R3:W-:Y:S01]  /*4d020*/  STL [R1+0x230], R4 ;  /* 0x0002300401007387 */ /* 0x0007e20000100800 */
[----:B------:R-:W0:Y:S01]  /*4d030*/  LDCU UR30, c[0x0][0x3b8] ;  /* 0x00007700ff1e77ac */ /* 0x000e220008000800 */
[----:B------:R-:W0:Y:S01]  /*4d040*/  LDCU UR29, c[0x0][0x3b8] ;  /* 0x00007700ff1d77ac */ /* 0x000e220008000800 */
        /* <DEDUP_REMOVED lines=419> */
[----:B------:R2:W-:Y:S04]  /*4ea80*/  STL [R1+0x5dc], R4 ;  /* 0x0005dc0401007387 */ /* 0x0005e80000100800 */
[----:B------:R-:W4:Y:S01]  /*4ea90*/  LDL.LU R14, [R1+0x214] ;  /* 0x00021400010e7983 */ /* 0x000f220000300800 */
[----:B--2---:R-:W-:Y:S01]  /*4eaa0*/  VIADD R4, R4, UR32 ;  /* 0x0000002004047c36 */ /* 0x004fe20008000000 */
[----:B------:R-:W2:Y:S04]  /*4eab0*/  LDCU UR32, c[0x0][0x3b8] ;  /* 0x00007700ff2077ac */ /* 0x000ea80008000800 */
[----:B------:R0:W-:Y:S04]  /*4eac0*/  STL [R1+0x5ec], R4 ;  /* 0x0005ec0401007387 */ /* 0x0001e80000100800 */
[----:B------:R-:W2:Y:S01]  /*4ead0*/  LDL.LU.64 R16, [R1+0x1e8] ;  /* 0x0001e80001107983 */ /* 0x000ea20000300a00 */
[----:B0-----:R-:W-:Y:S01]  /*4eae0*/  VIADD R4, R4, UR31 ;  /* 0x0000001f04047c36 */ /* 0x001fe20008000000 */
[----:B------:R-:W0:Y:S04]  /*4eaf0*/  LDCU UR31, c[0x0][0x3b8] ;  /* 0x00007700ff1f77ac */ /* 0x000e280008000800 */
[----:B------:R1:W-:Y:S02]  /*4eb00*/  STL [R1+0x5f4], R4 ;  /* 0x0005f40401007387 */ /* 0x0003e40000100800 */
[----:B-1----:R-:W-:Y:S01]  /*4eb10*/  VIADD R4, R4, UR30 ;  /* 0x0000001e04047c36 */ /* 0x002fe20008000000 */
[----:B------:R-:W1:Y:S04]  /*4eb20*/  LDCU UR30, c[0x0][0x3b8] ;  /* 0x00007700ff1e77ac */ /* 0x000e680008000800 */
[----:B------:R0:W-:Y:S04]  /*4eb30*/  STL [R1+0x5fc], R4 ;  /* 0x0005fc0401007387 */ /* 0x0001e80000100800 */
[----:B------:R-:W2:Y:S01]  /*4eb40*/  LDL.LU R19, [R1+0x1e0] ;  /* 0x0001e00001137983 */ /* 0x000ea20000300800 */
        /* <DEDUP_REMOVED lines=8> */
[----:B------:R1:W-:Y:S04]  /*4ebd0*/  STL [R1+0x62c], R4 ;  /* 0x00062c0401007387 */ /* 0x0003e80000100800 */
[----:B------:R-:W3:Y:S04]  /*4ebe0*/  LDL.LU R15, [R1+0x218] ;  /* 0x00021800010f7983 */ /* 0x000ee80000300800 */
[----:B------:R-:W3:Y:S01]  /*4ebf0*/  LDL.LU R8, [R1+0x1dc] ;  /* 0x0001dc0001087983 */ /* 0x000ee20000300800 */
        /* <DEDUP_REMOVED lines=9> */
[----:B------:R-:W-:-:S02]  /*4ec90*/  IMAD.MOV.U32 R12, RZ, RZ, R9 ;  /* 0x000000ffff0c7224 */ /* 0x000fc400078e0009 */
[----:B0-----:R-:W-:Y:S01]  /*4eca0*/  VIADD R4, R4, UR23 ;  /* 0x0000001704047c36 */ /* 0x001fe20008000000 */
[----:B------:R-:W0:Y:S04]  /*4ecb0*/  LDCU UR23, c[0x0][0x3b8] ;  /* 0x00007700ff1777ac */ /* 0x000e280008000800 */
[----:B------:R1:W-:Y:S04]  /*4ecc0*/  STL [R1+0x654], R4 ;  /* 0x0006540401007387 */ /* 0x0003e80000100800 */
        /* <DEDUP_REMOVED lines=11> */
[----:B------:R-:W0:Y:S01]  /*4ed80*/  LDCU UR19, c[0x0][0x3b8] ;  /* 0x00007700ff1377ac */ /* 0x000e220008000800 */
[----:B----4-:R-:W-:-:S05]  /*4ed90*/  PRMT R6, R14, 0x7632, R6 ;  /* 0x000076320e067816 */ /* 0x010fca0000000006 */
[----:B--2---:R2:W-:Y:S04]  /*4eda0*/  @P3 STG.E.U16 desc[UR10][R16.64], R6 ;  /* 0x0000000610003986 */ /* 0x0045e8000c10150a */
[----:B--2---:R-:W2:Y:S04]  /*4edb0*/  LDL.LU R6, [R1+0x21c] ;  /* 0x00021c0001067983 */ /* 0x004ea80000300800 */
[----:B------:R4:W-:Y:S04]  /*4edc0*/  STL [R1+0x684], R4 ;  /* 0x0006840401007387 */ /* 0x0009e80000100800 */
[----:B------:R-:W2:Y:S01]  /*4edd0*/  LDL.LU R14, [R1+0x1d4] ;  /* 0x0001d400010e7983 */ /* 0x000ea20000300800 */
[----:B----4-:R-:W-:Y:S01]  /*4ede0*/  VIADD R4, R4, UR18 ;  /* 0x0000001204047c36 */ /* 0x010fe20008000000 */
[----:B------:R-:W4:Y:S01]  /*4edf0*/  LDCU UR18, c[0x0][0x39c] ;  /* 0x00007380ff1277ac */ /* 0x000f220008000800 */
[----:B------:R-:W-:-:S03]  /*4ee00*/  LEA R16, P3, R19, R20, 0x1 ;  /* 0x0000001413107211 */ /* 0x000fc600078608ff */
[----:B------:R0:W-:Y:S01]  /*4ee10*/  STL [R1+0x68c], R4 ;  /* 0x00068c0401007387 */ /* 0x0001e20000100800 */
[-C--:B------:R-:W-:Y:S01]  /*4ee20*/  LEA.HI.X.SX32 R17, R19, R21.reuse, 0x1, P3 ;  /* 0x0000001513117211 */ /* 0x080fe200018f0eff */
[----:B------:R-:W-:Y:S02]  /*4ee30*/  IMAD.MOV.U32 R19, RZ, RZ, R12 ;  /* 0x000000ffff137224 */ /* 0x000fe400078e000c */
[----:B0-----:R-:W-:Y:S01]  /*4ee40*/  VIADD R4, R4, UR17 ;  /* 0x0000001104047c36 */ /* 0x001fe20008000000 */
[----:B------:R-:W0:Y:S04]  /*4ee50*/  LDCU UR17, c[0x0][0x3b8] ;  /* 0x00007700ff1177ac */ /* 0x000e280008000800 */
[----:B------:R1:W-:Y:S04]  /*4ee60*/  STL [R1+0x69c], R4 ;  /* 0x00069c0401007387 */ /* 0x0003e80000100800 */
[----:B------:R-:W2:Y:S01]  /*4ee70*/  LDL.LU R12, [R1+0x1d0] ;  /* 0x0001d000010c7983 */ /* 0x000ea20000300800 */
[----:B-1----:R-:W-:Y:S01]  /*4ee80*/  VIADD R4, R4, UR16 ;  /* 0x0000001004047c36 */ /* 0x002fe20008000000 */
[----:B------:R-:W1:Y:S04]  /*4ee90*/  LDCU UR16, c[0x0][0x39c] ;  /* 0x00007380ff1077ac */ /* 0x000e680008000800 */
[----:B------:R0:W-:Y:S04]  /*4eea0*/  STL [R1+0x694], R4 ;  /* 0x0006940401007387 */ /* 0x0001e80000100800 */
[----:B---3--:R-:W-:Y:S01]  /*4eeb0*/  @P5 STG.E.U16 desc[UR10][R16.64], R15 ;  /* 0x0000000f10005986 */ /* 0x008fe2000c10150a */
[----:B------:R-:W-:Y:S01]  /*4eec0*/  LEA R22, P5, R8, R20, 0x1 ;  /* 0x0000001408167211 */ /* 0x000fe200078a08ff */
[----:B0-----:R-:W-:Y:S01]  /*4eed0*/  VIADD R4, R4, UR15 ;  /* 0x0000000f04047c36 */ /* 0x001fe20008000000 */
[----:B------:R-:W-:Y:S01]  /*4eee0*/  PRMT R11, R15, 0x7632, R11 ;  /* 0x000076320f0b7816 */ /* 0x000fe2000000000b */
[----:B------:R-:W0:Y:S01]  /*4eef0*/  LDCU UR15, c[0x0][0x39c] ;  /* 0x00007380ff0f77ac */ /* 0x000e220008000800 */
[----:B------:R-:W-:Y:S01]  /*4ef00*/  LEA.HI.X.SX32 R23, R8, R21, 0x1, P5 ;  /* 0x0000001508177211 */ /* 0x000fe200028f0eff */
[----:B------:R-:W-:Y:S01]  /*4ef10*/  VIADD R8, R2, 0x7a ;  /* 0x0000007a02087836 */ /* 0x000fe20000000000 */
[----:B------:R3:W-:Y:S04]  /*4ef20*/  STL [R1+0x6ac], R4 ;  /* 0x0006ac0401007387 */ /* 0x0007e80000100800 */
[----:B------:R0:W-:Y:S01]  /*4ef30*/  @P6 STG.E.U16 desc[UR10][R22.64], R11 ;  /* 0x0000000b16006986 */ /* 0x0001e2000c10150a */
[----:B----4-:R-:W-:Y:S01]  /*4ef40*/  ISETP.LT.AND P6, PT, R8, UR18, !P0 ;  /* 0x0000001208007c0c */ /* 0x010fe2000c7c1270 */
[----:B------:R-:W-:Y:S01]  /*4ef50*/  VIADD R18, R2, 0x79 ;  /* 0x0000007902127836 */ /* 0x000fe20000000000 */
[----:B------:R-:W4:Y:S01]  /*4ef60*/  LDCU UR18, c[0x0][0x3b8] ;  /* 0x00007700ff1277ac */ /* 0x000f220008000800 */
[----:B------:R-:W4:Y:S01]  /*4ef70*/  LDL.LU R8, [R1+0x1cc] ;  /* 0x0001cc0001087983 */ /* 0x000f220000300800 */
[----:B---3--:R-:W-:-:S02]  /*4ef80*/  VIADD R4, R4, UR8 ;  /* 0x0000000804047c36 */ /* 0x008fc40008000000 */
[----:B0-----:R-:W-:Y:S01]  /*4ef90*/  VIADD R11, R2, 0x7b ;  /* 0x0000007b020b7836 */ /* 0x001fe20000000000 */
[----:B------:R-:W-:Y:S01]  /*4efa0*/  ISETP.LT.AND P3, PT, R18, UR22, !P0 ;  /* 0x0000001612007c0c */ /* 0x000fe2000c761270 */
[----:B------:R-:W0:Y:S01]  /*4efb0*/  LDCU UR22, c[0x0][0x3b8] ;  /* 0x00007700ff1677ac */ /* 0x000e220008000800 */
[----:B------:R-:W3:Y:S01]  /*4efc0*/  LDCU UR8, c[0x0][0x3b8] ;  /* 0x00007700ff0877ac */ /* 0x000ee20008000800 */
[----:B------:R-:W-:-:S04]  /*4efd0*/  LEA R16, P5, R9, R20, 0x1 ;  /* 0x0000001409107211 */ /* 0x000fc800078a08ff */
[----:B------:R-:W-:Y:S02]  /*4efe0*/  LEA.HI.X.SX32 R17, R9, R21, 0x1, P5 ;  /* 0x0000001509117211 */ /* 0x000fe400028f0eff */
[----:B------:R-:W3:Y:S04]  /*4eff0*/  LDL.LU R9, [R1+0x1c8] ;  /* 0x0001c80001097983 */ /* 0x000ee80000300800 */
[----:B------:R0:W-:Y:S04]  /*4f000*/  STL [R1+0x6b4], R4 ;  /* 0x0006b40401007387 */ /* 0x0001e80000100800 */
[----:B------:R-:W3:Y:S01]  /*4f010*/  LDL.LU R28, [R1+0x1c4] ;  /* 0x0001c400011c7983 */ /* 0x000ee20000300800 */
[----:B0-----:R-:W-:Y:S01]  /*4f020*/  VIADD R4, R4, UR14 ;  /* 0x0000000e04047c36 */ /* 0x001fe20008000000 */
[----:B------:R-:W0:Y:S02]  /*4f030*/  LDCU UR14, c[0x0][0x3b8] ;  /* 0x00007700ff0e77ac */ /* 0x000e240008000800 */
[----:B--2---:R2:W-:Y:S01]  /*4f040*/  @P4 STG.E.U16 desc[UR10][R16.64], R6 ;  /* 0x0000000610004986 */ /* 0x0045e2000c10150a */
[----:B-1----:R-:W-:Y:S01]  /*4f050*/  ISETP.LT.AND P4, PT, R11, UR16, !P0 ;  /* 0x000000100b007c0c */ /* 0x002fe2000c781270 */
[----:B------:R-:W1:Y:S02]  /*4f060*/  LDCU UR16, c[0x0][0x3b8] ;  /* 0x00007700ff1077ac */ /* 0x000e640008000800 */
[----:B------:R-:W3:Y:S01]  /*4f070*/  LDL.LU R11, [R1+0x1c0] ;  /* 0x0001c000010b7983 */ /* 0x000ee20000300800 */
[----:B------:R-:W-:-:S03]  /*4f080*/  LEA R22, P5, R14, R20, 0x1 ;  /* 0x000000140e167211 */ /* 0x000fc600078a08ff */
[----:B------:R0:W-:Y:S01]  /*4f090*/  STL [R1+0x6c4], R4 ;  /* 0x0006c40401007387 */ /* 0x0001e20000100800 */
[----:B------:R-:W-:-:S03]  /*4f0a0*/  LEA.HI.X.SX32 R23, R14, R21, 0x1, P5 ;  /* 0x000000150e177211 */ /* 0x000fc600028f0eff */
[----:B------:R-:W3:Y:S04]  /*4f0b0*/  LDL.LU R15, [R1+0x1bc] ;  /* 0x0001bc00010f7983 */ /* 0x000ee80000300800 */
[----:B------:R-:W3:Y:S01]  /*4f0c0*/  LDL.LU R14, [R1+0x1b8] ;  /* 0x0001b800010e7983 */ /* 0x000ee20000300800 */
[----:B------:R-:W-:-:S03]  /*4f0d0*/  PRMT R10, R6, 0x7632, R10 ;  /* 0x00007632060a7816 */ /* 0x000fc6000000000a */
[----:B------:R-:W3:Y:S01]  /*4f0e0*/  LDL.LU R18, [R1+0x1b4] ;  /* 0x0001b40001127983 */ /* 0x000ee20000300800 */
[----:B--2---:R-:W-:Y:S02]  /*4f0f0*/  VIADD R6, R2, 0x7c ;  /* 0x0000007c02067836 */ /* 0x004fe40000000000 */
[----:B0-----:R-:W-:Y:S01]  /*4f100*/  VIADD R4, R4, UR13 ;  /* 0x0000000d04047c36 */ /* 0x001fe20008000000 */
[----:B------:R0:W-:Y:S01]  /*4f110*/  @P2 STG.E.U16 desc[UR10][R22.64], R10 ;  /* 0x0000000a16002986 */ /* 0x0001e2000c10150a */
[----:B------:R-:W2:Y:S03]  /*4f120*/  LDCU UR13, c[0x0][0x3b8] ;  /* 0x00007700ff0d77ac */ /* 0x000ea60008000800 */
[----:B0-----:R-:W2:Y:S01]  /*4f130*/  LDL.LU R10, [R1+0x1b0] ;  /* 0x0001b000010a7983 */ /* 0x001ea20000300800 */
[----:B------:R-:W-:-:S04]  /*4f140*/  LEA R16, P5, R12, R20, 0x1 ;  /* 0x000000140c107211 */ /* 0x000fc800078a08ff */
[----:B------:R-:W-:Y:S01]  /*4f150*/  LEA.HI.X.SX32 R17, R12, R21, 0x1, P5 ;  /* 0x000000150c117211 */ /* 0x000fe200028f0eff */
[----:B------:R-:W-:Y:S01]  /*4f160*/  VIADD R12, R4, UR12 ;  /* 0x0000000c040c7c36 */ /* 0x000fe20008000000 */
[----:B------:R-:W-:Y:S01]  /*4f170*/  ISETP.LT.AND P5, PT, R6, UR15, !P0 ;  /* 0x0000000f06007c0c */ /* 0x000fe2000c7a1270 */
[----:B------:R0:W-:Y:S01]  /*4f180*/  STL [R1+0x6bc], R4 ;  /* 0x0006bc0401007387 */ /* 0x0001e20000100800 */
[----:B------:R-:W1:Y:S03]  /*4f190*/  LDCU UR12, c[0x0][0x3b8] ;  /* 0x00007700ff0c77ac */ /* 0x000e660008000800 */
[----:B------:R-:W2:Y:S01]  /*4f1a0*/  LDL.LU R6, [R1+0x1ac] ;  /* 0x0001ac0001067983 */ /* 0x000ea20000300800 */
[----:B------:R-:W1:Y:S03]  /*4f1b0*/  LDCU UR15, c[0x0][0x3b8] ;  /* 0x00007700ff0f77ac */ /* 0x000e660008000800 */
[----:B0-----:R-:W2:Y:S04]  /*4f1c0*/  LDL.LU R4, [R1+0x1a8] ;  /* 0x0001a80001047983 */ /* 0x001ea80000300800 */
[----:B------:R0:W-:Y:S02]  /*4f1d0*/  STL [R1+0x6e4], R12 ;  /* 0x0006e40c01007387 */ /* 0x0001e40000100800 */
[----:B0-----:R-:W-:-:S02]  /*4f1e0*/  VIADD R12, R12, UR46 ;  /* 0x0000002e0c0c7c36 */ /* 0x001fc40008000000 */
[----:B------:R-:W-:Y:S01]  /*4f1f0*/  @P1 STG.E.U16 desc[UR10][R16.64], R19 ;  /* 0x0000001310001986 */ /* 0x000fe2000c10150a */
[----:B------:R-:W0:Y:S03]  /*4f200*/  LDCU UR46, c[0x0][0x3b8] ;  /* 0x00007700ff2e77ac */ /* 0x000e260008000800 */
[----:B------:R1:W-:Y:S04]  /*4f210*/  STL [R1+0x6ec], R12 ;  /* 0x0006ec0c01007387 */ /* 0x0003e80000100800 */
[----:B------:R-:W2:Y:S01]  /*4f220*/  LDL.LU R26, [R1+0x1a4] ;  /* 0x0001a400011a7983 */ /* 0x000ea20000300800 */
[----:B----4-:R-:W-:-:S03]  /*4f230*/  LEA R22, P1, R8, R20, 0x1 ;  /* 0x0000001408167211 */ /* 0x010fc600078208ff */
[----:B------:R-:W4:Y:S01]  /*4f240*/  LDL.LU R27, [R1+0x1a0] ;  /* 0x0001a000011b7983 */ /* 0x000f220000300800 */
[----:B------:R-:W-:Y:S01]  /*4f250*/  LEA.HI.X.SX32 R23, R8, R21, 0x1, P1 ;  /* 0x0000001508177211 */ /* 0x000fe200008f0eff */
[----:B-1----:R-:W-:Y:S01]  /*4f260*/  VIADD R12, R12, UR9 ;  /* 0x000000090c0c7c36 */ /* 0x002fe20008000000 */
[----:B------:R-:W1:Y:S04]  /*4f270*/  LDCU UR9, c[0x0][0x3b8] ;  /* 0x00007700ff0977ac */ /* 0x000e680008000800 */
[----:B------:R0:W-:Y:S02]  /*4f280*/  STL [R1+0x6f4], R12 ;  /* 0x0006f40c01007387 */ /* 0x0001e40000100800 */
[----:B0-----:R-:W-:Y:S01]  /*4f290*/  VIADD R12, R12, UR74 ;  /* 0x0000004a0c0c7c36 */ /* 0x001fe20008000000 */
[----:B------:R-:W0:Y:S01]  /*4f2a0*/  LDCU UR74, c[0x0][0x3b8] ;  /* 0x00007700ff4a77ac */ /* 0x000e220008000800 */
[----:B---3--:R-:W-:-:S04]  /*4f2b0*/  LEA R24, P2, R9, R20, 0x1 ;  /* 0x0000001409187211 */ /* 0x008fc800078408ff */
[----:B------:R-:W-:Y:S02]  /*4f2c0*/  LEA.HI.X.SX32 R25, R9, R21, 0x1, P2 ;  /* 0x0000001509197211 */ /* 0x000fe400010f0eff */
[----:B------:R-:W-:-:S04]  /*4f2d0*/  LEA R16, P1, R28, R20, 0x1 ;  /* 0x000000141c107211 */ /* 0x000fc800078208ff */
[----:B------:R-:W-:Y:S02]  /*4f2e0*/  LEA.HI.X.SX32 R17, R28, R21, 0x1, P1 ;  /* 0x000000151c117211 */ /* 0x000fe400008f0eff */
[----:B------:R-:W-:-:S04]  /*4f2f0*/  LEA R8, P2, R11, R20, 0x1 ;  /* 0x000000140b087211 */ /* 0x000fc800078408ff */
[----:B------:R-:W-:Y:S02]  /*4f300*/  LEA.HI.X.SX32 R9, R11, R21, 0x1, P2 ;  /* 0x000000150b097211 */ /* 0x000fe400010f0eff */
[----:B------:R-:W3:Y:S01]  /*4f310*/  LDL.LU R11, [R1+0x198] ;  /* 0x00019800010b7983 */ /* 0x000ee20000300800 */
[----:B------:R-:W-:-:S03]  /*4f320*/  LEA R28, P1, R15, R20, 0x1 ;  /* 0x000000140f1c7211 */ /* 0x000fc600078208ff */
[----:B------:R0:W-:Y:S01]  /*4f330*/  STL.64 [R1+0x200], R8 ;  /* 0x0002000801007387 */ /* 0x0001e20000100a00 */
[----:B------:R-:W-:-:S03]  /*4f340*/  LEA.HI.X.SX32 R29, R15, R21, 0x1, P1 ;  /* 0x000000150f1d7211 */ /* 0x000fc600008f0eff */
[----:B------:R1:W-:Y:S01]  /*4f350*/  STL [R1+0x728], R12 ;  /* 0x0007280c01007387 */ /* 0x0003e20000100800 */
[----:B0-----:R-:W-:-:S04]  /*4f360*/  LEA R8, P2, R14, R20, 0x1 ;  /* 0x000000140e087211 */ /* 0x001fc800078408ff */
[-C--:B------:R-:W-:Y:S02]  /*4f370*/  LEA.HI.X.SX32 R9, R14, R21.reuse, 0x1, P2 ;  /* 0x000000150e097211 */ /* 0x080fe400010f0eff */
[-C--:B------:R-:W-:Y:S01]  /*4f380*/  LEA R14, P1, R18, R20.reuse, 0x1 ;  /* 0x00000014120e7211 */ /* 0x080fe200078208ff */
[----:B-1----:R-:W-:Y:S01]  /*4f390*/  VIADD R12, R12, UR76 ;  /* 0x0000004c0c0c7c36 */ /* 0x002fe20008000000 */
[----:B------:R-:W-:Y:S01]  /*4f3a0*/  STL.64 [R1+0x1f8], R28 ;  /* 0x0001f81c01007387 */ /* 0x000fe20000100a00 */
[----:B------:R-:W0:Y:S01]  /*4f3b0*/  LDCU UR76, c[0x0][0x39c] ;  /* 0x00007380ff4c77ac */ /* 0x000e220008000800 */
[----:B------:R-:W-:Y:S02]  /*4f3c0*/  LEA.HI.X.SX32 R15, R18, R21, 0x1, P1 ;  /* 0x00000015120f7211 */ /* 0x000fe400008f0eff */
[----:B------:R2:W-:Y:S04]  /*4f3d0*/  STL.64 [R1+0x1f0], R8 ;  /* 0x0001f00801007387 */ /* 0x0005e80000100a00 */
[----:B------:R-:W-:Y:S04]  /*4f3e0*/  STL [R1+0x70c], R12 ;  /* 0x00070c0c01007387 */ /* 0x000fe80000100800 */
[----:B------:R-:W3:Y:S01]  /*4f3f0*/  LDL.LU R18, [R1+0x194] ;  /* 0x0001940001127983 */ /* 0x000ee20000300800 */
[----:B--2---:R-:W-:-:S03]  /*4f400*/  LEA R8, P2, R10, R20, 0x1 ;  /* 0x000000140a087211 */ /* 0x004fc600078408ff */
[----:B------:R1:W-:Y:S01]  /*4f410*/  STL.64 [R1+0x1e8], R14 ;  /* 0x0001e80e01007387 */ /* 0x0003e20000100a00 */
[----:B------:R-:W-:-:S03]  /*4f420*/  LEA.HI.X.SX32 R9, R10, R21, 0x1, P2 ;  /* 0x000000150a097211 */ /* 0x000fc600010f0eff */
[----:B------:R-:W2:Y:S01]  /*4f430*/  LDL.LU R10, [R1+0x190] ;  /* 0x00019000010a7983 */ /* 0x000ea20000300800 */
[----:B-1----:R-:W-:-:S03]  /*4f440*/  LEA R14, P1, R6, R20, 0x1 ;  /* 0x00000014060e7211 */ /* 0x002fc600078208ff */
[----:B------:R1:W-:Y:S01]  /*4f450*/  STL.64 [R1+0x1e0], R8 ;  /* 0x0001e00801007387 */ /* 0x0003e20000100a00 */
[----:B------:R-:W-:-:S03]  /*4f460*/  LEA.HI.X.SX32 R15, R6, R21, 0x1, P1 ;  /* 0x00000015060f7211 */ /* 0x000fc600008f0eff */
[----:B------:R-:W2:Y:S01]  /*4f470*/  LDL.LU R6, [R1+0x18c] ;  /* 0x00018c0001067983 */ /* 0x000ea20000300800 */
[----:B------:R-:W-:Y:S01]  /*4f480*/  VIADD R12, R12, UR75 ;  /* 0x0000004b0c0c7c36 */ /* 0x000fe20008000000 */
[----:B------:R-:W0:Y:S02]  /*4f490*/  LDCU UR75, c[0x0][0x39c] ;  /* 0x00007380ff4b77ac */ /* 0x000e240008000800 */
[----:B------:R4:W-:Y:S01]  /*4f4a0*/  STL.64 [R1+0x1d8], R14 ;  /* 0x0001d80e01007387 */ /* 0x0009e20000100a00 */
[----:B-1----:R-:W-:-:S04]  /*4f4b0*/  LEA R8, P2, R4, R20, 0x1 ;  /* 0x0000001404087211 */ /* 0x002fc800078408ff */
[-C--:B------:R-:W-:Y:S02]  /*4f4c0*/  LEA.HI.X.SX32 R9, R4, R21.reuse, 0x1, P2 ;  /* 0x0000001504097211 */ /* 0x080fe400010f0eff */
[----:B----4-:R-:W-:Y:S01]  /*4f4d0*/  LEA R14, P1, R26, R20, 0x1 ;  /* 0x000000141a0e7211 */ /* 0x010fe200078208ff */
[----:B------:R-:W-:Y:S02]  /*4f4e0*/  VIADD R4, R12, UR73 ;  /* 0x000000490c047c36 */ /* 0x000fe40008000000 */
[----:B------:R-:W-:Y:S01]  /*4f4f0*/  STL.64 [R1+0x1d0], R8 ;  /* 0x0001d00801007387 */ /* 0x000fe20000100a00 */
[----:B------:R-:W1:Y:S01]  /*4f500*/  LDCU UR73, c[0x0][0x3b8] ;  /* 0x00007700ff4977ac */ /* 0x000e620008000800 */
[----:B------:R-:W-:-:S05]  /*4f510*/  LEA.HI.X.SX32 R15, R26, R21, 0x1, P1 ;  /* 0x000000151a0f7211 */ /* 0x000fca00008f0eff */
[----:B------:R4:W-:Y:S04]  /*4f520*/  STL.64 [R1+0x1758], R14 ;  /* 0x0017580e01007387 */ /* 0x0009e80000100a00 */
[----:B------:R0:W-:Y:S04]  /*4f530*/  STL [R1+0x73c], R4 ;  /* 0x00073c0401007387 */ /* 0x0001e80000100800 */
[----:B----4-:R-:W4:Y:S01]  /*4f540*/  LDL.LU R15, [R1+0x19c] ;  /* 0x00019c00010f7983 */ /* 0x010f220000300800 */
[----:B------:R-:W-:-:S04]  /*4f550*/  LEA R8, P2, R27, R20, 0x1 ;  /* 0x000000141b087211 */ /* 0x000fc800078408ff */
[----:B------:R-:W-:Y:S01]  /*4f560*/  LEA.HI.X.SX32 R9, R27, R21, 0x1, P2 ;  /* 0x000000151b097211 */ /* 0x000fe200010f0eff */
[----:B0-----:R-:W-:Y:S01]  /*4f570*/  VIADD R4, R4, UR72 ;  /* 0x0000004804047c36 */ /* 0x001fe20008000000 */
[----:B------:R-:W0:Y:S03]  /*4f580*/  LDCU UR72, c[0x0][0x39c] ;  /* 0x00007380ff4877ac */ /* 0x000e260008000800 */
[----:B------:R-:W-:Y:S01]  /*4f590*/  STL.64 [R1+0x1760], R8 ;  /* 0x0017600801007387 */ /* 0x000fe20000100a00 */
[----:B---3--:R-:W-:-:S04]  /*4f5a0*/  LEA R26, P2, R11, R20, 0x1 ;  /* 0x000000140b1a7211 */ /* 0x008fc800078408ff */
[----:B------:R-:W-:Y:S02]  /*4f5b0*/  LEA.HI.X.SX32 R27, R11, R21, 0x1, P2 ;  /* 0x000000150b1b7211 */ /* 0x000fe400010f0eff */
[----:B----4-:R-:W-:-:S04]  /*4f5c0*/  LEA R28, P1, R15, R20, 0x1 ;  /* 0x000000140f1c7211 */ /* 0x010fc800078208ff */
[----:B------:R-:W-:-:S05]  /*4f5d0*/  LEA.HI.X.SX32 R29, R15, R21, 0x1, P1 ;  /* 0x000000150f1d7211 */ /* 0x000fca00008f0eff */
[----:B------:R3:W-:Y:S04]  /*4f5e0*/  STL.64 [R1+0x1770], R28 ;  /* 0x0017701c01007387 */ /* 0x0007e80000100a00 */
[----:B------:R-:W-:Y:S04]  /*4f5f0*/  STL [R1+0x734], R4 ;  /* 0x0007340401007387 */ /* 0x000fe80000100800 */
[----:B------:R-:W4:Y:S01]  /*4f600*/  LDL.LU R11, [R1+0x254] ;  /* 0x00025400010b7983 */ /* 0x000f220000300800 */
[----:B---3--:R-:W-:Y:S01]  /*4f610*/  IMAD.MOV.U32 R28, RZ, RZ, R24 ;  /* 0x000000ffff1c7224 */ /* 0x008fe200078e0018 */
[----:B------:R-:W-:Y:S01]  /*4f620*/  LEA R24, P1, R18, R20, 0x1 ;  /* 0x0000001412187211 */ /* 0x000fe200078208ff */
[----:B------:R-:W-:-:S03]  /*4f630*/  IMAD.MOV.U32 R29, RZ, RZ, R25 ;  /* 0x000000ffff1d7224 */ /* 0x000fc600078e0019 */
[----:B------:R-:W-:Y:S01]  /*4f640*/  LEA.HI.X.SX32 R25, R18, R21, 0x1, P1 ;  /* 0x0000001512197211 */ /* 0x000fe200008f0eff */
[----:B------:R-:W-:Y:S04]  /*4f650*/  STL.64 [R1+0x1778], R26 ;  /* 0x0017781a01007387 */ /* 0x000fe80000100a00 */
[----:B------:R3:W-:Y:S04]  /*4f660*/  STL.64 [R1+0x1788], R24 ;  /* 0x0017881801007387 */ /* 0x0007e80000100a00 */
[----:B---3--:R-:W3:Y:S01]  /*4f670*/  LDL.LU R25, [R1+0x188] ;  /* 0x0001880001197983 */ /* 0x008ee20000300800 */
[----:B------:R-:W-:Y:S01]  /*4f680*/  IMAD.MOV.U32 R26, RZ, RZ, R22 ;  /* 0x000000ffff1a7224 */ /* 0x000fe200078e0016 */
[----:B--2---:R-:W-:Y:S01]  /*4f690*/  LEA R22, P2, R10, R20, 0x1 ;  /* 0x000000140a167211 */ /* 0x004fe200078408ff */
[----:B------:R-:W-:-:S02]  /*4f6a0*/  IMAD.MOV.U32 R27, RZ, RZ, R23 ;  /* 0x000000ffff1b7224 */ /* 0x000fc400078e0017 */
[----:B------:R-:W-:Y:S01]  /*4f6b0*/  VIADD R4, R4, UR71 ;  /* 0x0000004704047c36 */ /* 0x000fe20008000000 */
[-C--:B------:R-:W-:Y:S01]  /*4f6c0*/  LEA.HI.X.SX32 R23, R10, R21.reuse, 0x1, P2 ;  /* 0x000000150a177211 */ /* 0x080fe200010f0eff */
[----:B------:R-:W-:Y:S01]  /*4f6d0*/  IMAD.MOV.U32 R24, RZ, RZ, R19 ;  /* 0x000000ffff187224 */ /* 0x000fe200078e0013 */
[----:B------:R-:W-:Y:S01]  /*4f6e0*/  LEA R18, P2, R6, R20, 0x1 ;  /* 0x0000001406127211 */ /* 0x000fe200078408ff */
[----:B------:R-:W-:Y:S01]  /*4f6f0*/  VIADD R8, R2, 0x7d ;  /* 0x0000007d02087836 */ /* 0x000fe20000000000 */
[----:B------:R-:W2:Y:S01]  /*4f700*/  LDCU UR71, c[0x0][0x39c] ;  /* 0x00007380ff4777ac */ /* 0x000ea20008000800 */
[----:B------:R0:W-:Y:S01]  /*4f710*/  STL.64 [R1+0x1798], R22 ;  /* 0x0017981601007387 */ /* 0x0001e20000100a00 */
[----:B------:R-:W-:-:S03]  /*4f720*/  LEA.HI.X.SX32 R19, R6, R21, 0x1, P2 ;  /* 0x0000001506137211 */ /* 0x000fc600010f0eff */
[----:B------:R-:W-:Y:S04]  /*4f730*/  STL [R1+0x764], R4 ;  /* 0x0007640401007387 */ /* 0x000fe80000100800 */
[----:B------:R-:W2:Y:S04]  /*4f740*/  LDL.LU.64 R14, [R1+0x200] ;  /* 0x00020000010e7983 */ /* 0x000ea80000300a00 */
[----:B------:R-:W2:Y:S04]  /*4f750*/  LDL.LU R6, [R1+0x258] ;  /* 0x0002580001067983 */ /* 0x000ea80000300800 */
[----:B0-----:R-:W2:Y:S01]  /*4f760*/  LDL.LU.64 R22, [R1+0x1f8] ;  /* 0x0001f80001167983 */ /* 0x001ea20000300a00 */
[----:B------:R-:W-:Y:S01]  /*4f770*/  ISETP.LT.AND P1, PT, R8, UR75, !P0 ;  /* 0x0000004b08007c0c */ /* 0x000fe2000c721270 */
[----:B------:R-:W-:-:S02]  /*4f780*/  IMAD.MOV.U32 R8, RZ, RZ, R16 ;  /* 0x000000ffff087224 */ /* 0x000fc400078e0010 */
[----:B------:R-:W-:Y:S02]  /*4f790*/  VIADD R10, R2, 0x7e ;  /* 0x0000007e020a7836 */ /* 0x000fe40000000000 */
[----:B------:R-:W-:Y:S01]  /*4f7a0*/  IMAD.MOV.U32 R9, RZ, RZ, R17 ;  /* 0x000000ffff097224 */ /* 0x000fe200078e0011 */
[----:B------:R-:W-:Y:S01]  /*4f7b0*/  PRMT R13, R24, 0x7632, R13 ;  /* 0x00007632180d7816 */ /* 0x000fe2000000000d */
[----:B------:R-:W0:Y:S04]  /*4f7c0*/  LDCU UR75, c[0x0][0x39c] ;  /* 0x00007380ff4b77ac */ /* 0x000e280008000800 */
[----:B------:R1:W-:Y:S04]  /*4f7d0*/  @P3 STG.E.U16 desc[UR10][R26.64], R13 ;  /* 0x0000000d1a003986 */ /* 0x0003e8000c10150a */
[----:B-1----:R-:W2:Y:S04]  /*4f7e0*/  LDL.LU R13, [R1+0x25c] ;  /* 0x00025c00010d7983 */ /* 0x002ea80000300800 */
[----:B------:R-:W-:Y:S04]  /*4f7f0*/  STL [R1+0x1720], R12 ;  /* 0x0017200c01007387 */ /* 0x000fe80000100800 */
[----:B----4-:R-:W-:Y:S01]  /*4f800*/  @P6 STG.E.U16 desc[UR10][R28.64], R11 ;  /* 0x0000000b1c006986 */ /* 0x010fe2000c10150a */
[----:B------:R-:W-:-:S02]  /*4f810*/  PRMT R5, R11, 0x7632, R5 ;  /* 0x000076320b057816 */ /* 0x000fc40000000005 */
[----:B---3--:R-:W-:-:S04]  /*4f820*/  LEA R16, P2, R25, R20, 0x1 ;  /* 0x0000001419107211 */ /* 0x008fc800078408ff */
[----:B------:R-:W-:Y:S02]  /*4f830*/  LEA.HI.X.SX32 R17, R25, R21, 0x1, P2 ;  /* 0x0000001519117211 */ /* 0x000fe400010f0eff */
[----:B------:R-:W-:Y:S01]  /*4f840*/  ISETP.LT.AND P2, PT, R10, UR72, !P0 ;  /* 0x000000480a007c0c */ /* 0x000fe2000c741270 */
[----:B------:R-:W-:Y:S01]  /*4f850*/  VIADD R10, R2, 0x7f ;  /* 0x0000007f020a7836 */ /* 0x000fe20000000000 */
[----:B------:R1:W-:Y:S01]  /*4f860*/  @P4 STG.E.U16 desc[UR10][R8.64], R5 ;  /* 0x0000000508004986 */ /* 0x0003e2000c10150a */
[----:B------:R-:W3:Y:S03]  /*4f870*/  LDCU UR72, c[0x0][0x3b8] ;  /* 0x00007700ff4877ac */ /* 0x000ee60008000800 */
[----:B------:R-:W-:Y:S01]  /*4f880*/  ISETP.LT.AND P3, PT, R10, UR76, !P0 ;  /* 0x0000004c0a007c0c */ /* 0x000fe2000c761270 */
[----:B------:R-:W-:Y:S01]  /*4f890*/  VIADD R10, R4, UR70 ;  /* 0x00000046040a7c36 */ /* 0x000fe20008000000 */
[----:B------:R-:W4:Y:S01]  /*4f8a0*/  LDCU UR76, c[0x0][0x39c] ;  /* 0x00007380ff4c77ac */ /* 0x000f220008000800 */
[----:B------:R-:W-:Y:S01]  /*4f8b0*/  VIADD R4, R2, 0x80 ;  /* 0x0000008002047836 */ /* 0x000fe20000000000 */
[----:B------:R-:W3:Y:S01]  /*4f8c0*/  LDL.LU.64 R24, [R1+0x1f0] ;  /* 0x0001f00001187983 */ /* 0x000ee20000300a00 */
[----:B------:R-:W2:Y:S03]  /*4f8d0*/  LDCU UR70, c[0x0][0x39c] ;  /* 0x00007380ff4677ac */ /* 0x000ea60008000800 */
[----:B--2---:R-:W-:Y:S01]  /*4f8e0*/  ISETP.LT.AND P6, PT, R4, UR71, !P0 ;  /* 0x0000004704007c0c */ /* 0x004fe2000c7c1270 */
[----:B------:R-:W-:Y:S01]  /*4f8f0*/  VIADD R4, R2, 0x81 ;  /* 0x0000008102047836 */ /* 0x000fe20000000000 */
[----:B------:R-:W2:Y:S01]  /*4f900*/  LDL.LU.64 R26, [R1+0x1e8] ;  /* 0x0001e800011a7983 */ /* 0x000ea20000300a00 */
[----:B-1----:R-:W-:Y:S01]  /*4f910*/  VIADD R5, R10, UR69 ;  /* 0x000000450a057c36 */ /* 0x002fe20008000000 */
[----:B------:R-:W-:Y:S01]  /*4f920*/  PRMT R7, R6, 0x7632, R7 ;  /* 0x0000763206077816 */ /* 0x000fe20000000007 */
[----:B------:R-:W1:Y:S01]  /*4f930*/  LDCU UR71, c[0x0][0x39c] ;  /* 0x00007380ff4777ac */ /* 0x000e620008000800 */
[----:B0-----:R-:W-:Y:S01]  /*4f940*/  ISETP.LT.AND P4, PT, R4, UR75, !P0 ;  /* 0x0000004b04007c0c */ /* 0x001fe2000c781270 */
[----:B------:R-:W-:Y:S01]  /*4f950*/  IMAD.MOV.U32 R4, RZ, RZ, R0 ;  /* 0x000000ffff047224 */ /* 0x000fe200078e0000 */
[----:B------:R-:W2:Y:S01]  /*4f960*/  LDL.LU.64 R28, [R1+0x1e0] ;  /* 0x0001e000011c7983 */ /* 0x000ea20000300a00 */
[----:B------:R-:W-:Y:S01]  /*4f970*/  VIADD R0, R2, 0x82 ;  /* 0x0000008202007836 */ /* 0x000fe20000000000 */
[----:B------:R-:W0:Y:S02]  /*4f980*/  LDCU UR69, c[0x0][0x39c] ;  /* 0x00007380ff4577ac */ /* 0x000e240008000800 */
[----:B------:R-:W2:Y:S01]  /*4f990*/  LDL.LU R11, [R1+0x310] ;  /* 0x00031000010b7983 */ /* 0x000ea20000300800 */
[----:B------:R-:W0:Y:S03]  /*4f9a0*/  LDCU UR75, c[0x0][0x3b8] ;  /* 0x00007700ff4b77ac */ /* 0x000e260008000800 */
[----:B------:R-:W-:Y:S04]  /*4f9b0*/  STL [R1+0x794], R5 ;  /* 0x0007940501007387 */ /* 0x000fe80000100800 */
[----:B------:R0:W-:Y:S01]  /*4f9c0*/  @P5 STG.E.U16 desc[UR10][R14.64], R6 ;  /* 0x000000060e005986 */ /* 0x0001e2000c10150a */
[----:B----4-:R-:W-:Y:S01]  /*4f9d0*/  ISETP.LT.AND P5, PT, R0, UR76, !P0 ;  /* 0x0000004c00007c0c */ /* 0x010fe2000c7a1270 */
[----:B------:R-:W4:Y:S02]  /*4f9e0*/  LDCU UR76, c[0x0][0x39c] ;  /* 0x00007380ff4c77ac */ /* 0x000f240008000800 */
[----:B------:R-:W2:Y:S04]  /*4f9f0*/  LDL.LU.64 R8, [R1+0x1d8] ;  /* 0x0001d80001087983 */ /* 0x000ea80000300a00 */
[----:B------:R1:W-:Y:S04]  /*4fa00*/  @P1 STG.E.U16 desc[UR10][R22.64], R7 ;  /* 0x0000000716001986 */ /* 0x0003e8000c10150a */
[----:B0-----:R-:W2:Y:S04]  /*4fa10*/  LDL.LU.64 R14, [R1+0x1d0] ;  /* 0x0001d000010e7983 */ /* 0x001ea80000300a00 */
[----:B------:R-:W2:Y:S04]  /*4fa20*/  LDL.LU R0, [R1+0x314] ;  /* 0x0003140001007983 */ /* 0x000ea80000300800 */
[----:B-1----:R-:W2:Y:S04]  /*4fa30*/  LDL.LU.64 R22, [R1+0x1798] ;  /* 0x0017980001167983 */ /* 0x002ea80000300a00 */
[----:B------:R-:W2:Y:S04]  /*4fa40*/  LDL.LU R7, [R1+0x1790] ;  /* 0x0017900001077983 */ /* 0x000ea80000300800 */
[----:B---3--:R0:W-:Y:S04]  /*4fa50*/  @P2 STG.E.U16 desc[UR10][R24.64], R13 ;  /* 0x0000000d18002986 */ /* 0x0081e8000c10150a */
[----:B0-----:R-:W3:Y:S01]  /*4fa60*/  LDL.LU.64 R24, [R1+0x1788] ;  /* 0x0017880001187983 */ /* 0x001ee20000300a00 */
[----:B--2---:R-:W-:-:S03]  /*4fa70*/  PRMT R7, R13, 0x7632, R7 ;  /* 0x000076320d077816 */ /* 0x004fc60000000007 */
[----:B------:R-:W2:Y:S01]  /*4fa80*/  LDL.LU R13, [R1+0x1780] ;  /* 0x00178000010d7983 */ /* 0x000ea20000300800 */
[----:B------:R-:W-:Y:S01]  /*4fa90*/  VIADD R5, R5, UR68 ;  /* 0x0000004405057c36 */ /* 0x000fe20008000000 */
[----:B------:R-:W0:Y:S02]  /*4faa0*/  LDCU UR68, c[0x0][0x39c] ;  /* 0x00007380ff4477ac */ /* 0x000e240008000800 */
[----:B------:R1:W-:Y:S04]  /*4fab0*/  @P3 STG.E.U16 desc[UR10][R26.64], R7 ;  /* 0x000000071a003986 */ /* 0x0003e8000c10150a */
[----:B------:R0:W-:Y:S04]  /*4fac0*/  @P6 STG.E.U16 desc[UR10][R28.64], R11 ;  /* 0x0000000b1c006986 */ /* 0x0001e8000c10150a */
[----:B-1----:R-:W3:Y:S04]  /*4fad0*/  LDL.LU.64 R26, [R1+0x1778] ;  /* 0x00177800011a7983 */ /* 0x002ee80000300a00 */
[----:B------:R-:W3:Y:S04]  /*4fae0*/  LDL.LU R7, [R1+0x318] ;  /* 0x0003180001077983 */ /* 0x000ee80000300800 */
[----:B0-----:R-:W3:Y:S04]  /*4faf0*/  LDL.LU.64 R28, [R1+0x1770] ;  /* 0x00177000011c7983 */ /* 0x001ee80000300a00 */
[----:B------:R-:W-:Y:S01]  /*4fb00*/  STL [R1+0x78c], R5 ;  /* 0x00078c0501007387 */ /* 0x000fe20000100800 */
[----:B--2---:R-:W-:-:S03]  /*4fb10*/  PRMT R13, R11, 0x7632, R13 ;  /* 0x000076320b0d7816 */ /* 0x004fc6000000000d */
[----:B------:R-:W2:Y:S04]  /*4fb20*/  LDL.LU R11, [R1+0x1768] ;  /* 0x00176800010b7983 */ /* 0x000ea80000300800 */
[----:B------:R0:W-:Y:S04]  /*4fb30*/  @P4 STG.E.U16 desc[UR10][R8.64], R13 ;  /* 0x0000000d08004986 */ /* 0x0001e8000c10150a */
[----:B------:R1:W-:Y:S04]  /*4fb40*/  @P5 STG.E.U16 desc[UR10][R14.64], R0 ;  /* 0x000000000e005986 */ /* 0x0003e8000c10150a */
[----:B0-----:R-:W3:Y:S04]  /*4fb50*/  LDL.LU.64 R8, [R1+0x1760] ;  /* 0x0017600001087983 */ /* 0x001ee80000300a00 */
[----:B------:R-:W3:Y:S04]  /*4fb60*/  LDL.LU R13, [R1+0x31c] ;  /* 0x00031c00010d7983 */ /* 0x000ee80000300800 */
[----:B-1----:R-:W3:Y:S01]  /*4fb70*/  LDL.LU.64 R14, [R1+0x1758] ;  /* 0x00175800010e7983 */ /* 0x002ee20000300a00 */
[----:B------:R-:W-:-:S05]  /*4fb80*/  VIADD R6, R2, 0x83 ;  /* 0x0000008302067836 */ /* 0x000fca0000000000 */
[----:B------:R-:W-:Y:S01]  /*4fb90*/  ISETP.LT.AND P1, PT, R6, UR70, !P0 ;  /* 0x0000004606007c0c */ /* 0x000fe2000c721270 */
[----:B------:R-:W-:Y:S01]  /*4fba0*/  VIADD R5, R5, UR67 ;  /* 0x0000004305057c36 */ /* 0x000fe20008000000 */
[----:B------:R-:W0:Y:S04]  /*4fbb0*/  LDCU UR70, c[0x0][0x39c] ;  /* 0x00007380ff4677ac */ /* 0x000e280008000800 */
[----:B------:R-:W-:Y:S01]  /*4fbc0*/  STL [R1+0x7ac], R5 ;  /* 0x0007ac0501007387 */ /* 0x000fe20000100800 */
[----:B--2---:R-:W-:Y:S01]  /*4fbd0*/  PRMT R11, R0, 0x7632, R11 ;  /* 0x00007632000b7816 */ /* 0x004fe2000000000b */
[----:B------:R-:W-:Y:S02]  /*4fbe0*/  VIADD R6, R2, 0x84 ;  /* 0x0000008402067836 */ /* 0x000fe40000000000 */
[----:B------:R-:W2:Y:S01]  /*4fbf0*/  LDL.LU R0, [R1+0x1754] ;  /* 0x0017540001007983 */ /* 0x000ea20000300800 */
[----:B------:R-:W1:Y:S03]  /*4fc00*/  LDCU UR67, c[0x0][0x39c] ;  /* 0x00007380ff4377ac */ /* 0x000e660008000800 */
[----:B---3--:R3:W-:Y:S04]  /*4fc10*/  @P1 STG.E.U16 desc[UR10][R14.64], R11 ;  /* 0x0000000b0e001986 */ /* 0x0087e8000c10150a */
[----:B---3--:R-:W3:Y:S01]  /*4fc20*/  LDL.LU R15, [R1+0x1750] ;  /* 0x00175000010f7983 */ /* 0x008ee20000300800 */
[----:B------:R-:W-:-:S03]  /*4fc30*/  ISETP.LT.AND P2, PT, R6, UR71, !P0 ;  /* 0x0000004706007c0c */ /* 0x000fc6000c741270 */
[----:B------:R-:W2:Y:S01]  /*4fc40*/  LDL.LU R11, [R1+0x830] ;  /* 0x00083000010b7983 */ /* 0x000ea20000300800 */
[----:B------:R-:W-:Y:S01]  /*4fc50*/  VIADD R5, R5, UR65 ;  /* 0x0000004105057c36 */ /* 0x000fe20008000000 */
[----:B------:R-:W0:Y:S01]  /*4fc60*/  LDCU UR65, c[0x0][0x39c] ;  /* 0x00007380ff4177ac */ /* 0x000e220008000800 */
[----:B------:R-:W-:Y:S01]  /*4fc70*/  VIADD R6, R2, 0x85 ;  /* 0x0000008502067836 */ /* 0x000fe20000000000 */
[----:B------:R-:W-:Y:S01]  /*4fc80*/  PRMT R12, R13, 0x7632, R12 ;  /* 0x000076320d0c7816 */ /* 0x000fe2000000000c */
[----:B------:R-:W0:Y:S05]  /*4fc90*/  LDCU UR71, c[0x0][0x3b8] ;  /* 0x00007700ff4777ac */ /* 0x000e2a0008000800 */
[----:B------:R1:W-:Y:S04]  /*4fca0*/  @P2 STG.E.U16 desc[UR10][R8.64], R7 ;  /* 0x0000000708002986 */ /* 0x0003e8000c10150a */
[----:B-1----:R-:W2:Y:S04]  /*4fcb0*/  LDL.LU.64 R8, [R1+0x1748] ;  /* 0x0017480001087983 */ /* 0x002ea80000300a00 */
[----:B------:R-:W-:Y:S01]  /*4fcc0*/  STL [R1+0x7cc], R5 ;  /* 0x0007cc0501007387 */ /* 0x000fe20000100800 */
[----:B------:R-:W-:Y:S01]  /*4fcd0*/  ISETP.LT.AND P3, PT, R6, UR69, !P0 ;  /* 0x0000004506007c0c */ /* 0x000fe2000c761270 */
[----:B------:R-:W1:Y:S01]  /*4fce0*/  LDCU UR69, c[0x0][0x39c] ;  /* 0x00007380ff4577ac */ /* 0x000e620008000800 */
[----:B------:R-:W-:-:S05]  /*4fcf0*/  VIADD R6, R2, 0x86 ;  /* 0x0000008602067836 */ /* 0x000fca0000000000 */
[----:B----4-:R-:W-:Y:S01]  /*4fd00*/  ISETP.LT.AND P6, PT, R6, UR76, !P0 ;  /* 0x0000004c06007c0c */ /* 0x010fe2000c7c1270 */
[----:B------:R-:W-:Y:S01]  /*4fd10*/  VIADD R6, R2, 0x87 ;  /* 0x0000008702067836 */ /* 0x000fe20000000000 */
[----:B------:R-:W4:Y:S04]  /*4fd20*/  LDCU UR76, c[0x0][0x3b8] ;  /* 0x00007700ff4c77ac */ /* 0x000f280008000800 */
[----:B0-----:R-:W-:Y:S01]  /*4fd30*/  ISETP.LT.AND P4, PT, R6, UR70, !P0 ;  /* 0x0000004606007c0c */ /* 0x001fe2000c781270 */
[----:B------:R-:W-:Y:S01]  /*4fd40*/  VIADD R6, R2, 0x88 ;  /* 0x0000008802067836 */ /* 0x000fe20000000000 */
[----:B------:R-:W0:Y:S04]  /*4fd50*/  LDCU UR70, c[0x0][0x39c] ;  /* 0x00007380ff4677ac */ /* 0x000e280008000800 */
[----:B-1----:R-:W-:Y:S01]  /*4fd60*/  ISETP.LT.AND P5, PT, R6, UR69, !P0 ;  /* 0x0000004506007c0c */ /* 0x002fe2000c7a1270 */
[----:B------:R-:W-:Y:S01]  /*4fd70*/  VIADD R6, R2, 0x89 ;  /* 0x0000008902067836 */ /* 0x000fe20000000000 */
[----:B------:R-:W1:Y:S01]  /*4fd80*/  LDCU UR69, c[0x0][0x39c] ;  /* 0x00007380ff4577ac */ /* 0x000e620008000800 */
[----:B---3--:R-:W-:-:S02]  /*4fd90*/  PRMT R15, R7, 0x7632, R15 ;  /* 0x00007632070f7816 */ /* 0x008fc4000000000f */
[----:B------:R-:W3:Y:S04]  /*4fda0*/  LDL.LU R7, [R1+0x184] ;  /* 0x0001840001077983 */ /* 0x000ee80000300800 */
[----:B------:R-:W3:Y:S01]  /*4fdb0*/  LDL.LU R14, [R1+0x834] ;  /* 0x00083400010e7983 */ /* 0x000ee20000300800 */
[----:B------:R-:W-:Y:S01]  /*4fdc0*/  ISETP.LT.AND P1, PT, R6, UR68, !P0 ;  /* 0x0000004406007c0c */ /* 0x000fe2000c721270 */
[----:B------:R-:W-:Y:S01]  /*4fdd0*/  VIADD R6, R2, 0x8a ;  /* 0x0000008a02067836 */ /* 0x000fe20000000000 */
[----:B------:R-:W2:Y:S04]  /*4fde0*/  LDCU UR68, c[0x0][0x3b8] ;  /* 0x00007700ff4477ac */ /* 0x000ea80008000800 */
[----:B------:R-:W-:Y:S01]  /*4fdf0*/  ISETP.LT.AND P2, PT, R6, UR67, !P0 ;  /* 0x0000004306007c0c */ /* 0x000fe2000c741270 */
[----:B------:R-:W-:Y:S01]  /*4fe00*/  VIADD R6, R2, 0x8b ;  /* 0x0000008b02067836 */ /* 0x000fe20000000000 */
[----:B------:R2:W-:Y:S01]  /*4fe10*/  @P3 STG.E.U16 desc[UR10][R28.64], R15 ;  /* 0x0000000f1c003986 */ /* 0x0005e2000c10150a */
[----:B------:R-:W3:Y:S03]  /*4fe20*/  LDCU UR67, c[0x0][0x3b8] ;  /* 0x00007700ff4377ac */ /* 0x000ee60008000800 */
[----:B0-----:R-:W-:Y:S01]  /*4fe30*/  ISETP.LT.AND P3, PT, R6, UR70, !P0 ;  /* 0x0000004606007c0c */ /* 0x001fe2000c761270 */
[----:B------:R-:W0:Y:S01]  /*4fe40*/  LDCU UR70, c[0x0][0x39c] ;  /* 0x00007380ff4677ac */ /* 0x000e220008000800 */
[----:B------:R-:W-:Y:S01]  /*4fe50*/  VIADD R6, R2, 0x8c ;  /* 0x0000008c02067836 */ /* 0x000fe20000000000 */
[----:B------:R4:W-:Y:S04]  /*4fe60*/  @P6 STG.E.U16 desc[UR10][R26.64], R13 ;  /* 0x0000000d1a006986 */ /* 0x0009e8000c10150a */
[----:B-1----:R-:W-:Y:S01]  /*4fe70*/  ISETP.LT.AND P6, PT, R6, UR69, !P0 ;  /* 0x0000004506007c0c */ /* 0x002fe2000c7c1270 */
[----:B--2---:R-:W2:Y:S01]  /*4fe80*/  LDL.LU R15, [R1+0x180] ;  /* 0x00018000010f7983 */ /* 0x004ea20000300800 */
[----:B------:R-:W-:Y:S01]  /*4fe90*/  VIADD R6, R2, 0x8d ;  /* 0x0000008d02067836 */ /* 0x000fe20000000000 */
[----:B------:R-:W-:Y:S01]  /*4fea0*/  PRMT R8, R11, 0x7632, R8 ;  /* 0x000076320b087816 */ /* 0x000fe20000000008 */
[----:B------:R-:W1:Y:S01]  /*4feb0*/  LDCU UR69, c[0x0][0x3b8] ;  /* 0x00007700ff4577ac */ /* 0x000e620008000800 */
[----:B------:R-:W-:Y:S02]  /*4fec0*/  @P4 STG.E.U16 desc[UR10][R24.64], R12 ;  /* 0x0000000c18004986 */ /* 0x000fe4000c10150a */
[----:B------:R-:W-:Y:S01]  /*4fed0*/  ISETP.LT.AND P4, PT, R6, UR65, !P0 ;  /* 0x0000004106007c0c */ /* 0x000fe2000c781270 */
[----:B----4-:R-:W-:Y:S01]  /*4fee0*/  VIADD R13, R5, UR66 ;  /* 0x00000042050d7c36 */ /* 0x010fe20008000000 */
[----:B------:R-:W-:Y:S01]  /*4fef0*/  STL [R1+0x1744], R10 ;  /* 0x0017440a01007387 */ /* 0x000fe20000100800 */
[----:B------:R-:W-:Y:S01]  /*4ff00*/  VIADD R6, R2, 0x8e ;  /* 0x0000008e02067836 */ /* 0x000fe20000000000 */
[----:B------:R-:W4:Y:S02]  /*4ff10*/  LDCU UR66, c[0x0][0x3b8] ;  /* 0x00007700ff4277ac */ /* 0x000f240008000800 */
[----:B------:R-:W4:Y:S01]  /*4ff20*/  LDL R5, [R1+0x838] ;  /* 0x0008380001057983 */ /* 0x000f220000100800 */
[----:B------:R-:W1:Y:S03]  /*4ff30*/  LDCU UR65, c[0x0][0x3b8] ;  /* 0x00007700ff4177ac */ /* 0x000e660008000800 */
[----:B------:R-:W-:Y:S01]  /*4ff40*/  @P5 STG.E.U16 desc[UR10][R22.64], R11 ;  /* 0x0000000b16005986 */ /* 0x000fe2000c10150a */
[----:B0-----:R-:W-:Y:S01]  /*4ff50*/  ISETP.LT.AND P5, PT, R6, UR70, !P0 ;  /* 0x0000004606007c0c */ /* 0x001fe2000c7a1270 */
[----:B------:R-:W-:Y:S01]  /*4ff60*/  VIADD R6, R13, UR62 ;  /* 0x0000003e0d067c36 */ /* 0x000fe20008000000 */
[----:B------:R-:W0:Y:S04]  /*4ff70*/  LDCU UR70, c[0x0][0x3b8] ;  /* 0x00007700ff4677ac */ /* 0x000e280008000800 */
[----:B------:R1:W-:Y:S01]  /*4ff80*/  STL [R1+0x7d4], R6 ;  /* 0x0007d40601007387 */ /* 0x0003e20000100800 */
[----:B------:R-:W0:Y:S03]  /*4ff90*/  LDCU UR62, c[0x0][0x3b8] ;  /* 0x00007700ff3e77ac */ /* 0x000e260008000800 */
[----:B------:R-:W4:Y:S01]  /*4ffa0*/  LDL.LU R27, [R1+0x17c] ;  /* 0x00017c00011b7983 */ /* 0x000f220000300800 */
[----:B-1----:R-:W-:-:S03]  /*4ffb0*/  VIADD R6, R6, UR57 ;  /* 0x0000003906067c36 */ /* 0x002fc60008000000 */
[----:B------:R1:W-:Y:S01]  /*4ffc0*/  @P1 STG.E.U16 desc[UR10][R18.64], R8 ;  /* 0x0000000812001986 */ /* 0x0003e2000c10150a */
[----:B------:R-:W0:Y:S03]  /*4ffd0*/  LDCU UR57, c[0x0][0x39c] ;  /* 0x00007380ff3977ac */ /* 0x000e260008000800 */
[----:B------:R-:W-:Y:S04]  /*4ffe0*/  STL [R1+0x804], R6 ;  /* 0x0008040601007387 */ /* 0x000fe80000100800 */
[----:B------:R-:W4:Y:S04]  /*4fff0*/  LDL.LU R22, [R1+0x178] ;  /* 0x0001780001167983 */ /* 0x000f280000300800 */
[----:B------:R-:W-:Y:S04]  /*50000*/  STL [R1+0x1740], R13 ;  /* 0x0017400d01007387 */ /* 0x000fe80000100800 */
[----:B-1----:R-:W4:Y:S04]  /*50010*/  LDL.LU R19, [R1+0x174] ;  /* 0x0001740001137983 */ /* 0x002f280000300800 */
[----:B---3--:R1:W-:Y:S04]  /*50020*/  @P2 STG.E.U16 desc[UR10][R16.64], R14 ;  /* 0x0000000e10002986 */ /* 0x0083e8000c10150a */
[----:B-1----:R-:W3:Y:S04]  /*50030*/  LDL.LU R17, [R1+0x170] ;  /* 0x0001700001117983 */ /* 0x002ee80000300800 */
[----:B------:R-:W3:Y:S04]  /*50040*/  LDL.LU R23, [R1+0x16c] ;  /* 0x00016c0001177983 */ /* 0x000ee80000300800 */
[----:B------:R-:W3:Y:S04]  /*50050*/  LDL.LU R26, [R1+0x168] ;  /* 0x00016800011a7983 */ /* 0x000ee80000300800 */
[----:B------:R-:W3:Y:S01]  /*50060*/  LDL.LU R24, [R1+0x164] ;  /* 0x0001640001187983 */ /* 0x000ee20000300800 */
[C---:B------:R-:W-:Y:S01]  /*50070*/  LEA R10, P1, R7.reuse, R20, 0x1 ;  /* 0x00000014070a7211 */ /* 0x040fe200078208ff */
[----:B------:R-:W-:Y:S01]  /*50080*/  VIADD R8, R6, UR63 ;  /* 0x0000003f06087c36 */ /* 0x000fe20008000000 */
[----:B------:R-:W-:Y:S01]  /*50090*/  PRMT R9, R14, 0x7632, R9 ;  /* 0x000076320e097816 */ /* 0x000fe20000000009 */
[----:B------:R-:W1:Y:S01]  /*500a0*/  LDCU UR63, c[0x0][0x39c] ;  /* 0x00007380ff3f77ac */ /* 0x000e620008000800 */
[----:B------:R-:W-:-:S02]  /*500b0*/  LEA.HI.X.SX32 R11, R7, R21, 0x1, P1 ;  /* 0x00000015070b7211 */ /* 0x000fc400008f0eff */
[----:B--2---:R-:W-:-:S04]  /*500c0*/  LEA R6, P1, R15, R20, 0x1 ;  /* 0x000000140f067211 */ /* 0x004fc800078208ff */
[-C--:B------:R-:W-:Y:S01]  /*500d0*/  LEA.HI.X.SX32 R7, R15, R21.reuse, 0x1, P1 ;  /* 0x000000150f077211 */ /* 0x080fe200008f0eff */
[----:B------:R2:W-:Y:S04]  /*500e0*/  @P3 STG.E.U16 desc[UR10][R10.64], R9 ;  /* 0x000000090a003986 */ /* 0x0005e8000c10150a */
[----:B----4-:R4:W-:Y:S01]  /*500f0*/  @P6 STG.E.U16 desc[UR10][R6.64], R5 ;  /* 0x0000000506006986 */ /* 0x0109e2000c10150a */
[----:B------:R-:W-:Y:S01]  /*50100*/  VIADD R16, R8, UR64 ;  /* 0x0000004008107c36 */ /* 0x000fe20008000000 */
[----:B------:R-:W0:Y:S02]  /*50110*/  LDCU UR64, c[0x0][0x39c] ;  /* 0x00007380ff4077ac */ /* 0x000e240008000800 */
[----:B--2---:R-:W2:Y:S04]  /*50120*/  LDL.LU R9, [R1+0x160] ;  /* 0x0001600001097983 */ /* 0x004ea80000300800 */
[----:B----4-:R-:W4:Y:S01]  /*50130*/  LDL.LU R6, [R1+0x15c] ;  /* 0x00015c0001067983 */ /* 0x010f220000300800 */
[----:B------:R-:W-:Y:S01]  /*50140*/  VIADD R14, R16, UR60 ;  /* 0x0000003c100e7c36 */ /* 0x000fe20008000000 */
[CC--:B------:R-:W-:Y:S01]  /*50150*/  LEA R10, P1, R27.reuse, R20.reuse, 0x1 ;  /* 0x000000141b0a7211 */ /* 0x0c0fe200078208ff */
[----:B------:R-:W-:Y:S01]  /*50160*/  IMAD.MOV.U32 R5, RZ, RZ, R0 ;  /* 0x000000ffff057224 */ /* 0x000fe200078e0000 */
[----:B------:R-:W4:Y:S01]  /*50170*/  LDL.LU R25, [R1+0x158] ;  /* 0x0001580001197983 */ /* 0x000f220000300800 */
[----:B------:R-:W-:Y:S01]  /*50180*/  VIADD R15, R14, UR59 ;  /* 0x0000003b0e0f7c36 */ /* 0x000fe20008000000 */
[----:B------:R-:W-:Y:S01]  /*50190*/  LEA.HI.X.SX32 R11, R27, R21, 0x1, P1 ;  /* 0x000000151b0b7211 */ /* 0x000fe200008f0eff */
[----:B------:R-:W-:Y:S01]  /*501a0*/  VIADD R0, R2, 0x8f ;  /* 0x0000008f02007836 */ /* 0x000fe20000000000 */
[----:B------:R-:W4:Y:S01]  /*501b0*/  LDL.LU R18, [R1+0x154] ;  /* 0x0001540001127983 */ /* 0x000f220000300800 */
[----:B------:R-:W0:Y:S01]  /*501c0*/  LDCU UR60, c[0x0][0x39c] ;  /* 0x00007380ff3c77ac */ /* 0x000e220008000800 */
[----:B------:R-:W-:-:S02]  /*501d0*/  LEA R12, P2, R22, R20, 0x1 ;  /* 0x00000014160c7211 */ /* 0x000fc400078408ff */
[----:B------:R-:W4:Y:S01]  /*501e0*/  LDL.LU R7, [R1+0x150] ;  /* 0x0001500001077983 */ /* 0x000f220000300800 */
[----:B------:R-:W0:Y:S03]  /*501f0*/  LDCU UR59, c[0x0][0x39c] ;  /* 0x00007380ff3b77ac */ /* 0x000e260008000800 */
[----:B------:R1:W-:Y:S01]  /*50200*/  STL.64 [R1+0x1728], R14 ;  /* 0x0017280e01007387 */ /* 0x0003e20000100a00 */
[----:B------:R-:W-:-:S03]  /*50210*/  LEA.HI.X.SX32 R13, R22, R21, 0x1, P2 ;  /* 0x00000015160d7211 */ /* 0x000fc600010f0eff */
[----:B------:R-:W-:Y:S04]  /*50220*/  STL [R1+0x1694], R0 ;  /* 0x0016940001007387 */ /* 0x000fe80000100800 */
[----:B------:R-:W-:Y:S04]  /*50230*/  STL [R1+0x1690], R2 ;  /* 0x0016900201007387 */ /* 0x000fe80000100800 */
[----:B------:R-:W4:Y:S01]  /*50240*/  LDL.LU R27, [R1+0x14c] ;  /* 0x00014c00011b7983 */ /* 0x000f220000300800 */
[----:B-1----:R-:W-:-:S03]  /*50250*/  LEA R14, P1, R19, R20, 0x1 ;  /* 0x00000014130e7211 */ /* 0x002fc600078208ff */
[----:B------:R3:W-:Y:S01]  /*50260*/  STL.64 [R1+0xe00], R10 ;  /* 0x000e000a01007387 */ /* 0x0007e20000100a00 */
[----:B------:R-:W-:-:S03]  /*50270*/  LEA.HI.X.SX32 R15, R19, R21, 0x1, P1 ;  /* 0x00000015130f7211 */ /* 0x000fc600008f0eff */
[----:B------:R1:W-:Y:S04]  /*50280*/  STL.64 [R1+0xdf8], R12 ;  /* 0x000df80c01007387 */ /* 0x0003e80000100a00 */
[----:B------:R-:W4:Y:S04]  /*50290*/  LDL.LU R22, [R1+0x148] ;  /* 0x0001480001167983 */ /* 0x000f280000300800 */
[----:B------:R-:W4:Y:S04]  /*502a0*/  LDL.LU R19, [R1+0x144] ;  /* 0x0001440001137983 */ /* 0x000f280000300800 */
[----:B------:R0:W-:Y:S01]  /*502b0*/  STL.64 [R1+0xdf0], R14 ;  /* 0x000df00e01007387 */ /* 0x0001e20000100a00 */
[----:B---3--:R-:W-:-:S04]  /*502c0*/  LEA R10, P3, R17, R20, 0x1 ;  /* 0x00000014110a7211 */ /* 0x008fc800078608ff */
[-C--:B------:R-:W-:Y:S02]  /*502d0*/  LEA.HI.X.SX32 R11, R17, R21.reuse, 0x1, P3 ;  /* 0x00000015110b7211 */ /* 0x080fe400018f0eff */
[CC--:B-1----:R-:W-:Y:S01]  /*502e0*/  LEA R12, P2, R23.reuse, R20.reuse, 0x1 ;  /* 0x00000014170c7211 */ /* 0x0c2fe200078408ff */
[----:B------:R-:W3:Y:S04]  /*502f0*/  LDL.LU R17, [R1+0x140] ;  /* 0x0001400001117983 */ /* 0x000ee80000300800 */
[----:B------:R1:W-:Y:S01]  /*50300*/  STL.64 [R1+0xde8], R10 ;  /* 0x000de80a01007387 */ /* 0x0003e20000100a00 */
[----:B------:R-:W-:Y:S02]  /*50310*/  LEA.HI.X.SX32 R13, R23, R21, 0x1, P2 ;  /* 0x00000015170d7211 */ /* 0x000fe400010f0eff */
[-C--:B0-----:R-:W-:Y:S01]  /*50320*/  LEA R14, P2, R24, R20.reuse, 0x1 ;  /* 0x00000014180e7211 */ /* 0x081fe200078408ff */
[----:B------:R-:W3:Y:S01]  /*50330*/  LDL.LU R23, [R1+0x13c] ;  /* 0x00013c0001177983 */ /* 0x000ee20000300800 */
[----:B-1----:R-:W-:-:S03]  /*50340*/  LEA R10, P1, R26, R20, 0x1 ;  /* 0x000000141a0a7211 */ /* 0x002fc600078208ff */
[----:B------:R2:W-:Y:S01]  /*50350*/  STL.64 [R1+0xde0], R12 ;  /* 0x000de00c01007387 */ /* 0x0005e20000100a00 */
[----:B------:R-:W-:-:S03]  /*50360*/  LEA.HI.X.SX32 R11, R26, R21, 0x1, P1 ;  /* 0x000000151a0b7211 */ /* 0x000fc600008f0eff */
[----:B------:R-:W3:Y:S01]  /*50370*/  LDL.LU R28, [R1+0x138] ;  /* 0x00013800011c7983 */ /* 0x000ee20000300800 */
[----:B------:R-:W-:-:S03]  /*50380*/  LEA.HI.X.SX32 R15, R24, R21, 0x1, P2 ;  /* 0x00000015180f7211 */ /* 0x000fc600010f0eff */
[----:B------:R4:W-:Y:S04]  /*50390*/  STL.64 [R1+0xdd8], R10 ;  /* 0x000dd80a01007387 */ /* 0x0009e80000100a00 */
[----:B------:R-:W3:Y:S01]  /*503a0*/  LDL.LU R24, [R1+0x134] ;  /* 0x0001340001187983 */ /* 0x000ee20000300800 */
[----:B--2---:R-:W-:-:S04]  /*503b0*/  LEA R12, P3, R9, R20, 0x1 ;  /* 0x00000014090c7211 */ /* 0x004fc800078608ff */
[-C--:B------:R-:W-:Y:S02]  /*503c0*/  LEA.HI.X.SX32 R13, R9, R21.reuse, 0x1, P3 ;  /* 0x00000015090d7211 */ /* 0x080fe400018f0eff */
[CC--:B----4-:R-:W-:Y:S01]  /*503d0*/  LEA R10, P1, R6.reuse, R20.reuse, 0x1 ;  /* 0x00000014060a7211 */ /* 0x0d0fe200078208ff */
[----:B------:R-:W-:Y:S03]  /*503e0*/  STL.64 [R1+0xdd0], R14 ;  /* 0x000dd00e01007387 */ /* 0x000fe60000100a00 */
[----:B------:R-:W-:Y:S01]  /*503f0*/  LEA.HI.X.SX32 R11, R6, R21, 0x1, P1 ;  /* 0x00000015060b7211 */ /* 0x000fe200008f0eff */
[----:B------:R-:W2:Y:S04]  /*50400*/  LDL.LU R9, [R1+0x130] ;  /* 0x0001300001097983 */ /* 0x000ea80000300800 */
[----:B------:R0:W-:Y:S04]  /*50410*/  STL.64 [R1+0xdc8], R12 ;  /* 0x000dc80c01007387 */ /* 0x0001e80000100a00 */
[----:B------:R-:W4:Y:S04]  /*50420*/  LDL.LU R6, [R1+0x12c] ;  /* 0x00012c0001067983 */ /* 0x000f280000300800 */
[----:B------:R1:W-:Y:S01]  /*50430*/  STL.64 [R1+0xdc0], R10 ;  /* 0x000dc00a01007387 */ /* 0x0003e20000100a00 */
[----:B0-----:R-:W-:-:S04]  /*50440*/  LEA R12, P2, R25, R20, 0x1 ;  /* 0x00000014190c7211 */ /* 0x001fc800078408ff */
[----:B------:R-:W-:Y:S02]  /*50450*/  LEA.HI.X.SX32 R13, R25, R21, 0x1, P2 ;  /* 0x00000015190d7211 */ /* 0x000fe400010f0eff */
[-C--:B------:R-:W-:Y:S01]  /*50460*/  LEA R14, P3, R7, R20.reuse, 0x1 ;  /* 0x00000014070e7211 */ /* 0x080fe200078608ff */
[----:B------:R-:W4:Y:S01]  /*50470*/  LDL.LU R25, [R1+0x128] ;  /* 0x0001280001197983 */ /* 0x000f220000300800 */
[----:B-1----:R-:W-:-:S04]  /*50480*/  LEA R10, P1, R18, R20, 0x1 ;  /* 0x00000014120a7211 */ /* 0x002fc800078208ff */
[-C--:B------:R-:W-:Y:S01]  /*50490*/  LEA.HI.X.SX32 R11, R18, R21.reuse, 0x1, P1 ;  /* 0x00000015120b7211 */ /* 0x080fe200008f0eff */
[----:B------:R0:W-:Y:S01]  /*504a0*/  STL.64 [R1+0xdb8], R12 ;  /* 0x000db80c01007387 */ /* 0x0001e20000100a00 */
[----:B------:R-:W-:-:S03]  /*504b0*/  LEA.HI.X.SX32 R15, R7, R21, 0x1, P3 ;  /* 0x00000015070f7211 */ /* 0x000fc600018f0eff */
[----:B------:R1:W-:Y:S01]  /*504c0*/  STL.64 [R1+0xdb0], R10 ;  /* 0x000db00a01007387 */ /* 0x0003e20000100a00 */
[----:B------:R-:W-:Y:S01]  /*504d0*/  IMAD.MOV.U32 R7, RZ, RZ, R4 ;  /* 0x000000ffff077224 */ /* 0x000fe200078e0004 */
[CC--:B0-----:R-:W-:Y:S02]  /*504e0*/  LEA R12, P2, R27.reuse, R20.reuse, 0x1 ;  /* 0x000000141b0c7211 */ /* 0x0c1fe400078408ff */
[----:B-1----:R-:W4:Y:S02]  /*504f0*/  LDL.LU R10, [R1+0x1744] ;  /* 0x00174400010a7983 */ /* 0x002f240000300800 */
[----:B------:R-:W-:Y:S02]  /*50500*/  LEA.HI.X.SX32 R13, R27, R21, 0x1, P2 ;  /* 0x000000151b0d7211 */ /* 0x000fe400010f0eff */
[----:B------:R-:W4:Y:S04]  /*50510*/  LDL.LU R18, [R1+0x124] ;  /* 0x0001240001127983 */ /* 0x000f280000300800 */
[----:B------:R-:W4:Y:S04]  /*50520*/  LDL.LU R11, [R1+0x120] ;  /* 0x00012000010b7983 */ /* 0x000f280000300800 */
[----:B------:R0:W-:Y:S01]  /*50530*/  STL.64 [R1+0xda8], R14 ;  /* 0x000da80e01007387 */ /* 0x0001e20000100a00 */
[----:B------:R-:W-:-:S03]  /*50540*/  LEA R26, P2, R19, R20, 0x1 ;  /* 0x00000014131a7211 */ /* 0x000fc600078408ff */
[----:B------:R-:W4:Y:S04]  /*50550*/  LDL.LU R4, [R1+0x11c] ;  /* 0x00011c0001047983 */ /* 0x000f280000300800 */
[----:B------:R3:W-:Y:S01]  /*50560*/  STL.64 [R1+0xda0], R12 ;  /* 0x000da00c01007387 */ /* 0x0007e20000100a00 */
[----:B0-----:R-:W-:-:S04]  /*50570*/  LEA R14, P1, R22, R20, 0x1 ;  /* 0x00000014160e7211 */ /* 0x001fc800078208ff */
[-C--:B------:R-:W-:Y:S02]  /*50580*/  LEA.HI.X.SX32 R15, R22, R21.reuse, 0x1, P1 ;  /* 0x00000015160f7211 */ /* 0x080fe400008f0eff */
[----:B------:R-:W4:Y:S01]  /*50590*/  LDL.LU R22, [R1+0x118] ;  /* 0x0001180001167983 */ /* 0x000f220000300800 */
[----:B------:R-:W-:-:S03]  /*505a0*/  LEA.HI.X.SX32 R27, R19, R21, 0x1, P2 ;  /* 0x00000015131b7211 */ /* 0x000fc600010f0eff */
[----:B------:R0:W-:Y:S04]  /*505b0*/  STL.64 [R1+0xd98], R14 ;  /* 0x000d980e01007387 */ /* 0x0001e80000100a00 */
[----:B------:R-:W4:Y:S01]  /*505c0*/  LDL.LU R19, [R1+0x114] ;  /* 0x0001140001137983 */ /* 0x000f220000300800 */
[----:B---3--:R-:W-:-:S04]  /*505d0*/  LEA R12, P3, R17, R20, 0x1 ;  /* 0x00000014110c7211 */ /* 0x008fc800078608ff */
[----:B------:R-:W-:Y:S02]  /*505e0*/  LEA.HI.X.SX32 R13, R17, R21, 0x1, P3 ;  /* 0x00000015110d7211 */ /* 0x000fe400018f0eff */
[----:B------:R-:W3:Y:S01]  /*505f0*/  LDL.LU R17, [R1+0x110] ;  /* 0x0001100001117983 */ /* 0x000ee20000300800 */
[----:B0-----:R-:W-:-:S03]  /*50600*/  LEA R14, P1, R23, R20, 0x1 ;  /* 0x00000014170e7211 */ /* 0x001fc600078208ff */
[----:B------:R-:W-:Y:S01]  /*50610*/  STL.64 [R1+0xd90], R26 ;  /* 0x000d901a01007387 */ /* 0x000fe20000100a00 */
[----:B------:R-:W-:-:S03]  /*50620*/  LEA.HI.X.SX32 R15, R23, R21, 0x1, P1 ;  /* 0x00000015170f7211 */ /* 0x000fc600008f0eff */
[----:B------:R0:W-:Y:S04]  /*50630*/  STL.64 [R1+0xd88], R12 ;  /* 0x000d880c01007387 */ /* 0x0001e80000100a00 */
[----:B------:R-:W3:Y:S01]  /*50640*/  LDL.LU R23, [R1+0x10c] ;  /* 0x00010c0001177983 */ /* 0x000ee20000300800 */
[-C--:B0-----:R-:W-:Y:S02]  /*50650*/  LEA R12, P2, R28, R20.reuse, 0x1 ;  /* 0x000000141c0c7211 */ /* 0x081fe400078408ff */
[-C--:B------:R-:W-:Y:S02]  /*50660*/  LEA R26, P1, R24, R20.reuse, 0x1 ;  /* 0x00000014181a7211 */ /* 0x080fe400078208ff */
[-C--:B------:R-:W-:Y:S02]  /*50670*/  LEA.HI.X.SX32 R13, R28, R21.reuse, 0x1, P2 ;  /* 0x000000151c0d7211 */ /* 0x080fe400010f0eff */
[----:B------:R-:W-:Y:S01]  /*50680*/  LEA.HI.X.SX32 R27, R24, R21, 0x1, P1 ;  /* 0x00000015181b7211 */ /* 0x000fe200008f0eff */
[----:B------:R-:W-:Y:S04]  /*50690*/  STL.64 [R1+0xd80], R14 ;  /* 0x000d800e01007387 */ /* 0x000fe80000100a00 */
[----:B------:R-:W-:Y:S04]  /*506a0*/  STL.64 [R1+0xd78], R12 ;  /* 0x000d780c01007387 */ /* 0x000fe80000100a00 */
[----:B------:R0:W-:Y:S04]  /*506b0*/  STL.64 [R1+0xd70], R26 ;  /* 0x000d701a01007387 */ /* 0x0001e80000100a00 */
[----:B0-----:R-:W3:Y:S04]  /*506c0*/  LDL.LU R26, [R1+0x108] ;  /* 0x00010800011a7983 */ /* 0x001ee80000300800 */
[----:B------:R-:W3:Y:S01]  /*506d0*/  LDL.LU R24, [R1+0x104] ;  /* 0x0001040001187983 */ /* 0x000ee20000300800 */
[----:B--2---:R-:W-:-:S02]  /*506e0*/  LEA R14, P3, R9, R20, 0x1 ;  /* 0x00000014090e7211 */ /* 0x004fc400078608ff */
[CC--:B----4-:R-:W-:Y:S02]  /*506f0*/  LEA R12, P2, R6.reuse, R20.reuse, 0x1 ;  /* 0x00000014060c7211 */ /* 0x0d0fe400078408ff */
[-C--:B------:R-:W-:Y:S02]  /*50700*/  LEA.HI.X.SX32 R15, R9, R21.reuse, 0x1, P3 ;  /* 0x00000015090f7211 */ /* 0x080fe400018f0eff */
[----:B------:R-:W-:Y:S01]  /*50710*/  LEA.HI.X.SX32 R13, R6, R21, 0x1, P2 ;  /* 0x00000015060d7211 */ /* 0x000fe200010f0eff */
[----:B------:R-:W2:Y:S04]  /*50720*/  LDL.LU R9, [R1+0x100] ;  /* 0x0001000001097983 */ /* 0x000ea80000300800 */
[----:B------:R0:W-:Y:S04]  /*50730*/  STL.64 [R1+0xd68], R14 ;  /* 0x000d680e01007387 */ /* 0x0001e80000100a00 */
[----:B------:R-:W4:Y:S04]  /*50740*/  LDL.LU R6, [R1+0xfc] ;  /* 0x0000fc0001067983 */ /* 0x000f280000300800 */
[----:B------:R1:W-:Y:S01]  /*50750*/  STL.64 [R1+0xd60], R12 ;  /* 0x000d600c01007387 */ /* 0x0003e20000100a00 */
[----:B0-----:R-:W-:-:S04]  /*50760*/  LEA R14, P1, R25, R20, 0x1 ;  /* 0x00000014190e7211 */ /* 0x001fc800078208ff */
[-C--:B------:R-:W-:Y:S02]  /*50770*/  LEA.HI.X.SX32 R15, R25, R21.reuse, 0x1, P1 ;  /* 0x00000015190f7211 */ /* 0x080fe400008f0eff */
[CC--:B------:R-:W-:Y:S02]  /*50780*/  LEA R28, P2, R18.reuse, R20.reuse, 0x1 ;  /* 0x00000014121c7211 */ /* 0x0c0fe400078408ff */
[CC--:B-1----:R-:W-:Y:S02]  /*50790*/  LEA R12, P3, R11.reuse, R20.reuse, 0x1 ;  /* 0x000000140b0c7211 */ /* 0x0c2fe400078608ff */
[-C--:B------:R-:W-:Y:S02]  /*507a0*/  LEA.HI.X.SX32 R29, R18, R21.reuse, 0x1, P2 ;  /* 0x00000015121d7211 */ /* 0x080fe400010f0eff */
[----:B------:R-:W-:Y:S01]  /*507b0*/  LEA.HI.X.SX32 R13, R11, R21, 0x1, P3 ;  /* 0x000000150b0d7211 */ /* 0x000fe200018f0eff */
[----:B------:R0:W-:Y:S04]  /*507c0*/  STL.64 [R1+0xd58], R14 ;  /* 0x000d580e01007387 */ /* 0x0001e80000100a00 */
[----:B------:R-:W4:Y:S04]  /*507d0*/  LDL.LU R18, [R1+0xf8] ;  /* 0x0000f80001127983 */ /* 0x000f280000300800 */
[----:B------:R-:W-:Y:S01]  /*507e0*/  STL.64 [R1+0xd50], R28 ;  /* 0x000d501c01007387 */ /* 0x000fe20000100a00 */
[----:B0-----:R-:W-:-:S03]  /*507f0*/  LEA R14, P1, R4, R20, 0x1 ;  /* 0x00000014040e7211 */ /* 0x001fc600078208ff */
[----:B------:R0:W-:Y:S01]  /*50800*/  STL.64 [R1+0xd48], R12 ;  /* 0x000d480c01007387 */ /* 0x0001e20000100a00 */
[----:B------:R-:W-:-:S03]  /*50810*/  LEA.HI.X.SX32 R15, R4, R21, 0x1, P1 ;  /* 0x00000015040f7211 */ /* 0x000fc600008f0eff */
[----:B------:R-:W4:Y:S04]  /*50820*/  LDL.LU R11, [R1+0xf4] ;  /* 0x0000f400010b7983 */ /* 0x000f280000300800 */
[----:B------:R-:W4:Y:S01]  /*50830*/  LDL.LU R4, [R1+0xf0] ;  /* 0x0000f00001047983 */ /* 0x000f220000300800 */
[----:B0-----:R-:W-:-:S03]  /*50840*/  LEA R12, P2, R22, R20, 0x1 ;  /* 0x00000014160c7211 */ /* 0x001fc600078408ff */
[----:B------:R-:W4:Y:S01]  /*50850*/  LDL.LU R25, [R1+0xec] ;  /* 0x0000ec0001197983 */ /* 0x000f220000300800 */
[C---:B------:R-:W-:Y:S02]  /*50860*/  LEA R28, P1, R19.reuse, R20, 0x1 ;  /* 0x00000014131c7211 */ /* 0x040fe400078208ff */
[-C--:B------:R-:W-:Y:S01]  /*50870*/  LEA.HI.X.SX32 R13, R22, R21.reuse, 0x1, P2 ;  /* 0x00000015160d7211 */ /* 0x080fe200010f0eff */
[----:B------:R3:W-:Y:S01]  /*50880*/  STL.64 [R1+0xd40], R14 ;  /* 0x000d400e01007387 */ /* 0x0007e20000100a00 */
[----:B------:R-:W-:-:S03]  /*50890*/  LEA.HI.X.SX32 R29, R19, R21, 0x1, P1 ;  /* 0x00000015131d7211 */ /* 0x000fc600008f0eff */
[----:B------:R0:W-:Y:S04]  /*508a0*/  STL.64 [R1+0xd28], R12 ;  /* 0x000d280c01007387 */ /* 0x0001e80000100a00 */
[----:B------:R-:W4:Y:S04]  /*508b0*/  LDL.LU R27, [R1+0xe8] ;  /* 0x0000e800011b7983 */ /* 0x000f280000300800 */
[----:B------:R-:W4:Y:S04]  /*508c0*/  LDL.LU R19, [R1+0xe4] ;  /* 0x0000e40001137983 */ /* 0x000f280000300800 */
[----:B------:R1:W-:Y:S01]  /*508d0*/  STL.64 [R1+0xd20], R28 ;  /* 0x000d201c01007387 */ /* 0x0003e20000100a00 */
[----:B---3--:R-:W-:-:S04]  /*508e0*/  LEA R14, P3, R17, R20, 0x1 ;  /* 0x00000014110e7211 */ /* 0x008fc800078608ff */
[----:B------:R-:W-:Y:S02]  /*508f0*/  LEA.HI.X.SX32 R15, R17, R21, 0x1, P3 ;  /* 0x00000015110f7211 */ /* 0x000fe400018f0eff */
[----:B------:R-:W3:Y:S01]  /*50900*/  LDL.LU R17, [R1+0xe0] ;  /* 0x0000e00001117983 */ /* 0x000ee20000300800 */
[----:B0-----:R-:W-:-:S03]  /*50910*/  LEA R12, P2, R23, R20, 0x1 ;  /* 0x00000014170c7211 */ /* 0x001fc600078408ff */
[----:B------:R0:W-:Y:S01]  /*50920*/  STL.64 [R1+0xd18], R14 ;  /* 0x000d180e01007387 */ /* 0x0001e20000100a00 */
[----:B------:R-:W-:-:S03]  /*50930*/  LEA.HI.X.SX32 R13, R23, R21, 0x1, P2 ;  /* 0x00000015170d7211 */ /* 0x000fc600010f0eff */
[----:B-1----:R-:W3:Y:S04]  /*50940*/  LDL.LU R28, [R1+0xdc] ;  /* 0x0000dc00011c7983 */ /* 0x002ee80000300800 */
[----:B------:R1:W-:Y:S01]  /*50950*/  STL.64 [R1+0xd10], R12 ;  /* 0x000d100c01007387 */ /* 0x0003e20000100a00 */
[-C--:B0-----:R-:W-:Y:S02]  /*50960*/  LEA R14, P1, R26, R20.reuse, 0x1 ;  /* 0x000000141a0e7211 */ /* 0x081fe400078208ff */
[----:B-1----:R-:W-:Y:S02]  /*50970*/  LEA R12, P2, R24, R20, 0x1 ;  /* 0x00000014180c7211 */ /* 0x002fe400078408ff */
[-C--:B------:R-:W-:Y:S02]  /*50980*/  LEA.HI.X.SX32 R15, R26, R21.reuse, 0x1, P1 ;  /* 0x000000151a0f7211 */ /* 0x080fe400008f0eff */
[----:B------:R-:W-:-:S03]  /*50990*/  LEA.HI.X.SX32 R13, R24, R21, 0x1, P2 ;  /* 0x00000015180d7211 */ /* 0x000fc600010f0eff */
        /* <DEDUP_REMOVED lines=8> */
[----:B---3--:R0:W-:Y:S04]  /*50a20*/  STL.64 [R1+0x1738], R12 ;  /* 0x0017380c01007387 */ /* 0x0081e80000100a00 */
[----:B------:R-:W2:Y:S04]  /*50a30*/  LDL.LU R24, [R1+0xd4] ;  /* 0x0000d40001187983 */ /* 0x000ea80000300800 */
[----:B------:R1:W-:Y:S01]  /*50a40*/  STL.64 [R1+0xcd8], R22 ;  /* 0x000cd81601007387 */ /* 0x0003e20000100a00 */
[----:B0-----:R-:W-:-:S03]  /*50a50*/  LEA R12, P2, R18, R20, 0x1 ;  /* 0x00000014120c7211 */ /* 0x001fc600078408ff */
[----:B------:R-:W3:Y:S01]  /*50a60*/  LDL.LU R9, [R1+0xd0] ;  /* 0x0000d00001097983 */ /* 0x000ee20000300800 */
[----:B------:R-:W-:-:S03]  /*50a70*/  LEA.HI.X.SX32 R13, R18, R21, 0x1, P2 ;  /* 0x00000015120d7211 */ /* 0x000fc600010f0eff */
[----:B------:R-:W4:Y:S01]  /*50a80*/  LDL.LU R6, [R1+0xcc] ;  /* 0x0000cc0001067983 */ /* 0x000f220000300800 */
[----:B-1----:R-:W-:-:S03]  /*50a90*/  LEA R22, P1, R11, R20, 0x1 ;  /* 0x000000140b167211 */ /* 0x002fc600078208ff */
[----:B------:R0:W-:Y:S04]  /*50aa0*/  STL.64 [R1+0xcd0], R14 ;  /* 0x000cd00e01007387 */ /* 0x0001e80000100a00 */
[----:B------:R-:W4:Y:S01]  /*50ab0*/  LDL.LU R18, [R1+0xc8] ;  /* 0x0000c80001127983 */ /* 0x000f220000300800 */
[----:B------:R-:W-:-:S03]  /*50ac0*/  LEA.HI.X.SX32 R23, R11, R21, 0x1, P1 ;  /* 0x000000150b177211 */ /* 0x000fc600008f0eff */
[----:B------:R1:W-:Y:S01]  /*50ad0*/  STL.64 [R1+0xcb8], R12 ;  /* 0x000cb80c01007387 */ /* 0x0003e20000100a00 */
[----:B0-----:R-:W-:-:S03]  /*50ae0*/  LEA R14, P3, R4, R20, 0x1 ;  /* 0x00000014040e7211 */ /* 0x001fc600078608ff */
[----:B------:R-:W4:Y:S01]  /*50af0*/  LDL.LU R11, [R1+0xc4] ;  /* 0x0000c400010b7983 */ /* 0x000f220000300800 */
[-C--:B------:R-:W-:Y:S02]  /*50b00*/  LEA.HI.X.SX32 R15, R4, R21.reuse, 0x1, P3 ;  /* 0x00000015040f7211 */ /* 0x080fe400018f0eff */
[CC--:B-1----:R-:W-:Y:S01]  /*50b10*/  LEA R12, P2, R25.reuse, R20.reuse, 0x1 ;  /* 0x00000014190c7211 */ /* 0x0c2fe200078408ff */
[----:B------:R0:W-:Y:S03]  /*50b20*/  STL.64 [R1+0xcb0], R22 ;  /* 0x000cb01601007387 */ /* 0x0001e60000100a00 */
[----:B------:R-:W-:Y:S01]  /*50b30*/  LEA.HI.X.SX32 R13, R25, R21, 0x1, P2 ;  /* 0x00000015190d7211 */ /* 0x000fe200010f0eff */
[----:B------:R-:W4:Y:S04]  /*50b40*/  LDL.LU R4, [R1+0xc0] ;  /* 0x0000c00001047983 */ /* 0x000f280000300800 */
[----:B------:R-:W-:Y:S01]  /*50b50*/  STL.64 [R1+0xc98], R14 ;  /* 0x000c980e01007387 */ /* 0x000fe20000100a00 */
[----:B0-----:R-:W-:-:S03]  /*50b60*/  LEA R22, P1, R27, R20, 0x1 ;  /* 0x000000141b167211 */ /* 0x001fc600078208ff */
[----:B------:R-:W4:Y:S04]  /*50b70*/  LDL.LU R25, [R1+0xbc] ;  /* 0x0000bc0001197983 */ /* 0x000f280000300800 */
[----:B------:R0:W-:Y:S01]  /*50b80*/  STL.64 [R1+0xc90], R12 ;  /* 0x000c900c01007387 */ /* 0x0001e20000100a00 */
[----:B------:R-:W-:Y:S02]  /*50b90*/  LEA.HI.X.SX32 R23, R27, R21, 0x1, P1 ;  /* 0x000000151b177211 */ /* 0x000fe400008f0eff */
[----:B0-----:R-:W-:-:S03]  /*50ba0*/  LEA R12, P2, R19, R20, 0x1 ;  /* 0x00000014130c7211 */ /* 0x001fc600078408ff */
[----:B------:R0:W-:Y:S01]  /*50bb0*/  STL.64 [R1+0xc88], R22 ;  /* 0x000c881601007387 */ /* 0x0001e20000100a00 */
[----:B------:R-:W-:-:S03]  /*50bc0*/  LEA.HI.X.SX32 R13, R19, R21, 0x1, P2 ;  /* 0x00000015130d7211 */ /* 0x000fc600010f0eff */
[----:B0-----:R-:W4:Y:S04]  /*50bd0*/  LDL.LU R22, [R1+0xb8] ;  /* 0x0000b80001167983 */ /* 0x001f280000300800 */
[----:B------:R0:W-:Y:S04]  /*50be0*/  STL.64 [R1+0xc58], R12 ;  /* 0x000c580c01007387 */ /* 0x0001e80000100a00 */
[----:B0-----:R-:W4:Y:S04]  /*50bf0*/  LDL.LU.64 R12, [R1+0x1738] ;  /* 0x00173800010c7983 */ /* 0x001f280000300a00 */
[----:B------:R-:W4:Y:S01]  /*50c00*/  LDL.LU R19, [R1+0xb4] ;  /* 0x0000b40001137983 */ /* 0x000f220000300800 */
[----:B------:R-:W-:-:S04]  /*50c10*/  LEA R14, P3, R17, R20, 0x1 ;  /* 0x00000014110e7211 */ /* 0x000fc800078608ff */
[----:B------:R-:W-:Y:S02]  /*50c20*/  LEA.HI.X.SX32 R15, R17, R21, 0x1, P3 ;  /* 0x00000015110f7211 */ /* 0x000fe400018f0eff */
[----:B------:R-:W4:Y:S01]  /*50c30*/  LDL.LU R17, [R1+0xb0] ;  /* 0x0000b00001117983 */ /* 0x000f220000300800 */
[----:B------:R-:W-:-:S03]  /*50c40*/  LEA R26, P1, R28, R20, 0x1 ;  /* 0x000000141c1a7211 */ /* 0x000fc600078208ff */
[----:B------:R-:W-:Y:S01]  /*50c50*/  STL.64 [R1+0xc50], R14 ;  /* 0x000c500e01007387 */ /* 0x000fe20000100a00 */
[----:B------:R-:W-:-:S03]  /*50c60*/  LEA.HI.X.SX32 R27, R28, R21, 0x1, P1 ;  /* 0x000000151c1b7211 */ /* 0x000fc600008f0eff */
[----:B------:R-:W4:Y:S04]  /*50c70*/  LDL.LU R23, [R1+0xac] ;  /* 0x0000ac0001177983 */ /* 0x000f280000300800 */
[----:B------:R3:W-:Y:S01]  /*50c80*/  STL.64 [R1+0xc28], R26 ;  /* 0x000c281a01007387 */ /* 0x0007e20000100a00 */
[----:B--2---:R-:W-:-:S04]  /*50c90*/  LEA R28, P1, R24, R20, 0x1 ;  /* 0x00000014181c7211 */ /* 0x004fc800078208ff */
[----:B------:R-:W-:Y:S02]  /*50ca0*/  LEA.HI.X.SX32 R29, R24, R21, 0x1, P1 ;  /* 0x00000015181d7211 */ /* 0x000fe400008f0eff */
[----:B---3--:R-:W-:-:S04]  /*50cb0*/  LEA R26, P3, R9, R20, 0x1 ;  /* 0x00000014091a7211 */ /* 0x008fc800078608ff */
[----:B------:R-:W-:Y:S02]  /*50cc0*/  LEA.HI.X.SX32 R27, R9, R21, 0x1, P3 ;  /* 0x00000015091b7211 */ /* 0x000fe400018f0eff */
[----:B----4-:R-:W-:-:S04]  /*50cd0*/  LEA R14, P2, R12, R20, 0x1 ;  /* 0x000000140c0e7211 */ /* 0x010fc800078408ff */
[----:B------:R-:W-:-:S05]  /*50ce0*/  LEA.HI.X.SX32 R15, R12, R21, 0x1, P2 ;  /* 0x000000150c0f7211 */ /* 0x000fca00010f0eff */
[----:B------:R0:W-:Y:S04]  /*50cf0*/  STL.64 [R1+0xb90], R14 ;  /* 0x000b900e01007387 */ /* 0x0001e80000100a00 */
[----:B------:R-:W2:Y:S04]  /*50d00*/  LDL.LU R12, [R1+0xa8] ;  /* 0x0000a800010c7983 */ /* 0x000ea80000300800 */
[----:B------:R-:W3:Y:S01]  /*50d10*/  LDL.LU R24, [R1+0xa4] ;  /* 0x0000a40001187983 */ /* 0x000ee20000300800 */
[----:B0-----:R-:W-:-:S03]  /*50d20*/  LEA R14, P2, R6, R20, 0x1 ;  /* 0x00000014060e7211 */ /* 0x001fc600078408ff */
[----:B------:R0:W-:Y:S04]  /*50d30*/  STL.64 [R1+0x820], R28 ;  /* 0x0008201c01007387 */ /* 0x0001e80000100a00 */
[----:B------:R-:W4:Y:S01]  /*50d40*/  LDL.LU R9, [R1+0xa0] ;  /* 0x0000a00001097983 */ /* 0x000f220000300800 */
[----:B------:R-:W-:-:S03]  /*50d50*/  LEA.HI.X.SX32 R15, R6, R21, 0x1, P2 ;  /* 0x00000015060f7211 */ /* 0x000fc600010f0eff */
[----:B------:R1:W-:Y:S04]  /*50d60*/  STL.64 [R1+0x818], R26 ;  /* 0x0008181a01007387 */ /* 0x0003e80000100a00 */
[----:B------:R-:W4:Y:S01]  /*50d70*/  LDL.LU R6, [R1+0x9c] ;  /* 0x00009c0001067983 */ /* 0x000f220000300800 */
[-C--:B0-----:R-:W-:Y:S02]  /*50d80*/  LEA R28, P2, R11, R20.reuse, 0x1 ;  /* 0x000000140b1c7211 */ /* 0x081fe400078408ff */
[C---:B-1----:R-:W-:Y:S01]  /*50d90*/  LEA R26, P1, R18.reuse, R20, 0x1 ;  /* 0x00000014121a7211 */ /* 0x042fe200078208ff */
[----:B------:R0:W-:Y:S03]  /*50da0*/  STL.64 [R1+0x808], R14 ;  /* 0x0008080e01007387 */ /* 0x0001e60000100a00 */
[----:B------:R-:W-:-:S02]  /*50db0*/  LEA.HI.X.SX32 R27, R18, R21, 0x1, P1 ;  /* 0x00000015121b7211 */ /* 0x000fc400008f0eff */
[----:B------:R-:W-:-:S03]  /*50dc0*/  LEA.HI.X.SX32 R29, R11, R21, 0x1, P2 ;  /* 0x000000150b1d7211 */ /* 0x000fc600010f0eff */
[----:B------:R1:W-:Y:S01]  /*50dd0*/  STL.64 [R1+0x7f8], R26 ;  /* 0x0007f81a01007387 */ /* 0x0003e20000100a00 */
[----:B0-----:R-:W-:-:S03]  /*50de0*/  LEA R14, P3, R4, R20, 0x1 ;  /* 0x00000014040e7211 */ /* 0x001fc600078608ff */
[----:B------:R-:W4:Y:S01]  /*50df0*/  LDL.LU R11, [R1+0x98] ;  /* 0x00009800010b7983 */ /* 0x000f220000300800 */
[----:B------:R-:W-:-:S03]  /*50e00*/  LEA.HI.X.SX32 R15, R4, R21, 0x1, P3 ;  /* 0x00000015040f7211 */ /* 0x000fc600018f0eff */
[----:B------:R-:W4:Y:S01]  /*50e10*/  LDL.LU R4, [R1+0x94] ;  /* 0x0000940001047983 */ /* 0x000f220000300800 */
[----:B-1----:R-:W-:-:S03]  /*50e20*/  LEA R26, P1, R25, R20, 0x1 ;  /* 0x00000014191a7211 */ /* 0x002fc600078208ff */
[----:B------:R0:W-:Y:S01]  /*50e30*/  STL.64 [R1+0x7f0], R28 ;  /* 0x0007f01c01007387 */ /* 0x0001e20000100a00 */
[----:B------:R-:W-:-:S03]  /*50e40*/  LEA.HI.X.SX32 R27, R25, R21, 0x1, P1 ;  /* 0x00000015191b7211 */ /* 0x000fc600008f0eff */
[----:B------:R-:W4:Y:S04]  /*50e50*/  LDL.LU R18, [R1+0x90] ;  /* 0x0000900001127983 */ /* 0x000f280000300800 */
[----:B------:R1:W-:Y:S01]  /*50e60*/  STL.64 [R1+0x7e8], R14 ;  /* 0x0007e80e01007387 */ /* 0x0003e20000100a00 */
[----:B0-----:R-:W-:-:S03]  /*50e70*/  LEA R28, P1, R19, R20, 0x1 ;  /* 0x00000014131c7211 */ /* 0x001fc600078208ff */
[----:B------:R-:W4:Y:S01]  /*50e80*/  LDL.LU R25, [R1+0x8c] ;  /* 0x00008c0001197983 */ /* 0x000f220000300800 */
[CC--:B-1----:R-:W-:Y:S02]  /*50e90*/  LEA R14, P2, R22.reuse, R20.reuse, 0x1 ;  /* 0x00000014160e7211 */ /* 0x0c2fe400078408ff */
[-C--:B------:R-:W-:Y:S02]  /*50ea0*/  LEA.HI.X.SX32 R29, R19, R21.reuse, 0x1, P1 ;  /* 0x00000015131d7211 */ /* 0x080fe400008f0eff */
[----:B------:R-:W-:Y:S01]  /*50eb0*/  LEA.HI.X.SX32 R15, R22, R21, 0x1, P2 ;  /* 0x00000015160f7211 */ /* 0x000fe200010f0eff */
[----:B------:R-:W-:Y:S04]  /*50ec0*/  STL.64 [R1+0x7e0], R26 ;  /* 0x0007e01a01007387 */ /* 0x000fe80000100a00 */
[----:B------:R-:W-:Y:S04]  /*50ed0*/  STL.64 [R1+0x7c0], R14 ;  /* 0x0007c00e01007387 */ /* 0x000fe80000100a00 */
[----:B------:R0:W-:Y:S04]  /*50ee0*/  STL.64 [R1+0x7b8], R28 ;  /* 0x0007b81c01007387 */ /* 0x0001e80000100a00 */
[----:B0-----:R-:W4:Y:S04]  /*50ef0*/  LDL.LU R29, [R1+0x88] ;  /* 0x00008800011d7983 */ /* 0x001f280000300800 */
[----:B------:R-:W-:Y:S04]  /*50f00*/  STL [R1+0x1730], R3 ;  /* 0x0017300301007387 */ /* 0x000fe80000100800 */
[----:B------:R-:W4:Y:S01]  /*50f10*/  LDL.LU R19, [R1+0x84] ;  /* 0x0000840001137983 */ /* 0x000f220000300800 */
[----:B------:R-:W-:-:S04]  /*50f20*/  LEA R26, P3, R17, R20, 0x1 ;  /* 0x00000014111a7211 */ /* 0x000fc800078608ff */
[----:B------:R-:W-:-:S05]  /*50f30*/  LEA.HI.X.SX32 R27, R17, R21, 0x1, P3 ;  /* 0x00000015111b7211 */ /* 0x000fca00018f0eff */
[----:B------:R2:W-:Y:S04]  /*50f40*/  STL.64 [R1+0x7b0], R26 ;  /* 0x0007b01a01007387 */ /* 0x0005e80000100a00 */
[----:B------:R-:W4:Y:S04]  /*50f50*/  LDL.LU R28, [R1+0x80] ;  /* 0x00008000011c7983 */ /* 0x000f280000300800 */
[----:B------:R-:W4:Y:S01]  /*50f60*/  LDL.LU R17, [R1+0x7c] ;  /* 0x00007c0001117983 */ /* 0x000f220000300800 */
[----:B------:R-:W-:-:S04]  /*50f70*/  LEA R14, P2, R23, R20, 0x1 ;  /* 0x00000014170e7211 */ /* 0x000fc800078408ff */
[----:B------:R-:W-:-:S05]  /*50f80*/  LEA.HI.X.SX32 R15, R23, R21, 0x1, P2 ;  /* 0x00000015170f7211 */ /* 0x000fca00010f0eff */
[----:B------:R4:W-:Y:S01]  /*50f90*/  STL.64 [R1+0x7a0], R14 ;  /* 0x0007a00e01007387 */ /* 0x0009e20000100a00 */
[-C--:B--2---:R-:W-:Y:S02]  /*50fa0*/  LEA R26, P1, R12, R20.reuse, 0x1 ;  /* 0x000000140c1a7211 */ /* 0x084fe400078208ff */
[----:B---3--:R-:W-:Y:S02]  /*50fb0*/  LEA R22, P2, R24, R20, 0x1 ;  /* 0x0000001418167211 */ /* 0x008fe400078408ff */
[-C--:B------:R-:W-:Y:S02]  /*50fc0*/  LEA.HI.X.SX32 R27, R12, R21.reuse, 0x1, P1 ;  /* 0x000000150c1b7211 */ /* 0x080fe400008f0eff */
[----:B------:R-:W-:-:S03]  /*50fd0*/  LEA.HI.X.SX32 R23, R24, R21, 0x1, P2 ;  /* 0x0000001518177211 */ /* 0x000fc600010f0eff */
[----:B------:R0:W-:Y:S01]  /*50fe0*/  STL.64 [R1+0x798], R26 ;  /* 0x0007981a01007387 */ /* 0x0001e20000100a00 */
[----:B----4-:R-:W-:-:S03]  /*50ff0*/  LEA R14, P3, R9, R20, 0x1 ;  /* 0x00000014090e7211 */ /* 0x010fc600078608ff */
[----:B------:R-:W2:Y:S01]  /*51000*/  LDL.LU R12, [R1+0x78] ;  /* 0x00007800010c7983 */ /* 0x000ea20000300800 */
[----:B------:R-:W-:-:S03]  /*51010*/  LEA.HI.X.SX32 R15, R9, R21, 0x1, P3 ;  /* 0x00000015090f7211 */ /* 0x000fc600018f0eff */
[----:B------:R-:W-:Y:S01]  /*51020*/  STL.64 [R1+0x780], R22 ;  /* 0x0007801601007387 */ /* 0x000fe20000100a00 */
[----:B------:R-:W-:-:S03]  /*51030*/  LEA R2, P1, R6, R20, 0x1 ;  /* 0x0000001406027211 */ /* 0x000fc600078208ff */
[----:B------:R-:W3:Y:S01]  /*51040*/  LDL.LU R9, [R1+0x74] ;  /* 0x0000740001097983 */ /* 0x000ee20000300800 */
[----:B------:R-:W-:-:S03]  /*51050*/  LEA.HI.X.SX32 R3, R6, R21, 0x1, P1 ;  /* 0x0000001506037211 */ /* 0x000fc600008f0eff */
[----:B0-----:R-:W4:Y:S04]  /*51060*/  LDL.LU R26, [R1+0x70] ;  /* 0x00007000011a7983 */ /* 0x001f280000300800 */
[----:B------:R0:W-:Y:S04]  /*51070*/  STL.64 [R1+0x778], R14 ;  /* 0x0007780e01007387 */ /* 0x0001e80000100a00 */
[----:B------:R-:W4:Y:S04]  /*51080*/  LDL.LU R27, [R1+0x6c] ;  /* 0x00006c00011b7983 */ /* 0x000f280000300800 */
[----:B------:R-:W4:Y:S01]  /*51090*/  LDL.LU R6, [R1+0x68] ;  /* 0x0000680001067983 */ /* 0x000f220000300800 */
[----:B0-----:R-:W-:-:S03]  /*510a0*/  LEA R14, P2, R11, R20, 0x1 ;  /* 0x000000140b0e7211 */ /* 0x001fc600078408ff */
[----:B------:R0:W-:Y:S01]  /*510b0*/  STL.64 [R1+0x768], R2 ;  /* 0x0007680201007387 */ /* 0x0001e20000100a00 */
[----:B------:R-:W-:Y:S02]  /*510c0*/  LEA.HI.X.SX32 R15, R11, R21, 0x1, P2 ;  /* 0x000000150b0f7211 */ /* 0x000fe400010f0eff */
[----:B0-----:R-:W-:-:S04]  /*510d0*/  LEA R2, P1, R4, R20, 0x1 ;  /* 0x0000001404027211 */ /* 0x001fc800078208ff */
[----:B------:R-:W-:Y:S01]  /*510e0*/  LEA.HI.X.SX32 R3, R4, R21, 0x1, P1 ;  /* 0x0000001504037211 */ /* 0x000fe200008f0eff */
[----:B------:R-:W-:Y:S01]  /*510f0*/  STL.64 [R1+0x758], R14 ;  /* 0x0007580e01007387 */ /* 0x000fe20000100a00 */
[----:B------:R-:W-:-:S03]  /*51100*/  IMAD.MOV.U32 R11, RZ, RZ, R7 ;  /* 0x000000ffff0b7224 */ /* 0x000fc600078e0007 */
[----:B------:R0:W-:Y:S04]  /*51110*/  STL.64 [R1+0x750], R2 ;  /* 0x0007500201007387 */ /* 0x0001e80000100a00 */
[----:B0-----:R-:W4:Y:S04]  /*51120*/  LDL.LU R3, [R1+0x1730] ;  /* 0x0017300001037983 */ /* 0x001f280000300800 */
[----:B------:R-:W4:Y:S01]  /*51130*/  LDL.LU R7, [R1+0x64] ;  /* 0x0000640001077983 */ /* 0x000f220000300800 */
[----:B------:R-:W-:-:S03]  /*51140*/  LEA R22, P3, R18, R20, 0x1 ;  /* 0x0000001412167211 */ /* 0x000fc600078608ff */
[----:B------:R-:W4:Y:S01]  /*51150*/  LDL.LU R4, [R1+0x60] ;  /* 0x0000600001047983 */ /* 0x000f220000300800 */
[-C--:B------:R-:W-:Y:S02]  /*51160*/  LEA.HI.X.SX32 R23, R18, R21.reuse, 0x1, P3 ;  /* 0x0000001512177211 */ /* 0x080fe400018f0eff */
[CC--:B------:R-:W-:Y:S01]  /*51170*/  LEA R14, P2, R25.reuse, R20.reuse, 0x1 ;  /* 0x00000014190e7211 */ /* 0x0c0fe200078408ff */
[----:B------:R-:W4:Y:S04]  /*51180*/  LDL.LU R18, [R1+0x5c] ;  /* 0x00005c0001127983 */ /* 0x000f280000300800 */
[----:B------:R0:W-:Y:S01]  /*51190*/  STL.64 [R1+0x748], R22 ;  /* 0x0007481601007387 */ /* 0x0001e20000100a00 */
[----:B------:R-:W-:Y:S02]  /*511a0*/  LEA.HI.X.SX32 R15, R25, R21, 0x1, P2 ;  /* 0x00000015190f7211 */ /* 0x000fe400010f0eff */
[----:B0-----:R-:W-:-:S02]  /*511b0*/  LEA R22, P1, R29, R20, 0x1 ;  /* 0x000000141d167211 */ /* 0x001fc400078208ff */
[----:B------:R-:W-:Y:S02]  /*511c0*/  LEA R24, P2, R19, R20, 0x1 ;  /* 0x0000001413187211 */ /* 0x000fe400078408ff */
[-C--:B------:R-:W-:Y:S01]  /*511d0*/  LEA.HI.X.SX32 R23, R29, R21.reuse, 0x1, P1 ;  /* 0x000000151d177211 */ /* 0x080fe200008f0eff */
[----:B------:R0:W-:Y:S01]  /*511e0*/  STL.64 [R1+0x740], R14 ;  /* 0x0007400e01007387 */ /* 0x0001e20000100a00 */
[----:B------:R-:W-:-:S03]  /*511f0*/  LEA.HI.X.SX32 R25, R19, R21, 0x1, P2 ;  /* 0x0000001513197211 */ /* 0x000fc600010f0eff */
[----:B------:R1:W-:Y:S04]  /*51200*/  STL.64 [R1+0x720], R22 ;  /* 0x0007201601007387 */ /* 0x0003e80000100a00 */
[----:B------:R-:W4:Y:S04]  /*51210*/  LDL.LU R19, [R1+0x58] ;  /* 0x0000580001137983 */ /* 0x000f280000300800 */
[----:B------:R1:W-:Y:S01]  /*51220*/  STL.64 [R1+0x718], R24 ;  /* 0x0007181801007387 */ /* 0x0003e20000100a00 */
[-C--:B0-----:R-:W-:Y:S02]  /*51230*/  LEA R14, P3, R28, R20.reuse, 0x1 ;  /* 0x000000141c0e7211 */ /* 0x081fe400078608ff */
[----:B-1----:R-:W-:-:S02]  /*51240*/  LEA R22, P1, R17, R20, 0x1 ;  /* 0x0000001411167211 */ /* 0x002fc400078208ff */
[-C--:B------:R-:W-:Y:S01]  /*51250*/  LEA.HI.X.SX32 R15, R28, R21.reuse, 0x1, P3 ;  /* 0x000000151c0f7211 */ /* 0x080fe200018f0eff */
[----:B------:R-:W4:Y:S04]  /*51260*/  LDL.LU R24, [R1+0x54] ;  /* 0x0000540001187983 */ /* 0x000f280000300800 */
[----:B------:R-:W4:Y:S01]  /*51270*/  LDL.LU R25, [R1+0x50] ;  /* 0x0000500001197983 */ /* 0x000f220000300800 */
[----:B------:R-:W-:-:S03]  /*51280*/  LEA.HI.X.SX32 R23, R17, R21, 0x1, P1 ;  /* 0x0000001511177211 */ /* 0x000fc600008f0eff */
[----:B------:R2:W-:Y:S04]  /*51290*/  STL.64 [R1+0x710], R14 ;  /* 0x0007100e01007387 */ /* 0x0005e80000100a00 */
[----:B------:R-:W4:Y:S04]  /*512a0*/  LDL.LU R17, [R1+0x4c] ;  /* 0x00004c0001117983 */ /* 0x000f280000300800 */
[----:B------:R4:W-:Y:S01]  /*512b0*/  STL.64 [R1+0x700], R22 ;  /* 0x0007001601007387 */ /* 0x0009e20000100a00 */
[----:B--2---:R-:W-:-:S04]  /*512c0*/  LEA R14, P2, R12, R20, 0x1 ;  /* 0x000000140c0e7211 */ /* 0x004fc800078408ff */
[-C--:B------:R-:W-:Y:S02]  /*512d0*/  LEA.HI.X.SX32 R15, R12, R21.reuse, 0x1, P2 ;  /* 0x000000150c0f7211 */ /* 0x080fe400010f0eff */
[CC--:B---3--:R-:W-:Y:S02]  /*512e0*/  LEA R28, P1, R9.reuse, R20.reuse, 0x1 ;  /* 0x00000014091c7211 */ /* 0x0c8fe400078208ff */
[CC--:B----4-:R-:W-:Y:S01]  /*512f0*/  LEA R22, P3, R26.reuse, R20.reuse, 0x1 ;  /* 0x000000141a167211 */ /* 0x0d0fe200078608ff */
[----:B------:R0:W-:Y:S01]  /*51300*/  STL.64 [R1+0x6d8], R14 ;  /* 0x0006d80e01007387 */ /* 0x0001e20000100a00 */
[-C--:B------:R-:W-:Y:S02]  /*51310*/  LEA.HI.X.SX32 R29, R9, R21.reuse, 0x1, P1 ;  /* 0x00000015091d7211 */ /* 0x080fe400008f0eff */
[----:B------:R-:W-:Y:S01]  /*51320*/  LEA.HI.X.SX32 R23, R26, R21, 0x1, P3 ;  /* 0x000000151a177211 */ /* 0x000fe200018f0eff */
[----:B------:R-:W2:Y:S04]  /*51330*/  LDL.LU R9, [R1+0x48] ;  /* 0x0000480001097983 */ /* 0x000ea80000300800 */
[----:B------:R1:W-:Y:S01]  /*51340*/  STL.64 [R1+0x6c8], R22 ;  /* 0x0006c81601007387 */ /* 0x0003e20000100a00 */
[----:B0-----:R-:W-:-:S03]  /*51350*/  LEA R14, P2, R27, R20, 0x1 ;  /* 0x000000141b0e7211 */ /* 0x001fc600078408ff */
[----:B------:R0:W-:Y:S01]  /*51360*/  STL.64 [R1+0x6d0], R28 ;  /* 0x0006d01c01007387 */ /* 0x0001e20000100a00 */
[----:B------:R-:W-:-:S03]  /*51370*/  LEA.HI.X.SX32 R15, R27, R21, 0x1, P2 ;  /* 0x000000151b0f7211 */ /* 0x000fc600010f0eff */
[----:B------:R-:W3:Y:S01]  /*51380*/  LDL.LU R12, [R1+0x40] ;  /* 0x00004000010c7983 */ /* 0x000ee20000300800 */
[----:B-1----:R-:W-:-:S03]  /*51390*/  LEA R22, P1, R6, R20, 0x1 ;  /* 0x0000001406167211 */ /* 0x002fc600078208ff */
[----:B------:R1:W-:Y:S01]  /*513a0*/  STL.64 [R1+0x6a0], R14 ;  /* 0x0006a00e01007387 */ /* 0x0003e20000100a00 */
[----:B------:R-:W-:-:S03]  /*513b0*/  LEA.HI.X.SX32 R23, R6, R21, 0x1, P1 ;  /* 0x0000001506177211 */ /* 0x000fc600008f0eff */
[----:B------:R-:W4:Y:S04]  /*513c0*/  LDL.LU R6, [R1+0x3c] ;  /* 0x00003c0001067983 */ /* 0x000f280000300800 */
[----:B------:R1:W-:Y:S04]  /*513d0*/  STL.64 [R1+0x678], R22 ;  /* 0x0006781601007387 */ /* 0x0003e80000100a00 */
[----:B0-----:R-:W4:Y:S01]  /*513e0*/  LDL.LU R29, [R1+0x38] ;  /* 0x00003800011d7983 */ /* 0x001f220000300800 */
[----:B------:R-:W-:-:S04]  /*513f0*/  LEA R26, P2, R7, R20, 0x1 ;  /* 0x00000014071a7211 */ /* 0x000fc800078408ff */
[----:B------:R-:W-:Y:S02]  /*51400*/  LEA.HI.X.SX32 R27, R7, R21, 0x1, P2 ;  /* 0x00000015071b7211 */ /* 0x000fe400010f0eff */
[----:B-1----:R-:W-:-:S03]  /*51410*/  LEA R14, P3, R4, R20, 0x1 ;  /* 0x00000014040e7211 */ /* 0x002fc600078608ff */
[----:B------:R-:W-:Y:S01]  /*51420*/  STL.64 [R1+0x670], R26 ;  /* 0x0006701a01007387 */ /* 0x000fe20000100a00 */
[----:B------:R-:W-:-:S03]  /*51430*/  IMAD.MOV.U32 R7, RZ, RZ, R3 ;  /* 0x000000ffff077224 */ /* 0x000fc600078e0003 */
[----:B------:R-:W4:Y:S01]  /*51440*/  LDL.LU R28, [R1+0x34] ;  /* 0x00003400011c7983 */ /* 0x000f220000300800 */
[----:B------:R-:W-:-:S03]  /*51450*/  LEA.HI.X.SX32 R15, R4, R21, 0x1, P3 ;  /* 0x00000015040f7211 */ /* 0x000fc600018f0eff */
[----:B------:R-:W4:Y:S04]  /*51460*/  LDL.LU R3, [R1+0x30] ;  /* 0x0000300001037983 */ /* 0x000f280000300800 */
[----:B------:R0:W-:Y:S01]  /*51470*/  STL.64 [R1+0x668], R14 ;  /* 0x0006680e01007387 */ /* 0x0001e20000100a00 */
[----:B------:R-:W-:-:S03]  /*51480*/  LEA R22, P1, R18, R20, 0x1 ;  /* 0x0000001412167211 */ /* 0x000fc600078208ff */
[----:B------:R-:W4:Y:S01]  /*51490*/  LDL.LU R4, [R1+0x2c] ;  /* 0x00002c0001047983 */ /* 0x000f220000300800 */
[----:B------:R-:W-:-:S05]  /*514a0*/  LEA.HI.X.SX32 R23, R18, R21, 0x1, P1 ;  /* 0x0000001512177211 */ /* 0x000fca00008f0eff */
[----:B------:R1:W-:Y:S04]  /*514b0*/  STL.64 [R1+0x640], R22 ;  /* 0x0006401601007387 */ /* 0x0003e80000100a00 */
[----:B------:R-:W4:Y:S01]  /*514c0*/  LDL.LU R18, [R1+0x20] ;  /* 0x0000200001127983 */ /* 0x000f220000300800 */
[----:B0-----:R-:W-:-:S04]  /*514d0*/  LEA R14, P2, R19, R20, 0x1 ;  /* 0x00000014130e7211 */ /* 0x001fc800078408ff */
[----:B------:R-:W-:Y:S02]  /*514e0*/  LEA.HI.X.SX32 R15, R19, R21, 0x1, P2 ;  /* 0x00000015130f7211 */ /* 0x000fe400010f0eff */
[----:B------:R-:W4:Y:S04]  /*514f0*/  LDL.LU R19, [R1+0x1c] ;  /* 0x00001c0001137983 */ /* 0x000f280000300800 */
[----:B------:R0:W-:Y:S04]  /*51500*/  STL.64 [R1+0x618], R14 ;  /* 0x0006180e01007387 */ /* 0x0001e80000100a00 */
[----:B------:R-:W4:Y:S01]  /*51510*/  LDL.LU R2, [R1+0x18] ;  /* 0x0000180001027983 */ /* 0x000f220000300800 */
[----:B------:R-:W-:-:S03]  /*51520*/  LEA R26, P1, R24, R20, 0x1 ;  /* 0x00000014181a7211 */ /* 0x000fc600078208ff */
[----:B------:R-:W4:Y:S01]  /*51530*/  LDL.LU R0, [R1+0x14] ;  /* 0x0000140001007983 */ /* 0x000f220000300800 */
[C---:B-1----:R-:W-:Y:S02]  /*51540*/  LEA R22, P3, R25.reuse, R20, 0x1 ;  /* 0x0000001419167211 */ /* 0x042fe400078608ff */
[-C--:B------:R-:W-:Y:S02]  /*51550*/  LEA.HI.X.SX32 R27, R24, R21.reuse, 0x1, P1 ;  /* 0x00000015181b7211 */ /* 0x080fe400008f0eff */
[----:B------:R-:W-:-:S03]  /*51560*/  LEA.HI.X.SX32 R23, R25, R21, 0x1, P3 ;  /* 0x0000001519177211 */ /* 0x000fc600018f0eff */
[----:B------:R-:W-:Y:S01]  /*51570*/  STL.64 [R1+0x610], R26 ;  /* 0x0006101a01007387 */ /* 0x000fe20000100a00 */
[----:B0-----:R-:W-:-:S03]  /*51580*/  LEA R14, P2, R17, R20, 0x1 ;  /* 0x00000014110e7211 */ /* 0x001fc600078408ff */
[----:B------:R0:W-:Y:S01]  /*51590*/  STL.64 [R1+0x608], R22 ;  /* 0x0006081601007387 */ /* 0x0001e20000100a00 */
[----:B------:R-:W-:-:S03]  /*515a0*/  LEA.HI.X.SX32 R15, R17, R21, 0x1, P2 ;  /* 0x00000015110f7211 */ /* 0x000fc600010f0eff */
[----:B0-----:R-:W4:Y:S04]  /*515b0*/  LDL.LU R22, [R1+0x10] ;  /* 0x0000100001167983 */ /* 0x001f280000300800 */
[----:B------:R-:W4:Y:S04]  /*515c0*/  LDL.LU R23, [R1+0xc] ;  /* 0x00000c0001177983 */ /* 0x000f280000300800 */
[----:B------:R-:W4:Y:S04]  /*515d0*/  LDL.LU R17, [R1+0x8] ;  /* 0x0000080001117983 */ /* 0x000f280000300800 */
[----:B------:R0:W-:Y:S02]  /*515e0*/  STL.64 [R1+0x5e0], R14 ;  /* 0x0005e00e01007387 */ /* 0x0001e40000100a00 */
[----:B0-----:R-:W-:Y:S01]  /*515f0*/  LEA R14, P2, R11, R20, 0x1 ;  /* 0x000000140b0e7211 */ /* 0x001fe200078408ff */
[----:B------:R-:W-:-:S02]  /*51600*/  IMAD.MOV.U32 R15, RZ, RZ, R11 ;  /* 0x000000ffff0f7224 */ /* 0x000fc400078e000b */
[----:B------:R-:W4:Y:S03]  /*51610*/  LDL.LU R11, [R1+0x4] ;  /* 0x00000400010b7983 */ /* 0x000f260000300800 */
[----:B------:R-:W-:Y:S02]  /*51620*/  LEA.HI.X.SX32 R15, R15, R21, 0x1, P2 ;  /* 0x000000150f0f7211 */ /* 0x000fe400010f0eff */
[----:B--2---:R-:W-:-:S04]  /*51630*/  LEA R26, P1, R9, R20, 0x1 ;  /* 0x00000014091a7211 */ /* 0x004fc800078208ff */
[----:B------:R-:W-:Y:S02]  /*51640*/  LEA.HI.X.SX32 R27, R9, R21, 0x1, P1 ;  /* 0x00000015091b7211 */ /* 0x000fe400008f0eff */
[----:B------:R-:W2:Y:S01]  /*51650*/  LDL.LU R9, [R1] ;  /* 0x0000000001097983 */ /* 0x000ea20000300800 */
[----:B---3--:R-:W-:-:S03]  /*51660*/  LEA R24, P3, R12, R20, 0x1 ;  /* 0x000000140c187211 */ /* 0x008fc600078608ff */
[----:B------:R4:W-:Y:S01]  /*51670*/  STL.64 [R1+0x5b8], R26 ;  /* 0x0005b81a01007387 */ /* 0x0009e20000100a00 */
[----:B------:R-:W-:-:S03]  /*51680*/  LEA.HI.X.SX32 R25, R12, R21, 0x1, P3 ;  /* 0x000000150c197211 */ /* 0x000fc600018f0eff */
[----:B------:R0:W-:Y:S01]  /*51690*/  STL.64 [R1+0x5b0], R14 ;  /* 0x0005b00e01007387 */ /* 0x0001e20000100a00 */
[----:B----4-:R-:W-:-:S03]  /*516a0*/  LEA R26, P1, R6, R20, 0x1 ;  /* 0x00000014061a7211 */ /* 0x010fc600078208ff */
[----:B0-----:R-:W3:Y:S01]  /*516b0*/  LDL.LU.64 R14, [R1+0x1728] ;  /* 0x00172800010e7983 */ /* 0x001ee20000300a00 */
[----:B------:R-:W-:-:S03]  /*516c0*/  LEA.HI.X.SX32 R27, R6, R21, 0x1, P1 ;  /* 0x00000015061b7211 */ /* 0x000fc600008f0eff */
[----:B------:R-:W4:Y:S04]  /*516d0*/  LDL.LU R12, [R1+0x1720] ;  /* 0x00172000010c7983 */ /* 0x000f280000300800 */
[----:B------:R0:W-:Y:S04]  /*516e0*/  STL.64 [R1+0x5a8], R24 ;  /* 0x0005a81801007387 */ /* 0x0001e80000100a00 */
[----:B------:R1:W-:Y:S01]  /*516f0*/  STL.64 [R1+0x580], R26 ;  /* 0x0005801a01007387 */ /* 0x0003e20000100a00 */
[----:B0-----:R-:W-:-:S04]  /*51700*/  LEA R24, P2, R29, R20, 0x1 ;  /* 0x000000141d187211 */ /* 0x001fc800078408ff */
[-C--:B------:R-:W-:Y:S01]  /*51710*/  LEA.HI.X.SX32 R25, R29, R21.reuse, 0x1, P2 ;  /* 0x000000151d197211 */ /* 0x080fe200010f0eff */
[----:B-1----:R-:W-:Y:S01]  /*51720*/  IMAD.MOV.U32 R27, RZ, RZ, R7 ;  /* 0x000000ffff1b7224 */ /* 0x002fe200078e0007 */
[----:B------:R-:W3:Y:S04]  /*51730*/  LDL.LU R29, [R1+0x171c] ;  /* 0x00171c00011d7983 */ /* 0x000ee80000300800 */
[----:B------:R0:W-:Y:S01]  /*51740*/  STL.64 [R1+0x578], R24 ;  /* 0x0005781801007387 */ /* 0x0001e20000100a00 */
[CC--:B------:R-:W-:Y:S02]  /*51750*/  LEA R26, P1, R28.reuse, R20.reuse, 0x1 ;  /* 0x000000141c1a7211 */ /* 0x0c0fe400078208ff */
[----:B------:R-:W-:Y:S01]  /*51760*/  LEA R6, P3, R3, R20, 0x1 ;  /* 0x0000001403067211 */ /* 0x000fe200078608ff */
[----:B0-----:R-:W-:Y:S01]  /*51770*/  IMAD.MOV.U32 R25, RZ, RZ, R27 ;  /* 0x000000ffff197224 */ /* 0x001fe200078e001b */
[----:B------:R-:W-:-:S02]  /*51780*/  LEA.HI.X.SX32 R27, R28, R21, 0x1, P1 ;  /* 0x000000151c1b7211 */ /* 0x000fc400008f0eff */
[----:B------:R-:W-:Y:S01]  /*51790*/  LEA.HI.X.SX32 R7, R3, R21, 0x1, P3 ;  /* 0x0000001503077211 */ /* 0x000fe200018f0eff */
[----:B------:R-:W3:Y:S01]  /*517a0*/  LDL.LU R28, [R1+0x1718] ;  /* 0x00171800011c7983 */ /* 0x000ee20000300800 */
[----:B------:R-:W-:-:S03]  /*517b0*/  LEA R24, P2, R4, R20, 0x1 ;  /* 0x0000001404187211 */ /* 0x000fc600078408ff */
[----:B------:R0:W-:Y:S04]  /*517c0*/  STL.64 [R1+0x550], R26 ;  /* 0x0005501a01007387 */ /* 0x0001e80000100a00 */
[----:B0-----:R-:W3:Y:S04]  /*517d0*/  LDL.LU.64 R26, [R1+0x1710] ;  /* 0x00171000011a7983 */ /* 0x001ee80000300a00 */
[----:B------:R-:W3:Y:S04]  /*517e0*/  LDL.LU R3, [R1+0x1708] ;  /* 0x0017080001037983 */ /* 0x000ee80000300800 */
[----:B------:R0:W-:Y:S02]  /*517f0*/  STL.64 [R1+0x548], R6 ;  /* 0x0005480601007387 */ /* 0x0001e40000100a00 */
[----:B0-----:R-:W-:Y:S01]  /*51800*/  LEA R6, P1, R25, R20, 0x1 ;  /* 0x0000001419067211 */ /* 0x001fe200078208ff */
[----:B------:R-:W-:Y:S01]  /*51810*/  IMAD.MOV.U32 R7, RZ, RZ, R25 ;  /* 0x000000ffff077224 */ /* 0x000fe200078e0019 */
[----:B------:R-:W-:-:S05]  /*51820*/  LEA.HI.X.SX32 R25, R4, R21, 0x1, P2 ;  /* 0x0000001504197211 */ /* 0x000fca00010f0eff */
[----:B------:R0:W-:Y:S01]  /*51830*/  STL.64 [R1+0x540], R24 ;  /* 0x0005401801007387 */ /* 0x0001e20000100a00 */
[CC--:B------:R-:W-:Y:S02]  /*51840*/  LEA R4, P3, R18.reuse, R20.reuse, 0x1 ;  /* 0x0000001412047211 */ /* 0x0c0fe400078608ff */
[-C--:B------:R-:W-:Y:S01]  /*51850*/  LEA.HI.X.SX32 R7, R7, R21.reuse, 0x1, P1 ;  /* 0x0000001507077211 */ /* 0x080fe200008f0eff */
[----:B0-----:R-:W-:Y:S01]  /*51860*/  IMAD.MOV.U32 R25, RZ, RZ, R5 ;  /* 0x000000ffff197224 */ /* 0x001fe200078e0005 */
[-C--:B------:R-:W-:Y:S02]  /*51870*/  LEA R24, P2, R5, R20.reuse, 0x1 ;  /* 0x0000001405187211 */ /* 0x080fe400078408ff */
[-C--:B------:R-:W-:Y:S02]  /*51880*/  LEA.HI.X.SX32 R5, R18, R21.reuse, 0x1, P3 ;  /* 0x0000001512057211 */ /* 0x080fe400018f0eff */
[----:B------:R-:W-:Y:S01]  /*51890*/  LEA.HI.X.SX32 R25, R25, R21, 0x1, P2 ;  /* 0x0000001519197211 */ /* 0x000fe200010f0eff */
[----:B------:R0:W-:Y:S04]  /*518a0*/  STL.64 [R1+0x520], R6 ;  /* 0x0005200601007387 */ /* 0x0001e80000100a00 */
[----:B------:R1:W-:Y:S01]  /*518b0*/  STL.64 [R1+0x518], R24 ;  /* 0x0005181801007387 */ /* 0x0003e20000100a00 */
[----:B0-----:R-:W-:-:S03]  /*518c0*/  LEA R6, P1, R19, R20, 0x1 ;  /* 0x0000001413067211 */ /* 0x001fc600078208ff */
[----:B-1----:R-:W4:Y:S01]  /*518d0*/  LDL.LU.64 R24, [R1+0x1700] ;  /* 0x0017000001187983 */ /* 0x002f220000300a00 */
[----:B------:R-:W-:-:S03]  /*518e0*/  LEA.HI.X.SX32 R7, R19, R21, 0x1, P1 ;  /* 0x0000001513077211 */ /* 0x000fc600008f0eff */
[----:B------:R0:W-:Y:S01]  /*518f0*/  STL.64 [R1+0x510], R4 ;  /* 0x0005100401007387 */ /* 0x0001e20000100a00 */
[----:B------:R-:W-:-:S03]  /*51900*/  LEA R18, P3, R22, R20, 0x1 ;  /* 0x0000001416127211 */ /* 0x000fc600078608ff */
[----:B------:R1:W-:Y:S01]  /*51910*/  STL.64 [R1+0x500], R6 ;  /* 0x0005000601007387 */ /* 0x0003e20000100a00 */
[----:B0-----:R-:W-:-:S04]  /*51920*/  LEA R4, P2, R2, R20, 0x1 ;  /* 0x0000001402047211 */ /* 0x001fc800078408ff */
[----:B------:R-:W-:Y:S02]  /*51930*/  LEA.HI.X.SX32 R5, R2, R21, 0x1, P2 ;  /* 0x0000001502057211 */ /* 0x000fe400010f0eff */
[----:B-1----:R-:W-:-:S03]  /*51940*/  LEA R6, P1, R0, R20, 0x1 ;  /* 0x0000001400067211 */ /* 0x002fc600078208ff */
[----:B------:R0:W-:Y:S01]  /*51950*/  STL.64 [R1+0x4d8], R4 ;  /* 0x0004d80401007387 */ /* 0x0001e20000100a00 */
[-C--:B------:R-:W-:Y:S02]  /*51960*/  LEA.HI.X.SX32 R7, R0, R21.reuse, 0x1, P1 ;  /* 0x0000001500077211 */ /* 0x080fe400008f0eff */
[----:B------:R-:W-:-:S03]  /*51970*/  LEA.HI.X.SX32 R19, R22, R21, 0x1, P3 ;  /* 0x0000001516137211 */ /* 0x000fc600018f0eff */
[----:B------:R1:W-:Y:S01]  /*51980*/  STL.64 [R1+0x4d0], R6 ;  /* 0x0004d00601007387 */ /* 0x0003e20000100a00 */
[----:B0-----:R-:W-:-:S04]  /*51990*/  LEA R4, P2, R23, R20, 0x1 ;  /* 0x0000001417047211 */ /* 0x001fc800078408ff */
[----:B------:R-:W-:Y:S01]  /*519a0*/  LEA.HI.X.SX32 R5, R23, R21, 0x1, P2 ;  /* 0x0000001517057211 */ /* 0x000fe200010f0eff */
[----:B-1----:R-:W4:Y:S04]  /*519b0*/  LDL.LU.64 R6, [R1+0x16f8] ;  /* 0x0016f80001067983 */ /* 0x002f280000300a00 */
[----:B------:R0:W-:Y:S04]  /*519c0*/  STL.64 [R1+0x4c8], R18 ;  /* 0x0004c81201007387 */ /* 0x0001e80000100a00 */
[----:B------:R1:W-:Y:S01]  /*519d0*/  STL.64 [R1+0x4b0], R4 ;  /* 0x0004b00401007387 */ /* 0x0003e20000100a00 */
[----:B0-----:R-:W-:-:S02]  /*519e0*/  LEA R18, P1, R17, R20, 0x1 ;  /* 0x0000001411127211 */ /* 0x001fc400078208ff */
[----:B-1----:R-:W-:Y:S02]  /*519f0*/  LEA R4, P2, R11, R20, 0x1 ;  /* 0x000000140b047211 */ /* 0x002fe400078408ff */
[-C--:B------:R-:W-:Y:S02]  /*51a00*/  LEA.HI.X.SX32 R19, R17, R21.reuse, 0x1, P1 ;  /* 0x0000001511137211 */ /* 0x080fe400008f0eff */
[----:B------:R-:W-:-:S03]  /*51a10*/  LEA.HI.X.SX32 R5, R11, R21, 0x1, P2 ;  /* 0x000000150b057211 */ /* 0x000fc600010f0eff */
[----:B------:R-:W-:Y:S04]  /*51a20*/  STL.64 [R1+0x498], R18 ;  /* 0x0004981201007387 */ /* 0x000fe80000100a00 */
[----:B------:R0:W-:Y:S04]  /*51a30*/  STL.64 [R1+0x480], R4 ;  /* 0x0004800401007387 */ /* 0x0001e80000100a00 */
[----:B0-----:R-:W4:Y:S01]  /*51a40*/  LDL.LU.64 R4, [R1+0x16f0] ;  /* 0x0016f00001047983 */ /* 0x001f220000300a00 */
[----:B--2---:R-:W-:-:S04]  /*51a50*/  LEA R22, P3, R9, R20, 0x1 ;  /* 0x0000001409167211 */ /* 0x004fc800078608ff */
[----:B------:R-:W-:-:S05]  /*51a60*/  LEA.HI.X.SX32 R23, R9, R21, 0x1, P3 ;  /* 0x0000001509177211 */ /* 0x000fca00018f0eff */
[----:B------:R-:W-:Y:S01]  /*51a70*/  STL.64 [R1+0x478], R22 ;  /* 0x0004781601007387 */ /* 0x000fe20000100a00 */
[----:B---3--:R-:W-:-:S04]  /*51a80*/  LEA R18, P1, R3, R20, 0x1 ;  /* 0x0000001403127211 */ /* 0x008fc800078208ff */
[----:B------:R-:W-:Y:S01]  /*51a90*/  LEA.HI.X.SX32 R19, R3, R21, 0x1, P1 ;  /* 0x0000001503137211 */ /* 0x000fe200008f0eff */
[----:B------:R-:W-:-:S04]  /*51aa0*/  IMAD.MOV.U32 R3, RZ, RZ, R8 ;  /* 0x000000ffff037224 */ /* 0x000fc800078e0008 */
[----:B------:R4:W-:Y:S02]  /*51ab0*/  STL.64 [R1+0x468], R18 ;  /* 0x0004681201007387 */ /* 0x0009e40000100a00 */
[----:B----4-:R-:W-:-:S04]  /*51ac0*/  LEA R18, P3, R6, R20, 0x1 ;  /* 0x0000001406127211 */ /* 0x010fc800078608ff */
[-C--:B------:R-:W-:Y:S02]  /*51ad0*/  LEA.HI.X.SX32 R19, R6, R21.reuse, 0x1, P3 ;  /* 0x0000001506137211 */ /* 0x080fe400018f0eff */
[CC--:B------:R-:W-:Y:S02]  /*51ae0*/  LEA R22, P2, R4.reuse, R20.reuse, 0x1 ;  /* 0x0000001404167211 */ /* 0x0c0fe400078408ff */
[-C--:B------:R-:W-:Y:S02]  /*51af0*/  LEA R8, P1, R5, R20.reuse, 0x1 ;  /* 0x0000001405087211 */ /* 0x080fe400078208ff */
[-C--:B------:R-:W-:Y:S01]  /*51b00*/  LEA.HI.X.SX32 R23, R4, R21.reuse, 0x1, P2 ;  /* 0x0000001504177211 */ /* 0x080fe200010f0eff */
[----:B------:R-:W-:Y:S01]  /*51b10*/  IMAD.MOV.U32 R4, RZ, RZ, R10 ;  /* 0x000000ffff047224 */ /* 0x000fe200078e000a */
[----:B------:R-:W-:Y:S02]  /*51b20*/  LEA R10, P2, R7, R20, 0x1 ;  /* 0x00000014070a7211 */ /* 0x000fe400078408ff */
[-C--:B------:R-:W-:Y:S01]  /*51b30*/  LEA.HI.X.SX32 R9, R5, R21.reuse, 0x1, P1 ;  /* 0x0000001505097211 */ /* 0x080fe200008f0eff */
[----:B------:R0:W-:Y:S01]  /*51b40*/  STL.64 [R1+0x458], R22 ;  /* 0x0004581601007387 */ /* 0x0001e20000100a00 */
[----:B------:R-:W-:-:S03]  /*51b50*/  LEA.HI.X.SX32 R11, R7, R21, 0x1, P2 ;  /* 0x00000015070b7211 */ /* 0x000fc600010f0eff */
[----:B0-----:R-:W2:Y:S04]  /*51b60*/  LDL.LU.64 R22, [R1+0x16e8] ;  /* 0x0016e80001167983 */ /* 0x001ea80000300a00 */
[----:B------:R0:W-:Y:S04]  /*51b70*/  STL.64 [R1+0x450], R8 ;  /* 0x0004500801007387 */ /* 0x0001e80000100a00 */
[----:B0-----:R-:W3:Y:S04]  /*51b80*/  LDL.LU.64 R8, [R1+0x16e0] ;  /* 0x0016e00001087983 */ /* 0x001ee80000300a00 */
[----:B------:R-:W-:Y:S04]  /*51b90*/  STL.64 [R1+0x448], R18 ;  /* 0x0004481201007387 */ /* 0x000fe80000100a00 */
[----:B------:R0:W-:Y:S04]  /*51ba0*/  STL.64 [R1+0x440], R10 ;  /* 0x0004400a01007387 */ /* 0x0001e80000100a00 */
[----:B0-----:R-:W4:Y:S01]  /*51bb0*/  LDL.LU.64 R10, [R1+0x16d8] ;  /* 0x0016d800010a7983 */ /* 0x001f220000300a00 */
[----:B------:R-:W-:-:S02]  /*51bc0*/  IMAD.MOV.U32 R7, RZ, RZ, R14 ;  /* 0x000000ffff077224 */ /* 0x000fc400078e000e */
[----:B------:R-:W-:Y:S02]  /*51bd0*/  IMAD.MOV.U32 R6, RZ, RZ, R12 ;  /* 0x000000ffff067224 */ /* 0x000fe400078e000c */
[----:B------:R-:W-:Y:S02]  /*51be0*/  IMAD.MOV.U32 R5, RZ, RZ, R15 ;  /* 0x000000ffff057224 */ /* 0x000fe400078e000f */
[----:B------:R-:W-:Y:S01]  /*51bf0*/  IMAD.MOV.U32 R0, RZ, RZ, R13 ;  /* 0x000000ffff007224 */ /* 0x000fe200078e000d */
[CC--:B---3--:R-:W-:Y:S02]  /*51c00*/  LEA R18, P1, R8.reuse, R20.reuse, 0x1 ;  /* 0x0000001408127211 */ /* 0x0c8fe400078208ff */
[C---:B------:R-:W-:Y:S02]  /*51c10*/  LEA R14, P2, R9.reuse, R20, 0x1 ;  /* 0x00000014090e7211 */ /* 0x040fe400078408ff */
[-C--:B------:R-:W-:Y:S02]  /*51c20*/  LEA.HI.X.SX32 R19, R8, R21.reuse, 0x1, P1 ;  /* 0x0000001508137211 */ /* 0x080fe400008f0eff */
[----:B------:R-:W-:-:S03]  /*51c30*/  LEA.HI.X.SX32 R15, R9, R21, 0x1, P2 ;  /* 0x00000015090f7211 */ /* 0x000fc600010f0eff */
[----:B------:R0:W-:Y:S01]  /*51c40*/  STL.64 [R1+0x420], R18 ;  /* 0x0004201201007387 */ /* 0x0001e20000100a00 */
[----:B----4-:R-:W-:-:S03]  /*51c50*/  LEA R12, P3, R10, R20, 0x1 ;  /* 0x000000140a0c7211 */ /* 0x010fc600078608ff */
[----:B0-----:R-:W3:Y:S01]  /*51c60*/  LDL.LU.64 R18, [R1+0x16d0] ;  /* 0x0016d00001127983 */ /* 0x001ee20000300a00 */
[----:B------:R-:W-:-:S03]  /*51c70*/  LEA.HI.X.SX32 R13, R10, R21, 0x1, P3 ;  /* 0x000000150a0d7211 */ /* 0x000fc600018f0eff */
[----:B------:R0:W-:Y:S04]  /*51c80*/  STL.64 [R1+0x418], R14 ;  /* 0x0004180e01007387 */ /* 0x0001e80000100a00 */
[----:B0-----:R-:W4:Y:S04]  /*51c90*/  LDL.LU.64 R14, [R1+0x16c8] ;  /* 0x0016c800010e7983 */ /* 0x001f280000300a00 */
[----:B------:R0:W-:Y:S04]  /*51ca0*/  STL.64 [R1+0x410], R12 ;  /* 0x0004100c01007387 */ /* 0x0001e80000100a00 */
[----:B0-----:R-:W2:Y:S01]  /*51cb0*/  LDL.LU.64 R12, [R1+0x16c0] ;  /* 0x0016c000010c7983 */ /* 0x001ea20000300a00 */
[----:B------:R-:W-:Y:S01]  /*51cc0*/  IMAD.MOV.U32 R2, RZ, RZ, R16 ;  /* 0x000000ffff027224 */ /* 0x000fe200078e0010 */
[----:B------:R-:W-:-:S04]  /*51cd0*/  LEA R16, P1, R11, R20, 0x1 ;  /* 0x000000140b107211 */ /* 0x000fc800078208ff */
[----:B------:R-:W-:Y:S01]  /*51ce0*/  LEA.HI.X.SX32 R17, R11, R21, 0x1, P1 ;  /* 0x000000150b117211 */ /* 0x000fe200008f0eff */
[----:B------:R-:W-:Y:S01]  /*51cf0*/  IMAD.MOV.U32 R11, RZ, RZ, R9 ;  /* 0x000000ffff0b7224 */ /* 0x000fe200078e0009 */
[----:B--2---:R-:W-:-:S05]  /*51d00*/  LEA R8, P2, R12, R20, 0x1 ;  /* 0x000000140c087211 */ /* 0x004fca00078408ff */
[----:B------:R-:W-:Y:S04]  /*51d10*/  STL [R1+0x3f8], R8 ;  /* 0x0003f80801007387 */ /* 0x000fe80000100800 */
[----:B------:R0:W-:Y:S01]  /*51d20*/  STL.64 [R1+0x400], R16 ;  /* 0x0004001001007387 */ /* 0x0001e20000100a00 */
[----:B------:R-:W-:Y:S02]  /*51d30*/  LEA.HI.X.SX32 R11, R12, R21, 0x1, P2 ;  /* 0x000000150c0b7211 */ /* 0x000fe400010f0eff */
[----:B0-----:R-:W-:-:S04]  /*51d40*/  LEA R16, P1, R13, R20, 0x1 ;  /* 0x000000140d107211 */ /* 0x001fc800078208ff */
[----:B------:R-:W-:Y:S01]  /*51d50*/  LEA.HI.X.SX32 R17, R13, R21, 0x1, P1 ;  /* 0x000000150d117211 */ /* 0x000fe200008f0eff */
[----:B------:R-:W-:Y:S04]  /*51d60*/  STL [R1+0x3fc], R11 ;  /* 0x0003fc0b01007387 */ /* 0x000fe80000100800 */
[----:B------:R0:W-:Y:S04]  /*51d70*/  STL.64 [R1+0x3d0], R16 ;  /* 0x0003d01001007387 */ /* 0x0001e80000100a00 */
[----:B0-----:R-:W2:Y:S01]  /*51d80*/  LDL.LU.64 R16, [R1+0x16b8] ;  /* 0x0016b80001107983 */ /* 0x001ea20000300a00 */
[----:B------:R-:W-:Y:S01]  /*51d90*/  IMAD.MOV.U32 R10, RZ, RZ, R8 ;  /* 0x000000ffff0a7224 */ /* 0x000fe200078e0008 */
[----:B----4-:R-:W-:-:S04]  /*51da0*/  LEA R8, P3, R14, R20, 0x1 ;  /* 0x000000140e087211 */ /* 0x010fc800078608ff */
[----:B------:R-:W-:Y:S02]  /*51db0*/  LEA.HI.X.SX32 R9, R14, R21, 0x1, P3 ;  /* 0x000000150e097211 */ /* 0x000fe400018f0eff */
[----:B------:R-:W-:-:S03]  /*51dc0*/  LEA R10, P2, R15, R20, 0x1 ;  /* 0x000000140f0a7211 */ /* 0x000fc600078408ff */
[----:B------:R-:W-:Y:S01]  /*51dd0*/  STL.64 [R1+0x3c8], R8 ;  /* 0x0003c80801007387 */ /* 0x000fe20000100a00 */
[----:B------:R-:W-:-:S05]  /*51de0*/  LEA.HI.X.SX32 R11, R15, R21, 0x1, P2 ;  /* 0x000000150f0b7211 */ /* 0x000fca00010f0eff */
[----:B------:R3:W-:Y:S02]  /*51df0*/  STL.64 [R1+0x3c0], R10 ;  /* 0x0003c00a01007387 */ /* 0x0007e40000100a00 */
[----:B---3--:R-:W-:-:S04]  /*51e00*/  LEA R10, P3, R18, R20, 0x1 ;  /* 0x00000014120a7211 */ /* 0x008fc800078608ff */
[----:B------:R-:W-:Y:S02]  /*51e10*/  LEA.HI.X.SX32 R11, R18, R21, 0x1, P3 ;  /* 0x00000015120b7211 */ /* 0x000fe400018f0eff */
[----:B--2---:R-:W-:-:S04]  /*51e20*/  LEA R8, P1, R16, R20, 0x1 ;  /* 0x0000001410087211 */ /* 0x004fc800078208ff */
[----:B------:R-:W-:Y:S02]  /*51e30*/  LEA.HI.X.SX32 R9, R16, R21, 0x1, P1 ;  /* 0x0000001510097211 */ /* 0x000fe400008f0eff */
[----:B------:R-:W-:-:S03]  /*51e40*/  LEA R12, P2, R17, R20, 0x1 ;  /* 0x00000014110c7211 */ /* 0x000fc600078408ff */
[----:B------:R0:W-:Y:S01]  /*51e50*/  STL.64 [R1+0x3a0], R8 ;  /* 0x0003a00801007387 */ /* 0x0001e20000100a00 */
[----:B------:R-:W-:-:S03]  /*51e60*/  LEA.HI.X.SX32 R13, R17, R21, 0x1, P2 ;  /* 0x00000015110d7211 */ /* 0x000fc600010f0eff */
[----:B------:R-:W-:Y:S01]  /*51e70*/  STL.64 [R1+0x350], R10 ;  /* 0x0003500a01007387 */ /* 0x000fe20000100a00 */
[----:B0-----:R-:W-:-:S04]  /*51e80*/  LEA R8, P1, R19, R20, 0x1 ;  /* 0x0000001413087211 */ /* 0x001fc800078208ff */
[----:B------:R-:W-:Y:S01]  /*51e90*/  LEA.HI.X.SX32 R9, R19, R21, 0x1, P1 ;  /* 0x0000001513097211 */ /* 0x000fe200008f0eff */
[----:B------:R-:W-:Y:S04]  /*51ea0*/  STL.64 [R1+0x358], R12 ;  /* 0x0003580c01007387 */ /* 0x000fe80000100a00 */
[----:B------:R0:W-:Y:S04]  /*51eb0*/  STL.64 [R1+0x320], R8 ;  /* 0x0003200801007387 */ /* 0x0001e80000100a00 */
[----:B0-----:R-:W2:Y:S01]  /*51ec0*/  LDL.LU R8, [R1+0x230] ;  /* 0x0002300001087983 */ /* 0x001ea20000300800 */
[----:B------:R-:W-:-:S04]  /*51ed0*/  LEA R10, P2, R22, R20, 0x1 ;  /* 0x00000014160a7211 */ /* 0x000fc800078408ff */
[----:B------:R-:W-:Y:S02]  /*51ee0*/  LEA.HI.X.SX32 R11, R22, R21, 0x1, P2 ;  /* 0x00000015160b7211 */ /* 0x000fe400010f0eff */
[----:B------:R-:W3:Y:S04]  /*51ef0*/  LDL.LU R22, [R1+0x224] ;  /* 0x0002240001167983 */ /* 0x000ee80000300800 */
[----:B------:R0:W-:Y:S04]  /*51f00*/  STL.64 [R1+0x2a0], R10 ;  /* 0x0002a00a01007387 */ /* 0x0001e80000100a00 */
[----:B0-----:R-:W4:Y:S01]  /*51f10*/  LDL.LU R10, [R1+0x234] ;  /* 0x00023400010a7983 */ /* 0x001f220000300800 */
[----:B------:R-:W-:-:S02]  /*51f20*/  LEA R12, P1, R23, R20, 0x1 ;  /* 0x00000014170c7211 */ /* 0x000fc400078208ff */
[CC--:B------:R-:W-:Y:S02]  /*51f30*/  LEA R16, P3, R24.reuse, R20.reuse, 0x1 ;  /* 0x0000001418107211 */ /* 0x0c0fe400078608ff */
[-C--:B------:R-:W-:Y:S02]  /*51f40*/  LEA.HI.X.SX32 R13, R23, R21.reuse, 0x1, P1 ;  /* 0x00000015170d7211 */ /* 0x080fe400008f0eff */
[-C--:B------:R-:W-:Y:S02]  /*51f50*/  LEA.HI.X.SX32 R17, R24, R21.reuse, 0x1, P3 ;  /* 0x0000001518117211 */ /* 0x080fe400018f0eff */
[CC--:B------:R-:W-:Y:S01]  /*51f60*/  LEA R14, P2, R25.reuse, R20.reuse, 0x1 ;  /* 0x00000014190e7211 */ /* 0x0c0fe200078408ff */
[----:B------:R0:W-:Y:S03]  /*51f70*/  STL.64 [R1+0x258], R12 ;  /* 0x0002580c01007387 */ /* 0x0001e60000100a00 */
[----:B------:R-:W-:Y:S01]  /*51f80*/  LEA.HI.X.SX32 R15, R25, R21, 0x1, P2 ;  /* 0x00000015190f7211 */ /* 0x000fe200010f0eff */
[----:B0-----:R-:W4:Y:S04]  /*51f90*/  LDL.LU R12, [R1+0x238] ;  /* 0x00023800010c7983 */ /* 0x001f280000300800 */
[----:B------:R0:W-:Y:S04]  /*51fa0*/  STL.64 [R1+0x250], R16 ;  /* 0x0002501001007387 */ /* 0x0001e80000100a00 */
[----:B------:R-:W4:Y:S01]  /*51fb0*/  LDL.LU R9, [R1+0x248] ;  /* 0x0002480001097983 */ /* 0x000f220000300800 */
[----:B0-----:R-:W-:-:S03]  /*51fc0*/  LEA R16, P1, R26, R20, 0x1 ;  /* 0x000000141a107211 */ /* 0x001fc600078208ff */
[----:B------:R0:W-:Y:S01]  /*51fd0*/  STL.64 [R1+0x240], R14 ;  /* 0x0002400e01007387 */ /* 0x0001e20000100a00 */
[----:B------:R-:W-:-:S03]  /*51fe0*/  LEA.HI.X.SX32 R17, R26, R21, 0x1, P1 ;  /* 0x000000151a117211 */ /* 0x000fc600008f0eff */
[----:B------:R-:W4:Y:S04]  /*51ff0*/  LDL.LU R23, [R1+0x23c] ;  /* 0x00023c0001177983 */ /* 0x000f280000300800 */
[----:B------:R1:W-:Y:S01]  /*52000*/  STL.64 [R1+0x228], R16 ;  /* 0x0002281001007387 */ /* 0x0003e20000100a00 */
[CC--:B------:R-:W-:Y:S02]  /*52010*/  LEA R24, P2, R27.reuse, R20.reuse, 0x1 ;  /* 0x000000141b187211 */ /* 0x0c0fe400078408ff */
[C---:B0-----:R-:W-:Y:S01]  /*52020*/  LEA R14, P3, R28.reuse, R20, 0x1 ;  /* 0x000000141c0e7211 */ /* 0x041fe200078608ff */
[----:B-1----:R-:W4:Y:S03]  /*52030*/  LDL.LU R17, [R1+0x24c] ;  /* 0x00024c0001117983 */ /* 0x002f260000300800 */
[-C--:B------:R-:W-:Y:S01]  /*52040*/  LEA.HI.X.SX32 R15, R28, R21.reuse, 0x1, P3 ;  /* 0x000000151c0f7211 */ /* 0x080fe200018f0eff */
[----:B------:R-:W4:Y:S01]  /*52050*/  LDL.LU R11, [R1+0x260] ;  /* 0x00026000010b7983 */ /* 0x000f220000300800 */
[----:B------:R-:W-:-:S02]  /*52060*/  LEA.HI.X.SX32 R25, R27, R21, 0x1, P2 ;  /* 0x000000151b197211 */ /* 0x000fc400010f0eff */
[CC--:B------:R-:W-:Y:S01]  /*52070*/  LEA R18, P1, R29.reuse, R20.reuse, 0x1 ;  /* 0x000000141d127211 */ /* 0x0c0fe200078208ff */
[----:B------:R0:W-:Y:S01]  /*52080*/  STL.64 [R1+0x210], R14 ;  /* 0x0002100e01007387 */ /* 0x0001e20000100a00 */
[C---:B------:R-:W-:Y:S02]  /*52090*/  VIADD R13, R29.reuse, UR70 ;  /* 0x000000461d0d7c36 */ /* 0x040fe40008000000 */
[----:B------:R-:W-:Y:S01]  /*520a0*/  LEA.HI.X.SX32 R19, R29, R21, 0x1, P1 ;  /* 0x000000151d137211 */ /* 0x000fe200008f0eff */
[----:B------:R1:W-:Y:S04]  /*520b0*/  STL.64 [R1+0x218], R24 ;  /* 0x0002181801007387 */ /* 0x0003e80000100a00 */
[----:B------:R-:W4:Y:S04]  /*520c0*/  LDL.LU R16, [R1+0x268] ;  /* 0x0002680001107983 */ /* 0x000f280000300800 */
[----:B------:R3:W-:Y:S01]  /*520d0*/  STL.64 [R1+0x200], R18 ;  /* 0x0002001201007387 */ /* 0x0007e20000100a00 */
[----:B0-----:R-:W-:-:S03]  /*520e0*/  LEA R14, P2, R13, R20, 0x1 ;  /* 0x000000140d0e7211 */ /* 0x001fc600078408ff */
[----:B-1----:R-:W4:Y:S01]  /*520f0*/  LDL.LU R24, [R1+0x264] ;  /* 0x0002640001187983 */ /* 0x002f220000300800 */
[----:B------:R-:W-:-:S03]  /*52100*/  LEA.HI.X.SX32 R15, R13, R21, 0x1, P2 ;  /* 0x000000150d0f7211 */ /* 0x000fc600010f0eff */
[----:B------:R-:W4:Y:S04]  /*52110*/  LDL.LU R13, [R1+0x26c] ;  /* 0x00026c00010d7983 */ /* 0x000f280000300800 */
[----:B------:R4:W-:Y:S01]  /*52120*/  STL.64 [R1+0x1e8], R14 ;  /* 0x0001e80e01007387 */ /* 0x0009e20000100a00 */
[----:B--2---:R-:W-:-:S04]  /*52130*/  LEA R26, P1, R8, R20, 0x1 ;  /* 0x00000014081a7211 */ /* 0x004fc800078208ff */
[----:B------:R-:W-:Y:S02]  /*52140*/  LEA.HI.X.SX32 R27, R8, R21, 0x1, P1 ;  /* 0x00000015081b7211 */ /* 0x000fe400008f0eff */
[----:B------:R-:W2:Y:S01]  /*52150*/  LDL.LU R8, [R1+0x270] ;  /* 0x0002700001087983 */ /* 0x000ea20000300800 */
[----:B---3--:R-:W-:-:S04]  /*52160*/  LEA R18, P3, R22, R20, 0x1 ;  /* 0x0000001416127211 */ /* 0x008fc800078608ff */
[----:B------:R-:W-:-:S05]  /*52170*/  LEA.HI.X.SX32 R19, R22, R21, 0x1, P3 ;  /* 0x0000001516137211 */ /* 0x000fca00018f0eff */
[----:B------:R0:W-:Y:S01]  /*52180*/  STL.64 [R1+0x1d0], R18 ;  /* 0x0001d01201007387 */ /* 0x0001e20000100a00 */
[----:B----4-:R-:W-:-:S03]  /*52190*/  LEA R14, P2, R10, R20, 0x1 ;  /* 0x000000140a0e7211 */ /* 0x010fc600078408ff */
[----:B------:R1:W-:Y:S01]  /*521a0*/  STL.64 [R1+0x1d8], R26 ;  /* 0x0001d81a01007387 */ /* 0x0003e20000100a00 */
[----:B------:R-:W-:-:S03]  /*521b0*/  LEA.HI.X.SX32 R15, R10, R21, 0x1, P2 ;  /* 0x000000150a0f7211 */ /* 0x000fc600010f0eff */
[----:B------:R-:W3:Y:S04]  /*521c0*/  LDL.LU R10, [R1+0x278] ;  /* 0x00027800010a7983 */ /* 0x000ee80000300800 */
[----:B------:R4:W-:Y:S04]  /*521d0*/  STL.64 [R1+0x1c8], R14 ;  /* 0x0001c80e01007387 */ /* 0x0009e80000100a00 */
[----:B------:R-:W3:Y:S01]  /*521e0*/  LDL.LU R22, [R1+0x274] ;  /* 0x0002740001167983 */ /* 0x000ee20000300800 */
[----:B0-----:R-:W-:-:S04]  /*521f0*/  LEA R18, P1, R12, R20, 0x1 ;  /* 0x000000140c127211 */ /* 0x001fc800078208ff */
[----:B------:R-:W-:Y:S02]  /*52200*/  LEA.HI.X.SX32 R19, R12, R21, 0x1, P1 ;  /* 0x000000150c137211 */ /* 0x000fe400008f0eff */
[----:B------:R-:W3:Y:S01]  /*52210*/  LDL.LU R12, [R1+0x27c] ;  /* 0x00027c00010c7983 */ /* 0x000ee20000300800 */
[----:B-1----:R-:W-:-:S03]  /*52220*/  LEA R26, P2, R9, R20, 0x1 ;  /* 0x00000014091a7211 */ /* 0x002fc600078408ff */
[----:B------:R0:W-:Y:S01]  /*52230*/  STL.64 [R1+0x1c0], R18 ;  /* 0x0001c01201007387 */ /* 0x0001e20000100a00 */
[----:B------:R-:W-:-:S03]  /*52240*/  LEA.HI.X.SX32 R27, R9, R21, 0x1, P2 ;  /* 0x00000015091b7211 */ /* 0x000fc600010f0eff */
[----:B------:R-:W3:Y:S01]  /*52250*/  LDL.LU R9, [R1+0x280] ;  /* 0x0002800001097983 */ /* 0x000ee20000300800 */
[----:B----4-:R-:W-:-:S04]  /*52260*/  LEA R14, P3, R23, R20, 0x1 ;  /* 0x00000014170e7211 */ /* 0x010fc800078608ff */
[----:B------:R-:W-:-:S05]  /*52270*/  LEA.HI.X.SX32 R15, R23, R21, 0x1, P3 ;  /* 0x00000015170f7211 */ /* 0x000fca00018f0eff */
[----:B------:R1:W-:Y:S01]  /*52280*/  STL.64 [R1+0x1b0], R14 ;  /* 0x0001b00e01007387 */ /* 0x0003e20000100a00 */
[----:B0-----:R-:W-:-:S03]  /*52290*/  LEA R18, P1, R17, R20, 0x1 ;  /* 0x0000001411127211 */ /* 0x001fc600078208ff */
[----:B------:R0:W-:Y:S01]  /*522a0*/  STL.64 [R1+0x1b8], R26 ;  /* 0x0001b81a01007387 */ /* 0x0001e20000100a00 */
[-C--:B------:R-:W-:Y:S02]  /*522b0*/  LEA.HI.X.SX32 R19, R17, R21.reuse, 0x1, P1 ;  /* 0x0000001511137211 */ /* 0x080fe400008f0eff */
[C---:B-1----:R-:W-:Y:S01]  /*522c0*/  LEA R14, P2, R11.reuse, R20, 0x1 ;  /* 0x000000140b0e7211 */ /* 0x042fe200078408ff */
[----:B------:R-:W4:Y:S04]  /*522d0*/  LDL.LU R17, [R1+0x288] ;  /* 0x0002880001117983 */ /* 0x000f280000300800 */
[----:B------:R1:W-:Y:S01]  /*522e0*/  STL.64 [R1+0x1a8], R18 ;  /* 0x0001a81201007387 */ /* 0x0003e20000100a00 */
[----:B------:R-:W-:-:S03]  /*522f0*/  LEA.HI.X.SX32 R15, R11, R21, 0x1, P2 ;  /* 0x000000150b0f7211 */ /* 0x000fc600010f0eff */
[----:B------:R-:W4:Y:S01]  /*52300*/  LDL.LU R23, [R1+0x284] ;  /* 0x0002840001177983 */ /* 0x000f220000300800 */
[----:B0-----:R-:W-:-:S03]  /*52310*/  LEA R26, P1, R16, R20, 0x1 ;  /* 0x00000014101a7211 */ /* 0x001fc600078208ff */
[----:B------:R-:W4:Y:S01]  /*52320*/  LDL.LU R11, [R1+0x28c] ;  /* 0x00028c00010b7983 */ /* 0x000f220000300800 */
[----:B------:R-:W-:-:S03]  /*52330*/  LEA.HI.X.SX32 R27, R16, R21, 0x1, P1 ;  /* 0x00000015101b7211 */ /* 0x000fc600008f0eff */
[----:B------:R0:W-:Y:S01]  /*52340*/  STL.64 [R1+0x1a0], R14 ;  /* 0x0001a00e01007387 */ /* 0x0001e20000100a00 */
[----:B-1----:R-:W-:-:S03]  /*52350*/  LEA R18, P3, R24, R20, 0x1 ;  /* 0x0000001418127211 */ /* 0x002fc600078608ff */
[----:B------:R-:W4:Y:S01]  /*52360*/  LDL.LU R16, [R1+0x290] ;  /* 0x0002900001107983 */ /* 0x000f220000300800 */
[----:B------:R-:W-:Y:S02]  /*52370*/  LEA.HI.X.SX32 R19, R24, R21, 0x1, P3 ;  /* 0x0000001518137211 */ /* 0x000fe400018f0eff */
[----:B0-----:R-:W-:-:S03]  /*52380*/  LEA R14, P2, R13, R20, 0x1 ;  /* 0x000000140d0e7211 */ /* 0x001fc600078408ff */
[----:B------:R2:W-:Y:S01]  /*52390*/  STL.64 [R1+0x190], R18 ;  /* 0x0001901201007387 */ /* 0x0005e20000100a00 */
[----:B------:R-:W-:-:S03]  /*523a0*/  LEA.HI.X.SX32 R15, R13, R21, 0x1, P2 ;  /* 0x000000150d0f7211 */ /* 0x000fc600010f0eff */
[----:B------:R3:W-:Y:S04]  /*523b0*/  STL.64 [R1+0x198], R26 ;  /* 0x0001981a01007387 */ /* 0x0007e80000100a00 */
[----:B------:R-:W4:Y:S04]  /*523c0*/  LDL.LU R13, [R1+0x298] ;  /* 0x00029800010d7983 */ /* 0x000f280000300800 */
[----:B------:R0:W-:Y:S04]  /*523d0*/  STL.64 [R1+0x188], R14 ;  /* 0x0001880e01007387 */ /* 0x0001e80000100a00 */
[----:B------:R-:W4:Y:S01]  /*523e0*/  LDL.LU R24, [R1+0x294] ;  /* 0x0002940001187983 */ /* 0x000f220000300800 */
[----:B--2---:R-:W-:-:S04]  /*523f0*/  LEA R18, P1, R8, R20, 0x1 ;  /* 0x0000001408127211 */ /* 0x004fc800078208ff */
[----:B------:R-:W-:Y:S02]  /*52400*/  LEA.HI.X.SX32 R19, R8, R21, 0x1, P1 ;  /* 0x0000001508137211 */ /* 0x000fe400008f0eff */
[----:B------:R-:W2:Y:S04]  /*52410*/  LDL.LU R8, [R1+0x29c] ;  /* 0x00029c0001087983 */ /* 0x000ea80000300800 */
[----:B------:R1:W-:Y:S01]  /*52420*/  STL.64 [R1+0x180], R18 ;  /* 0x0001801201007387 */ /* 0x0003e20000100a00 */
[----:B---3--:R-:W-:-:S04]  /*52430*/  LEA R26, P2, R10, R20, 0x1 ;  /* 0x000000140a1a7211 */ /* 0x008fc800078408ff */
[----:B------:R-:W-:Y:S02]  /*52440*/  LEA.HI.X.SX32 R27, R10, R21, 0x1, P2 ;  /* 0x000000150a1b7211 */ /* 0x000fe400010f0eff */
[----:B------:R-:W3:Y:S01]  /*52450*/  LDL.LU R10, [R1+0x2a8] ;  /* 0x0002a800010a7983 */ /* 0x000ee20000300800 */
[----:B0-----:R-:W-:-:S04]  /*52460*/  LEA R14, P3, R22, R20, 0x1 ;  /* 0x00000014160e7211 */ /* 0x001fc800078608ff */
[----:B------:R-:W-:Y:S02]  /*52470*/  LEA.HI.X.SX32 R15, R22, R21, 0x1, P3 ;  /* 0x00000015160f7211 */ /* 0x000fe400018f0eff */
[----:B-1----:R-:W-:-:S03]  /*52480*/  LEA R18, P1, R12, R20, 0x1 ;  /* 0x000000140c127211 */ /* 0x002fc600078208ff */
[----:B------:R0:W-:Y:S01]  /*52490*/  STL.64 [R1+0x170], R14 ;  /* 0x0001700e01007387 */ /* 0x0001e20000100a00 */
[----:B------:R-:W-:-:S03]  /*524a0*/  LEA.HI.X.SX32 R19, R12, R21, 0x1, P1 ;  /* 0x000000150c137211 */ /* 0x000fc600008f0eff */
[----:B------:R4:W-:Y:S04]  /*524b0*/  STL.64 [R1+0x178], R26 ;  /* 0x0001781a01007387 */ /* 0x0009e80000100a00 */
[----:B------:R-:W3:Y:S01]  /*524c0*/  LDL.LU R12, [R1+0x2b0] ;  /* 0x0002b000010c7983 */ /* 0x000ee20000300800 */
[----:B0-----:R-:W-:-:S03]  /*524d0*/  LEA R14, P2, R9, R20, 0x1 ;  /* 0x00000014090e7211 */ /* 0x001fc600078408ff */
[----:B------:R0:W-:Y:S04]  /*524e0*/  STL.64 [R1+0x168], R18 ;  /* 0x0001681201007387 */ /* 0x0001e80000100a00 */
[----:B------:R-:W3:Y:S01]  /*524f0*/  LDL.LU R22, [R1+0x2ac] ;  /* 0x0002ac0001167983 */ /* 0x000ee20000300800 */
[----:B------:R-:W-:-:S03]  /*52500*/  LEA.HI.X.SX32 R15, R9, R21, 0x1, P2 ;  /* 0x00000015090f7211 */ /* 0x000fc600010f0eff */
[----:B------:R-:W3:Y:S04]  /*52510*/  LDL.LU R9, [R1+0x2b4] ;  /* 0x0002b40001097983 */ /* 0x000ee80000300800 */
[----:B------:R1:W-:Y:S01]  /*52520*/  STL.64 [R1+0x160], R14 ;  /* 0x0001600e01007387 */ /* 0x0003e20000100a00 */
[----:B----4-:R-:W-:-:S04]  /*52530*/  LEA R26, P1, R17, R20, 0x1 ;  /* 0x00000014111a7211 */ /* 0x010fc800078208ff */
[-C--:B------:R-:W-:Y:S02]  /*52540*/  LEA.HI.X.SX32 R27, R17, R21.reuse, 0x1, P1 ;  /* 0x00000015111b7211 */ /* 0x080fe400008f0eff */
[----:B------:R-:W4:Y:S01]  /*52550*/  LDL.LU R17, [R1+0x2b8] ;  /* 0x0002b80001117983 */ /* 0x000f220000300800 */
[-C--:B0-----:R-:W-:Y:S02]  /*52560*/  LEA R18, P3, R23, R20.reuse, 0x1 ;  /* 0x0000001417127211 */ /* 0x081fe400078608ff */
[----:B-1----:R-:W-:Y:S02]  /*52570*/  LEA R14, P2, R11, R20, 0x1 ;  /* 0x000000140b0e7211 */ /* 0x002fe400078408ff */
[-C--:B------:R-:W-:Y:S02]  /*52580*/  LEA.HI.X.SX32 R19, R23, R21.reuse, 0x1, P3 ;  /* 0x0000001517137211 */ /* 0x080fe400018f0eff */
[----:B------:R-:W-:-:S03]  /*52590*/  LEA.HI.X.SX32 R15, R11, R21, 0x1, P2 ;  /* 0x000000150b0f7211 */ /* 0x000fc600010f0eff */
[----:B------:R0:W-:Y:S04]  /*525a0*/  STL.64 [R1+0x150], R18 ;  /* 0x0001501201007387 */ /* 0x0001e80000100a00 */
[----:B------:R1:W-:Y:S04]  /*525b0*/  STL.64 [R1+0x158], R26 ;  /* 0x0001581a01007387 */ /* 0x0003e80000100a00 */
[----:B------:R-:W4:Y:S01]  /*525c0*/  LDL.LU R11, [R1+0x2c0] ;  /* 0x0002c000010b7983 */ /* 0x000f220000300800 */
[----:B0-----:R-:W-:-:S03]  /*525d0*/  LEA R18, P1, R16, R20, 0x1 ;  /* 0x0000001410127211 */ /* 0x001fc600078208ff */
[----:B------:R0:W-:Y:S04]  /*525e0*/  STL.64 [R1+0x148], R14 ;  /* 0x0001480e01007387 */ /* 0x0001e80000100a00 */
[----:B------:R-:W4:Y:S01]  /*525f0*/  LDL.LU R23, [R1+0x2bc] ;  /* 0x0002bc0001177983 */ /* 0x000f220000300800 */
[----:B------:R-:W-:-:S03]  /*52600*/  LEA.HI.X.SX32 R19, R16, R21, 0x1, P1 ;  /* 0x0000001510137211 */ /* 0x000fc600008f0eff */
[----:B------:R-:W4:Y:S01]  /*52610*/  LDL.LU R16, [R1+0x2c4] ;  /* 0x0002c40001107983 */ /* 0x000f220000300800 */
[----:B-1----:R-:W-:-:S03]  /*52620*/  LEA R26, P2, R13, R20, 0x1 ;  /* 0x000000140d1a7211 */ /* 0x002fc600078408ff */
[----:B------:R2:W-:Y:S01]  /*52630*/  STL.64 [R1+0x140], R18 ;  /* 0x0001401201007387 */ /* 0x0005e20000100a00 */
[-C--:B------:R-:W-:Y:S02]  /*52640*/  LEA.HI.X.SX32 R27, R13, R21.reuse, 0x1, P2 ;  /* 0x000000150d1b7211 */ /* 0x080fe400010f0eff */
[C---:B0-----:R-:W-:Y:S01]  /*52650*/  LEA R14, P3, R24.reuse, R20, 0x1 ;  /* 0x00000014180e7211 */ /* 0x041fe200078608ff */
[----:B------:R-:W4:Y:S03]  /*52660*/  LDL.LU R13, [R1+0x2c8] ;  /* 0x0002c800010d7983 */ /* 0x000f260000300800 */
[----:B------:R-:W-:-:S05]  /*52670*/  LEA.HI.X.SX32 R15, R24, R21, 0x1, P3 ;  /* 0x00000015180f7211 */ /* 0x000fca00018f0eff */
[----:B------:R3:W-:Y:S04]  /*52680*/  STL.64 [R1+0x130], R14 ;  /* 0x0001300e01007387 */ /* 0x0007e80000100a00 */
[----:B------:R0:W-:Y:S01]  /*52690*/  STL.64 [R1+0x138], R26 ;  /* 0x0001381a01007387 */ /* 0x0001e20000100a00 */
[----:B--2---:R-:W-:-:S04]  /*526a0*/  LEA R18, P1, R8, R20, 0x1 ;  /* 0x0000001408127211 */ /* 0x004fc800078208ff */
[----:B------:R-:W-:Y:S02]  /*526b0*/  LEA.HI.X.SX32 R19, R8, R21, 0x1, P1 ;  /* 0x0000001508137211 */ /* 0x000fe400008f0eff */
[----:B------:R-:W2:Y:S04]  /*526c0*/  LDL.LU R8, [R1+0x2d0] ;  /* 0x0002d00001087983 */ /* 0x000ea80000300800 */
[----:B------:R1:W-:Y:S04]  /*526d0*/  STL.64 [R1+0x128], R18 ;  /* 0x0001281201007387 */ /* 0x0003e80000100a00 */
[----:B------:R-:W2:Y:S01]  /*526e0*/  LDL.LU R24, [R1+0x2cc] ;  /* 0x0002cc0001187983 */ /* 0x000ea20000300800 */
[----:B---3--:R-:W-:-:S04]  /*526f0*/  LEA R14, P2, R10, R20, 0x1 ;  /* 0x000000140a0e7211 */ /* 0x008fc800078408ff */
[----:B------:R-:W-:Y:S02]  /*52700*/  LEA.HI.X.SX32 R15, R10, R21, 0x1, P2 ;  /* 0x000000150a0f7211 */ /* 0x000fe400010f0eff */
[----:B------:R-:W3:Y:S04]  /*52710*/  LDL.LU R10, [R1+0x2d4] ;  /* 0x0002d400010a7983 */ /* 0x000ee80000300800 */
[----:B------:R0:W-:Y:S02]  /*52720*/  STL.64 [R1+0x120], R14 ;  /* 0x0001200e01007387 */ /* 0x0001e40000100a00 */
[----:B0-----:R-:W-:-:S04]  /*52730*/  LEA R26, P1, R12, R20, 0x1 ;  /* 0x000000140c1a7211 */ /* 0x001fc800078208ff */
[-C--:B------:R-:W-:Y:S02]  /*52740*/  LEA.HI.X.SX32 R27, R12, R21.reuse, 0x1, P1 ;  /* 0x000000150c1b7211 */ /* 0x080fe400008f0eff */
[----:B------:R-:W3:Y:S01]  /*52750*/  LDL.LU R12, [R1+0x2d8] ;  /* 0x0002d800010c7983 */ /* 0x000ee20000300800 */
[CC--:B-1----:R-:W-:Y:S02]  /*52760*/  LEA R18, P3, R22.reuse, R20.reuse, 0x1 ;  /* 0x0000001416127211 */ /* 0x0c2fe400078608ff */
[C---:B------:R-:W-:Y:S02]  /*52770*/  LEA R14, P2, R9.reuse, R20, 0x1 ;  /* 0x00000014090e7211 */ /* 0x040fe400078408ff */
[-C--:B------:R-:W-:Y:S02]  /*52780*/  LEA.HI.X.SX32 R19, R22, R21.reuse, 0x1, P3 ;  /* 0x0000001516137211 */ /* 0x080fe400018f0eff */
[----:B------:R-:W-:-:S03]  /*52790*/  LEA.HI.X.SX32 R15, R9, R21, 0x1, P2 ;  /* 0x00000015090f7211 */ /* 0x000fc600010f0eff */
[----:B------:R4:W-:Y:S04]  /*527a0*/  STL.64 [R1+0x110], R18 ;  /* 0x0001101201007387 */ /* 0x0009e80000100a00 */
[----:B------:R0:W-:Y:S04]  /*527b0*/  STL.64 [R1+0x118], R26 ;  /* 0x0001181a01007387 */ /* 0x0001e80000100a00 */
[----:B------:R-:W3:Y:S04]  /*527c0*/  LDL.LU R9, [R1+0x2e0] ;  /* 0x0002e00001097983 */ /* 0x000ee80000300800 */
[----:B------:R1:W-:Y:S01]  /*527d0*/  STL.64 [R1+0x108], R14 ;  /* 0x0001080e01007387 */ /* 0x0003e20000100a00 */
[----:B----4-:R-:W-:-:S03]  /*527e0*/  LEA R18, P1, R17, R20, 0x1 ;  /* 0x0000001411127211 */ /* 0x010fc600078208ff */
[----:B------:R-:W4:Y:S01]  /*527f0*/  LDL.LU R22, [R1+0x2dc] ;  /* 0x0002dc0001167983 */ /* 0x000f220000300800 */
[----:B------:R-:W-:-:S03]  /*52800*/  LEA.HI.X.SX32 R19, R17, R21, 0x1, P1 ;  /* 0x0000001511137211 */ /* 0x000fc600008f0eff */
[----:B------:R-:W4:Y:S04]  /*52810*/  LDL.LU R17, [R1+0x2e4] ;  /* 0x0002e40001117983 */ /* 0x000f280000300800 */
[----:B------:R1:W-:Y:S01]  /*52820*/  STL.64 [R1+0x100], R18 ;  /* 0x0001001201007387 */ /* 0x0003e20000100a00 */
[----:B0-----:R-:W-:-:S04]  /*52830*/  LEA R26, P2, R11, R20, 0x1 ;  /* 0x000000140b1a7211 */ /* 0x001fc800078408ff */
[-C--:B------:R-:W-:Y:S02]  /*52840*/  LEA.HI.X.SX32 R27, R11, R21.reuse, 0x1, P2 ;  /* 0x000000150b1b7211 */ /* 0x080fe400010f0eff */
[----:B------:R-:W4:Y:S01]  /*52850*/  LDL.LU R11, [R1+0x2e8] ;  /* 0x0002e800010b7983 */ /* 0x000f220000300800 */
[CC--:B-1----:R-:W-:Y:S02]  /*52860*/  LEA R14, P3, R23.reuse, R20.reuse, 0x1 ;  /* 0x00000014170e7211 */ /* 0x0c2fe400078608ff */
[C---:B------:R-:W-:Y:S02]  /*52870*/  LEA R18, P1, R16.reuse, R20, 0x1 ;  /* 0x0000001410127211 */ /* 0x040fe400078208ff */
[-C--:B------:R-:W-:Y:S02]  /*52880*/  LEA.HI.X.SX32 R15, R23, R21.reuse, 0x1, P3 ;  /* 0x00000015170f7211 */ /* 0x080fe400018f0eff */
[----:B------:R-:W-:-:S03]  /*52890*/  LEA.HI.X.SX32 R19, R16, R21, 0x1, P1 ;  /* 0x0000001510137211 */ /* 0x000fc600008f0eff */
[----:B------:R0:W-:Y:S04]  /*528a0*/  STL.64 [R1+0xf0], R14 ;  /* 0x0000f00e01007387 */ /* 0x0001e80000100a00 */
[----:B------:R2:W-:Y:S04]  /*528b0*/  STL.64 [R1+0xf8], R26 ;  /* 0x0000f81a01007387 */ /* 0x0005e80000100a00 */
[----:B------:R-:W4:Y:S04]  /*528c0*/  LDL.LU R16, [R1+0x2f0] ;  /* 0x0002f00001107983 */ /* 0x000f280000300800 */
[----:B------:R1:W-:Y:S01]  /*528d0*/  STL.64 [R1+0xe8], R18 ;  /* 0x0000e81201007387 */ /* 0x0003e20000100a00 */
[----:B0-----:R-:W-:-:S03]  /*528e0*/  LEA R14, P2, R13, R20, 0x1 ;  /* 0x000000140d0e7211 */ /* 0x001fc600078408ff */
[----:B------:R-:W4:Y:S01]  /*528f0*/  LDL.LU R23, [R1+0x2ec] ;  /* 0x0002ec0001177983 */ /* 0x000f220000300800 */
[----:B------:R-:W-:-:S03]  /*52900*/  LEA.HI.X.SX32 R15, R13, R21, 0x1, P2 ;  /* 0x000000150d0f7211 */ /* 0x000fc600010f0eff */
[----:B------:R-:W4:Y:S04]  /*52910*/  LDL.LU R13, [R1+0x2f4] ;  /* 0x0002f400010d7983 */ /* 0x000f280000300800 */
[----:B------:R3:W-:Y:S01]  /*52920*/  STL.64 [R1+0xe0], R14 ;  /* 0x0000e00e01007387 */ /* 0x0007e20000100a00 */
[----:B--2---:R-:W-:-:S04]  /*52930*/  LEA R26, P1, R8, R20, 0x1 ;  /* 0x00000014081a7211 */ /* 0x004fc800078208ff */
[----:B------:R-:W-:Y:S02]  /*52940*/  LEA.HI.X.SX32 R27, R8, R21, 0x1, P1 ;  /* 0x00000015081b7211 */ /* 0x000fe400008f0eff */
[----:B------:R-:W2:Y:S01]  /*52950*/  LDL.LU R8, [R1+0x2f8] ;  /* 0x0002f80001087983 */ /* 0x000ea20000300800 */
[----:B-1----:R-:W-:-:S04]  /*52960*/  LEA R18, P3, R24, R20, 0x1 ;  /* 0x0000001418127211 */ /* 0x002fc800078608ff */
[----:B------:R-:W-:-:S05]  /*52970*/  LEA.HI.X.SX32 R19, R24, R21, 0x1, P3 ;  /* 0x0000001518137211 */ /* 0x000fca00018f0eff */
[----:B------:R0:W-:Y:S01]  /*52980*/  STL.64 [R1+0xd0], R18 ;  /* 0x0000d01201007387 */ /* 0x0001e20000100a00 */
[----:B---3--:R-:W-:-:S03]  /*52990*/  LEA R14, P2, R10, R20, 0x1 ;  /* 0x000000140a0e7211 */ /* 0x008fc600078408ff */
[----:B------:R1:W-:Y:S01]  /*529a0*/  STL.64 [R1+0xd8], R26 ;  /* 0x0000d81a01007387 */ /* 0x0003e20000100a00 */
[----:B------:R-:W-:-:S03]  /*529b0*/  LEA.HI.X.SX32 R15, R10, R21, 0x1, P2 ;  /* 0x000000150a0f7211 */ /* 0x000fc600010f0eff */
[----:B------:R-:W3:Y:S04]  /*529c0*/  LDL.LU R10, [R1+0x300] ;  /* 0x00030000010a7983 */ /* 0x000ee80000300800 */
[----:B------:R4:W-:Y:S04]  /*529d0*/  STL.64 [R1+0xc8], R14 ;  /* 0x0000c80e01007387 */ /* 0x0009e80000100a00 */
[----:B------:R-:W3:Y:S01]  /*529e0*/  LDL.LU R24, [R1+0x2fc] ;  /* 0x0002fc0001187983 */ /* 0x000ee20000300800 */
[----:B0-----:R-:W-:-:S04]  /*529f0*/  LEA R18, P1, R12, R20, 0x1 ;  /* 0x000000140c127211 */ /* 0x001fc800078208ff */
[----:B------:R-:W-:Y:S02]  /*52a00*/  LEA.HI.X.SX32 R19, R12, R21, 0x1, P1 ;  /* 0x000000150c137211 */ /* 0x000fe400008f0eff */
[----:B------:R-:W3:Y:S04]  /*52a10*/  LDL.LU R12, [R1+0x304] ;  /* 0x00030400010c7983 */ /* 0x000ee80000300800 */
[----:B------:R0:W-:Y:S01]  /*52a20*/  STL.64 [R1+0xc0], R18 ;  /* 0x0000c01201007387 */ /* 0x0001e20000100a00 */
[----:B-1----:R-:W-:-:S04]  /*52a30*/  LEA R26, P2, R9, R20, 0x1 ;  /* 0x00000014091a7211 */ /* 0x002fc800078408ff */
[----:B------:R-:W-:Y:S02]  /*52a40*/  LEA.HI.X.SX32 R27, R9, R21, 0x1, P2 ;  /* 0x00000015091b7211 */ /* 0x000fe400010f0eff */
[----:B------:R-:W3:Y:S01]  /*52a50*/  LDL.LU R9, [R1+0x308] ;  /* 0x0003080001097983 */ /* 0x000ee20000300800 */
[----:B----4-:R-:W-:-:S04]  /*52a60*/  LEA R14, P3, R22, R20, 0x1 ;  /* 0x00000014160e7211 */ /* 0x010fc800078608ff */
[----:B------:R-:W-:Y:S02]  /*52a70*/  LEA.HI.X.SX32 R15, R22, R21, 0x1, P3 ;  /* 0x00000015160f7211 */ /* 0x000fe400018f0eff */
[----:B0-----:R-:W-:-:S04]  /*52a80*/  LEA R18, P1, R17, R20, 0x1 ;  /* 0x0000001411127211 */ /* 0x001fc800078208ff */
[----:B------:R-:W-:Y:S01]  /*52a90*/  LEA.HI.X.SX32 R19, R17, R21, 0x1, P1 ;  /* 0x0000001511137211 */ /* 0x000fe200008f0eff */
        /* <DEDUP_REMOVED lines=9> */
[----:B-1----:R-:W-:-:S04]  /*52b30*/  LEA R26, P1, R16, R20, 0x1 ;  /* 0x00000014101a7211 */ /* 0x002fc800078208ff */
[----:B------:R-:W-:Y:S02]  /*52b40*/  LEA.HI.X.SX32 R27, R16, R21, 0x1, P1 ;  /* 0x00000015101b7211 */ /* 0x000fe400008f0eff */
[----:B------:R-:W4:Y:S01]  /*52b50*/  LDL.LU R16, [R1+0x330] ;  /* 0x0003300001107983 */ /* 0x000f220000300800 */
[----:B------:R-:W-:-:S04]  /*52b60*/  LEA R18, P3, R23, R20, 0x1 ;  /* 0x0000001417127211 */ /* 0x000fc800078608ff */
        /* <DEDUP_REMOVED lines=16> */
[----:B------:R-:W-:-:S05]  /*52c70*/  LEA.HI.X.SX32 R15, R24, R21, 0x1, P3 ;  /* 0x00000015180f7211 */ /* 0x000fca00018f0eff */
[----:B------:R0:W-:Y:S01]  /*52c80*/  STL.64 [R1+0x70], R14 ;  /* 0x0000700e01007387 */ /* 0x0001e20000100a00 */
[----:B-1----:R-:W-:-:S03]  /*52c90*/  LEA R18, P1, R12, R20, 0x1 ;  /* 0x000000140c127211 */ /* 0x002fc600078208ff */
        /* <DEDUP_REMOVED lines=9> */
[----:B----4-:R-:W-:-:S04]  /*52d30*/  LEA R26, P1, R17, R20, 0x1 ;  /* 0x00000014111a7211 */ /* 0x010fc800078208ff */
[----:B------:R-:W-:Y:S02]  /*52d40*/  LEA.HI.X.SX32 R27, R17, R21, 0x1, P1 ;  /* 0x00000015111b7211 */ /* 0x000fe400008f0eff */
[----:B------:R-:W4:Y:S01]  /*52d50*/  LDL.LU R17, [R1+0x360] ;  /* 0x0003600001117983 */ /* 0x000f220000300800 */
[----:B-1----:R-:W-:-:S04]  /*52d60*/  LEA R18, P3, R22, R20, 0x1 ;  /* 0x0000001416127211 */ /* 0x002fc800078608ff */
        /* <DEDUP_REMOVED lines=28> */
[-C--:B0-----:R-:W-:Y:S02]  /*52f30*/  LEA R26, P1, R12, R20.reuse, 0x1 ;  /* 0x000000140c1a7211 */ /* 0x081fe400078208ff */
[----:B-1----:R-:W-:-:S02]  /*52f40*/  LEA R18, P3, R24, R20, 0x1 ;  /* 0x0000001418127211 */ /* 0x002fc400078608ff */
[-C--:B------:R-:W-:Y:S02]  /*52f50*/  LEA.HI.X.SX32 R27, R12, R21.reuse, 0x1, P1 ;  /* 0x000000150c1b7211 */ /* 0x080fe400008f0eff */
[----:B------:R-:W-:Y:S01]  /*52f60*/  LEA.HI.X.SX32 R19, R24, R21, 0x1, P3 ;  /* 0x0000001518137211 */ /* 0x000fe200018f0eff */
[----:B------:R-:W3:Y:S01]  /*52f70*/  LDL.LU R12, [R1+0x380] ;  /* 0x00038000010c7983 */ /* 0x000ee20000300800 */
[----:B------:R-:W-:-:S03]  /*52f80*/  LEA R14, P2, R9, R20, 0x1 ;  /* 0x00000014090e7211 */ /* 0x000fc600078408ff */
[----:B------:R4:W-:Y:S01]  /*52f90*/  STL.64 [R1+0x10], R18 ;  /* 0x0000101201007387 */ /* 0x0009e20000100a00 */
[----:B------:R-:W-:-:S03]  /*52fa0*/  LEA.HI.X.SX32 R15, R9, R21, 0x1, P2 ;  /* 0x00000015090f7211 */ /* 0x000fc600010f0eff */
[----:B------:R0:W-:Y:S04]  /*52fb0*/  STL.64 [R1+0x18], R26 ;  /* 0x0000181a01007387 */ /* 0x0001e80000100a00 */
[----:B------:R-:W3:Y:S04]  /*52fc0*/  LDL.LU R9, [R1+0x388] ;  /* 0x0003880001097983 */ /* 0x000ee80000300800 */
[----:B------:R1:W-:Y:S04]  /*52fd0*/  STL.64 [R1+0x1e0], R14 ;  /* 0x0001e00e01007387 */ /* 0x0003e80000100a00 */
[----:B------:R-:W3:Y:S01]  /*52fe0*/  LDL.LU R24, [R1+0x384] ;  /* 0x0003840001187983 */ /* 0x000ee20000300800 */
[----:B----4-:R-:W-:-:S04]  /*52ff0*/  LEA R18, P1, R17, R20, 0x1 ;  /* 0x0000001411127211 */ /* 0x010fc800078208ff */
[----:B------:R-:W-:Y:S02]  /*53000*/  LEA.HI.X.SX32 R19, R17, R21, 0x1, P1 ;  /* 0x0000001511137211 */ /* 0x000fe400008f0eff */
[----:B------:R-:W4:Y:S04]  /*53010*/  LDL.LU R17, [R1+0x38c] ;  /* 0x00038c0001117983 */ /* 0x000f280000300800 */
[----:B------:R1:W-:Y:S01]  /*53020*/  STL.64 [R1+0x1f0], R18 ;  /* 0x0001f01201007387 */ /* 0x0003e20000100a00 */
[----:B0-----:R-:W-:-:S04]  /*53030*/  LEA R26, P2, R11, R20, 0x1 ;  /* 0x000000140b1a7211 */ /* 0x001fc800078408ff */
[----:B------:R-:W-:Y:S02]  /*53040*/  LEA.HI.X.SX32 R27, R11, R21, 0x1, P2 ;  /* 0x000000150b1b7211 */ /* 0x000fe400010f0eff */
[----:B------:R-:W4:Y:S01]  /*53050*/  LDL.LU R11, [R1+0x390] ;  /* 0x00039000010b7983 */ /* 0x000f220000300800 */
[----:B-1----:R-:W-:-:S04]  /*53060*/  LEA R14, P3, R22, R20, 0x1 ;  /* 0x00000014160e7211 */ /* 0x002fc800078608ff */
[----:B------:R-:W-:Y:S02]  /*53070*/  LEA.HI.X.SX32 R15, R22, R21, 0x1, P3 ;  /* 0x00000015160f7211 */ /* 0x000fe400018f0eff */
[----:B------:R-:W-:-:S04]  /*53080*/  LEA R18, P1, R16, R20, 0x1 ;  /* 0x0000001410127211 */ /* 0x000fc800078208ff */
        /* <DEDUP_REMOVED lines=23> */
[-C--:B------:R-:W-:Y:S02]  /*53200*/  LEA.HI.X.SX32 R19, R12, R21.reuse, 0x1, P1 ;  /* 0x000000150c137211 */ /* 0x080fe400008f0eff */
[----:B------:R-:W3:Y:S04]  /*53210*/  LDL.LU R12, [R1+0x3b4] ;  /* 0x0003b400010c7983 */ /* 0x000ee80000300800 */
[----:B------:R4:W-:Y:S01]  /*53220*/  STL.64 [R1+0x268], R18 ;  /* 0x0002681201007387 */ /* 0x0009e20000100a00 */
[CC--:B-1----:R-:W-:Y:S02]  /*53230*/  LEA R26, P2, R9.reuse, R20.reuse, 0x1 ;  /* 0x00000014091a7211 */ /* 0x0c2fe400078408ff */
[----:B------:R-:W-:Y:S02]  /*53240*/  LEA R14, P3, R24, R20, 0x1 ;  /* 0x00000014180e7211 */ /* 0x000fe400078608ff */
[----:B------:R-:W-:-:S02]  /*53250*/  LEA.HI.X.SX32 R27, R9, R21, 0x1, P2 ;  /* 0x00000015091b7211 */ /* 0x000fc400010f0eff */
[----:B------:R-:W-:Y:S01]  /*53260*/  LEA.HI.X.SX32 R15, R24, R21, 0x1, P3 ;  /* 0x00000015180f7211 */ /* 0x000fe200018f0eff */
[----:B------:R-:W3:Y:S01]  /*53270*/  LDL.LU R9, [R1+0x3b8] ;  /* 0x0003b80001097983 */ /* 0x000ee20000300800 */
[----:B----4-:R-:W-:-:S03]  /*53280*/  LEA R18, P1, R17, R20, 0x1 ;  /* 0x0000001411127211 */ /* 0x010fc600078208ff */
[----:B------:R0:W-:Y:S01]  /*53290*/  STL.64 [R1+0x278], R14 ;  /* 0x0002780e01007387 */ /* 0x0001e20000100a00 */
[----:B------:R-:W-:-:S03]  /*532a0*/  LEA.HI.X.SX32 R19, R17, R21, 0x1, P1 ;  /* 0x0000001511137211 */ /* 0x000fc600008f0eff */
[----:B------:R1:W-:Y:S04]  /*532b0*/  STL.64 [R1+0x270], R26 ;  /* 0x0002701a01007387 */ /* 0x0003e80000100a00 */
[----:B------:R-:W4:Y:S04]  /*532c0*/  LDL.LU R17, [R1+0x3d8] ;  /* 0x0003d80001117983 */ /* 0x000f280000300800 */
[----:B------:R1:W-:Y:S04]  /*532d0*/  STL.64 [R1+0x280], R18 ;  /* 0x0002801201007387 */ /* 0x0003e80000100a00 */
[----:B------:R-:W4:Y:S01]  /*532e0*/  LDL.LU R24, [R1+0x3bc] ;  /* 0x0003bc0001187983 */ /* 0x000f220000300800 */
[----:B0-----:R-:W-:-:S04]  /*532f0*/  LEA R14, P2, R11, R20, 0x1 ;  /* 0x000000140b0e7211 */ /* 0x001fc800078408ff */
[----:B------:R-:W-:Y:S02]  /*53300*/  LEA.HI.X.SX32 R15, R11, R21, 0x1, P2 ;  /* 0x000000150b0f7211 */ /* 0x000fe400010f0eff */
[----:B------:R-:W4:Y:S04]  /*53310*/  LDL.LU R11, [R1+0x3dc] ;  /* 0x0003dc00010b7983 */ /* 0x000f280000300800 */
[----:B------:R0:W-:Y:S01]  /*53320*/  STL.64 [R1+0x288], R14 ;  /* 0x0002880e01007387 */ /* 0x0001e20000100a00 */
[----:B-1----:R-:W-:-:S04]  /*53330*/  LEA R26, P1, R22, R20, 0x1 ;  /* 0x00000014161a7211 */ /* 0x002fc800078208ff */
[-C--:B------:R-:W-:Y:S02]  /*53340*/  LEA.HI.X.SX32 R27, R22, R21.reuse, 0x1, P1 ;  /* 0x00000015161b7211 */ /* 0x080fe400008f0eff */
[----:B------:R-:W4:Y:S01]  /*53350*/  LDL.LU R22, [R1+0x3e0] ;  /* 0x0003e00001167983 */ /* 0x000f220000300800 */
[CC--:B------:R-:W-:Y:S02]  /*53360*/  LEA R18, P3, R16.reuse, R20.reuse, 0x1 ;  /* 0x0000001410127211 */ /* 0x0c0fe400078608ff */
[C---:B0-----:R-:W-:Y:S02]  /*53370*/  LEA R14, P2, R13.reuse, R20, 0x1 ;  /* 0x000000140d0e7211 */ /* 0x041fe400078408ff */
[-C--:B------:R-:W-:Y:S02]  /*53380*/  LEA.HI.X.SX32 R19, R16, R21.reuse, 0x1, P3 ;  /* 0x0000001510137211 */ /* 0x080fe400018f0eff */
[----:B------:R-:W-:-:S03]  /*53390*/  LEA.HI.X.SX32 R15, R13, R21, 0x1, P2 ;  /* 0x000000150d0f7211 */ /* 0x000fc600010f0eff */
[----:B------:R2:W-:Y:S04]  /*533a0*/  STL.64 [R1+0x298], R18 ;  /* 0x0002981201007387 */ /* 0x0005e80000100a00 */
        /* <DEDUP_REMOVED lines=13> */
[----:B------:R0:W-:Y:S04]  /*53480*/  STL.64 [R1+0x2c0], R14 ;  /* 0x0002c00e01007387 */ /* 0x0001e80000100a00 */
[----:B------:R4:W-:Y:S01]  /*53490*/  STL.64 [R1+0x2b8], R26 ;  /* 0x0002b81a01007387 */ /* 0x0009e20000100a00 */
[----:B-1----:R-:W-:-:S04]  /*534a0*/  LEA R18, P1, R12, R20, 0x1 ;  /* 0x000000140c127211 */ /* 0x002fc800078208ff */
[----:B------:R-:W-:Y:S02]  /*534b0*/  LEA.HI.X.SX32 R19, R12, R21, 0x1, P1 ;  /* 0x000000150c137211 */ /* 0x000fe400008f0eff */
[----:B------:R-:W3:Y:S04]  /*534c0*/  LDL.LU R12, [R1+0x408] ;  /* 0x00040800010c7983 */ /* 0x000ee80000300800 */
[----:B------:R1:W-:Y:S04]  /*534d0*/  STL.64 [R1+0x2c8], R18 ;  /* 0x0002c81201007387 */ /* 0x0003e80000100a00 */
[----:B------:R-:W3:Y:S01]  /*534e0*/  LDL.LU R23, [R1+0x3f4] ;  /* 0x0003f40001177983 */ /* 0x000ee20000300800 */
[----:B0-----:R-:W-:-:S04]  /*534f0*/  LEA R14, P2, R9, R20, 0x1 ;  /* 0x00000014090e7211 */ /* 0x001fc800078408ff */
[-C--:B------:R-:W-:Y:S02]  /*53500*/  LEA.HI.X.SX32 R15, R9, R21.reuse, 0x1, P2 ;  /* 0x00000015090f7211 */ /* 0x080fe400010f0eff */
[----:B------:R-:W3:Y:S04]  /*53510*/  LDL.LU R9, [R1+0x40c] ;  /* 0x00040c0001097983 */ /* 0x000ee80000300800 */
[----:B------:R0:W-:Y:S01]  /*53520*/  STL.64 [R1+0x2d0], R14 ;  /* 0x0002d00e01007387 */ /* 0x0001e20000100a00 */
[CC--:B----4-:R-:W-:Y:S02]  /*53530*/  LEA R26, P1, R17.reuse, R20.reuse, 0x1 ;  /* 0x00000014111a7211 */ /* 0x0d0fe400078208ff */
[----:B-1----:R-:W-:Y:S02]  /*53540*/  LEA R18, P3, R24, R20, 0x1 ;  /* 0x0000001418127211 */ /* 0x002fe400078608ff */
[----:B------:R-:W-:-:S02]  /*53550*/  LEA.HI.X.SX32 R27, R17, R21, 0x1, P1 ;  /* 0x00000015111b7211 */ /* 0x000fc400008f0eff */
[----:B------:R-:W-:Y:S01]  /*53560*/  LEA.HI.X.SX32 R19, R24, R21, 0x1, P3 ;  /* 0x0000001518137211 */ /* 0x000fe200018f0eff */
[----:B------:R-:W4:Y:S01]  /*53570*/  LDL.LU R17, [R1+0x428] ;  /* 0x0004280001117983 */ /* 0x000f220000300800 */
[----:B0-----:R-:W-:-:S03]  /*53580*/  LEA R14, P2, R11, R20, 0x1 ;  /* 0x000000140b0e7211 */ /* 0x001fc600078408ff */
        /* <DEDUP_REMOVED lines=30> */
[----:B------:R-:W3:Y:S04]  /*53770*/  LDL.LU R12, [R1+0x470] ;  /* 0x00047000010c7983 */ /* 0x000ee80000300800 */
[----:B------:R4:W-:Y:S01]  /*53780*/  STL.64 [R1+0x328], R18 ;  /* 0x0003281201007387 */ /* 0x0009e20000100a00 */
[----:B------:R-:W-:-:S03]  /*53790*/  LEA R14, P2, R9, R20, 0x1 ;  /* 0x00000014090e7211 */ /* 0x000fc600078408ff */
[----:B------:R0:W-:Y:S01]  /*537a0*/  STL.64 [R1+0x318], R26 ;  /* 0x0003181a01007387 */ /* 0x0001e20000100a00 */
[----:B------:R-:W-:-:S03]  /*537b0*/  LEA.HI.X.SX32 R15, R9, R21, 0x1, P2 ;  /* 0x00000015090f7211 */ /* 0x000fc600010f0eff */
[----:B------:R-:W3:Y:S04]  /*537c0*/  LDL.LU R9, [R1+0x488] ;  /* 0x0004880001097983 */ /* 0x000ee80000300800 */
[----:B------:R1:W-:Y:S04]  /*537d0*/  STL.64 [R1+0x330], R14 ;  /* 0x0003300e01007387 */ /* 0x0003e80000100a00 */
[----:B------:R-:W3:Y:S01]  /*537e0*/  LDL.LU R23, [R1+0x474] ;  /* 0x0004740001177983 */ /* 0x000ee20000300800 */
[----:B----4-:R-:W-:-:S04]  /*537f0*/  LEA R18, P1, R17, R20, 0x1 ;  /* 0x0000001411127211 */ /* 0x010fc800078208ff */
[-C--:B------:R-:W-:Y:S02]  /*53800*/  LEA.HI.X.SX32 R19, R17, R21.reuse, 0x1, P1 ;  /* 0x0000001511137211 */ /* 0x080fe400008f0eff */
[----:B------:R-:W4:Y:S04]  /*53810*/  LDL.LU R17, [R1+0x48c] ;  /* 0x00048c0001117983 */ /* 0x000f280000300800 */
[----:B------:R1:W-:Y:S01]  /*53820*/  STL.64 [R1+0x338], R18 ;  /* 0x0003381201007387 */ /* 0x0003e20000100a00 */
[CC--:B0-----:R-:W-:Y:S02]  /*53830*/  LEA R26, P2, R11.reuse, R20.reuse, 0x1 ;  /* 0x000000140b1a7211 */ /* 0x0c1fe400078408ff */
[----:B-1----:R-:W-:Y:S02]  /*53840*/  LEA R14, P3, R24, R20, 0x1 ;  /* 0x00000014180e7211 */ /* 0x002fe400078608ff */
[----:B------:R-:W-:-:S02]  /*53850*/  LEA.HI.X.SX32 R27, R11, R21, 0x1, P2 ;  /* 0x000000150b1b7211 */ /* 0x000fc400010f0eff */
[----:B------:R-:W-:Y:S01]  /*53860*/  LEA.HI.X.SX32 R15, R24, R21, 0x1, P3 ;  /* 0x00000015180f7211 */ /* 0x000fe200018f0eff */
[----:B------:R-:W4:Y:S01]  /*53870*/  LDL.LU R11, [R1+0x490] ;  /* 0x00049000010b7983 */ /* 0x000f220000300800 */
[----:B------:R-:W-:-:S03]  /*53880*/  LEA R18, P1, R22, R20, 0x1 ;  /* 0x0000001416127211 */ /* 0x000fc600078208ff */
        /* <DEDUP_REMOVED lines=26> */
[-C--:B-1----:R-:W-:Y:S02]  /*53a30*/  LEA R26, P2, R9, R20.reuse, 0x1 ;  /* 0x00000014091a7211 */ /* 0x082fe400078408ff */
        /* <DEDUP_REMOVED lines=12> */
[-C--:B------:R-:W-:Y:S02]  /*53b00*/  LEA.HI.X.SX32 R15, R11, R21.reuse, 0x1, P2 ;  /* 0x000000150b0f7211 */ /* 0x080fe400010f0eff */
[----:B------:R-:W4:Y:S04]  /*53b10*/  LDL.LU R11, [R1+0x4e4] ;  /* 0x0004e400010b7983 */ /* 0x000f280000300800 */
[----:B------:R0:W-:Y:S01]  /*53b20*/  STL.64 [R1+0x3b0], R14 ;  /* 0x0003b00e01007387 */ /* 0x0001e20000100a00 */
[-C--:B-1----:R-:W-:Y:S02]  /*53b30*/  LEA R26, P1, R22, R20.reuse, 0x1 ;  /* 0x00000014161a7211 */ /* 0x082fe400078208ff */
[----:B------:R-:W-:Y:S02]  /*53b40*/  LEA R18, P3, R24, R20, 0x1 ;  /* 0x0000001418127211 */ /* 0x000fe400078608ff */
[----:B------:R-:W-:-:S02]  /*53b50*/  LEA.HI.X.SX32 R27, R22, R21, 0x1, P1 ;  /* 0x00000015161b7211 */ /* 0x000fc400008f0eff */
[----:B------:R-:W-:Y:S01]  /*53b60*/  LEA.HI.X.SX32 R19, R24, R21, 0x1, P3 ;  /* 0x0000001518137211 */ /* 0x000fe200018f0eff */
[----:B------:R-:W4:Y:S01]  /*53b70*/  LDL.LU R22, [R1+0x4e8] ;  /* 0x0004e80001167983 */ /* 0x000f220000300800 */
[----:B0-----:R-:W-:-:S03]  /*53b80*/  LEA R14, P2, R13, R20, 0x1 ;  /* 0x000000140d0e7211 */ /* 0x001fc600078408ff */
[----:B------:R-:W-:Y:S01]  /*53b90*/  STL.64 [R1+0x8], R18 ;  /* 0x0000081201007387 */ /* 0x000fe20000100a00 */
[----:B------:R-:W-:-:S03]  /*53ba0*/  LEA.HI.X.SX32 R15, R13, R21, 0x1, P2 ;  /* 0x000000150d0f7211 */ /* 0x000fc600010f0eff */
[----:B------:R0:W-:Y:S04]  /*53bb0*/  STL.64 [R1+0x3b8], R26 ;  /* 0x0003b81a01007387 */ /* 0x0001e80000100a00 */
[----:B0-----:R-:W4:Y:S04]  /*53bc0*/  LDL.LU R26, [R1+0x4f0] ;  /* 0x0004f000011a7983 */ /* 0x001f280000300800 */
[----:B------:R0:W-:Y:S04]  /*53bd0*/  STL.64 [R1+0x3d8], R14 ;  /* 0x0003d80e01007387 */ /* 0x0001e80000100a00 */
[----:B------:R-:W4:Y:S01]  /*53be0*/  LDL.LU R13, [R1+0x4ec] ;  /* 0x0004ec00010d7983 */ /* 0x000f220000300800 */
[----:B--2---:R-:W-:-:S04]  /*53bf0*/  LEA R18, P1, R8, R20, 0x1 ;  /* 0x0000001408127211 */ /* 0x004fc800078208ff */
[----:B------:R-:W-:Y:S01]  /*53c00*/  LEA.HI.X.SX32 R19, R8, R21, 0x1, P1 ;  /* 0x0000001508137211 */ /* 0x000fe200008f0eff */
[----:B------:R-:W-:Y:S02]  /*53c10*/  IMAD.MOV.U32 R8, RZ, RZ, R7 ;  /* 0x000000ffff087224 */ /* 0x000fe400078e0007 */
        /* <DEDUP_REMOVED lines=8> */
[----:B------:R4:W-:Y:S04]  /*53ca0*/  STL.64 [R1+0x3f0], R24 ;  /* 0x0003f01801007387 */ /* 0x0009e80000100a00 */
[----:B------:R-:W3:Y:S01]  /*53cb0*/  LDL.LU R16, [R1+0x508] ;  /* 0x0005080001107983 */ /* 0x000ee20000300800 */
[----:B-1----:R-:W-:-:S04]  /*53cc0*/  LEA R18, P1, R12, R20, 0x1 ;  /* 0x000000140c127211 */ /* 0x002fc800078208ff */
[----:B------:R-:W-:-:S05]  /*53cd0*/  LEA.HI.X.SX32 R19, R12, R21, 0x1, P1 ;  /* 0x000000150c137211 */ /* 0x000fca00008f0eff */
[----:B------:R1:W-:Y:S04]  /*53ce0*/  STL.64 [R1+0x408], R18 ;  /* 0x0004081201007387 */ /* 0x0003e80000100a00 */
[----:B------:R-:W3:Y:S01]  /*53cf0*/  LDL.LU R12, [R1+0x4fc] ;  /* 0x0004fc00010c7983 */ /* 0x000ee20000300800 */
[----:B0-----:R-:W-:-:S04]  /*53d00*/  LEA R14, P2, R9, R20, 0x1 ;  /* 0x00000014090e7211 */ /* 0x001fc800078408ff */
[----:B------:R-:W-:Y:S02]  /*53d10*/  LEA.HI.X.SX32 R15, R9, R21, 0x1, P2 ;  /* 0x00000015090f7211 */ /* 0x000fe400010f0eff */
[----:B------:R-:W3:Y:S04]  /*53d20*/  LDL.LU R9, [R1+0x50c] ;  /* 0x00050c0001097983 */ /* 0x000ee80000300800 */
[----:B------:R0:W-:Y:S01]  /*53d30*/  STL.64 [R1+0x428], R14 ;  /* 0x0004280e01007387 */ /* 0x0001e20000100a00 */
[-C--:B----4-:R-:W-:Y:S02]  /*53d40*/  LEA R24, P1, R17, R20.reuse, 0x1 ;  /* 0x0000001411187211 */ /* 0x090fe400078208ff */
[----:B-1----:R-:W-:-:S04]  /*53d50*/  LEA R18, P3, R23, R20, 0x1 ;  /* 0x0000001417127211 */ /* 0x002fc800078608ff */
[-C--:B------:R-:W-:Y:S02]  /*53d60*/  LEA.HI.X.SX32 R19, R23, R21.reuse, 0x1, P3 ;  /* 0x0000001517137211 */ /* 0x080fe400018f0eff */
[----:B------:R-:W-:Y:S02]  /*53d70*/  LEA.HI.X.SX32 R25, R17, R21, 0x1, P1 ;  /* 0x0000001511197211 */ /* 0x000fe400008f0eff */
        /* <DEDUP_REMOVED lines=12> */
[CC--:B-1----:R-:W-:Y:S02]  /*53e40*/  LEA R24, P2, R26.reuse, R20.reuse, 0x1 ;  /* 0x000000141a187211 */ /* 0x0c2fe400078408ff */
[----:B------:R-:W-:Y:S02]  /*53e50*/  LEA R14, P3, R13, R20, 0x1 ;  /* 0x000000140d0e7211 */ /* 0x000fe400078608ff */
[----:B------:R-:W-:-:S02]  /*53e60*/  LEA.HI.X.SX32 R25, R26, R21, 0x1, P2 ;  /* 0x000000151a197211 */ /* 0x000fc400010f0eff */
[----:B------:R-:W-:Y:S01]  /*53e70*/  LEA.HI.X.SX32 R15, R13, R21, 0x1, P3 ;  /* 0x000000150d0f7211 */ /* 0x000fe200018f0eff */
[----:B------:R-:W4:Y:S04]  /*53e80*/  LDL.LU R26, [R1+0x53c] ;  /* 0x00053c00011a7983 */ /* 0x000f280000300800 */
[----:B------:R3:W-:Y:S04]  /*53e90*/  STL.64 [R1+0x488], R14 ;  /* 0x0004880e01007387 */ /* 0x0007e80000100a00 */
[----:B------:R0:W-:Y:S04]  /*53ea0*/  STL.64 [R1+0x490], R24 ;  /* 0x0004901801007387 */ /* 0x0001e80000100a00 */
[----:B------:R-:W4:Y:S01]  /*53eb0*/  LDL.LU R13, [R1+0x560] ;  /* 0x00056000010d7983 */ /* 0x000f220000300800 */
[----:B--2---:R-:W-:-:S04]  /*53ec0*/  LEA R18, P1, R7, R20, 0x1 ;  /* 0x0000001407127211 */ /* 0x004fc800078208ff */
[----:B------:R-:W-:Y:S01]  /*53ed0*/  LEA.HI.X.SX32 R19, R7, R21, 0x1, P1 ;  /* 0x0000001507137211 */ /* 0x000fe200008f0eff */
[----:B------:R-:W-:-:S04]  /*53ee0*/  IMAD.MOV.U32 R7, RZ, RZ, R6 ;  /* 0x000000ffff077224 */ /* 0x000fc800078e0006 */
[----:B------:R1:W-:Y:S04]  /*53ef0*/  STL.64 [R1+0x4a0], R18 ;  /* 0x0004a01201007387 */ /* 0x0003e80000100a00 */
[----:B------:R-:W2:Y:S01]  /*53f00*/  LDL.LU R6, [R1+0x55c] ;  /* 0x00055c0001067983 */ /* 0x000ea20000300800 */
[----:B---3--:R-:W-:-:S04]  /*53f10*/  LEA R14, P2, R10, R20, 0x1 ;  /* 0x000000140a0e7211 */ /* 0x008fc800078408ff */
[----:B------:R-:W-:Y:S02]  /*53f20*/  LEA.HI.X.SX32 R15, R10, R21, 0x1, P2 ;  /* 0x000000150a0f7211 */ /* 0x000fe400010f0eff */
[----:B------:R-:W3:Y:S04]  /*53f30*/  LDL.LU R10, [R1+0x564] ;  /* 0x00056400010a7983 */ /* 0x000ee80000300800 */
[----:B------:R1:W-:Y:S01]  /*53f40*/  STL.64 [R1+0x4a8], R14 ;  /* 0x0004a80e01007387 */ /* 0x0003e20000100a00 */
[----:B0-----:R-:W-:-:S04]  /*53f50*/  LEA R24, P1, R16, R20, 0x1 ;  /* 0x0000001410187211 */ /* 0x001fc800078208ff */
[----:B------:R-:W-:Y:S02]  /*53f60*/  LEA.HI.X.SX32 R25, R16, R21, 0x1, P1 ;  /* 0x0000001510197211 */ /* 0x000fe400008f0eff */
[----:B------:R-:W3:Y:S01]  /*53f70*/  LDL.LU R16, [R1+0x56c] ;  /* 0x00056c0001107983 */ /* 0x000ee20000300800 */
[----:B-1----:R-:W-:-:S04]  /*53f80*/  LEA R18, P3, R12, R20, 0x1 ;  /* 0x000000140c127211 */ /* 0x002fc800078608ff */
[----:B------:R-:W-:-:S05]  /*53f90*/  LEA.HI.X.SX32 R19, R12, R21, 0x1, P3 ;  /* 0x000000150c137211 */ /* 0x000fca00018f0eff */
[----:B------:R4:W-:Y:S04]  /*53fa0*/  STL.64 [R1+0x4b8], R18 ;  /* 0x0004b81201007387 */ /* 0x0009e80000100a00 */
[----:B------:R0:W-:Y:S04]  /*53fb0*/  STL.64 [R1+0x4c0], R24 ;  /* 0x0004c01801007387 */ /* 0x0001e80000100a00 */
[----:B------:R-:W3:Y:S01]  /*53fc0*/  LDL.LU R12, [R1+0x574] ;  /* 0x00057400010c7983 */ /* 0x000ee20000300800 */
[----:B------:R-:W-:-:S04]  /*53fd0*/  LEA R14, P2, R9, R20, 0x1 ;  /* 0x00000014090e7211 */ /* 0x000fc800078408ff */
[----:B------:R-:W-:-:S05]  /*53fe0*/  LEA.HI.X.SX32 R15, R9, R21, 0x1, P2 ;  /* 0x00000015090f7211 */ /* 0x000fca00010f0eff */
[----:B------:R1:W-:Y:S04]  /*53ff0*/  STL.64 [R1+0x4e0], R14 ;  /* 0x0004e00e01007387 */ /* 0x0003e80000100a00 */
[----:B------:R-:W3:Y:S01]  /*54000*/  LDL.LU R9, [R1+0x58c] ;  /* 0x00058c0001097983 */ /* 0x000ee20000300800 */
[----:B----4-:R-:W-:-:S04]  /*54010*/  LEA R18, P1, R17, R20, 0x1 ;  /* 0x0000001411127211 */ /* 0x010fc800078208ff */
[-C--:B------:R-:W-:Y:S02]  /*54020*/  LEA.HI.X.SX32 R19, R17, R21.reuse, 0x1, P1 ;  /* 0x0000001511137211 */ /* 0x080fe400008f0eff */
[----:B------:R-:W4:Y:S04]  /*54030*/  LDL.LU R17, [R1+0x594] ;  /* 0x0005940001117983 */ /* 0x000f280000300800 */
[----:B------:R1:W-:Y:S01]  /*54040*/  STL.64 [R1+0x4e8], R18 ;  /* 0x0004e81201007387 */ /* 0x0003e20000100a00 */
[-C--:B0-----:R-:W-:Y:S02]  /*54050*/  LEA R24, P2, R23, R20.reuse, 0x1 ;  /* 0x0000001417187211 */ /* 0x081fe400078408ff */
[----:B-1----:R-:W-:Y:S02]  /*54060*/  LEA R14, P3, R11, R20, 0x1 ;  /* 0x000000140b0e7211 */ /* 0x002fe400078608ff */
[----:B------:R-:W-:-:S02]  /*54070*/  LEA.HI.X.SX32 R25, R23, R21, 0x1, P2 ;  /* 0x0000001517197211 */ /* 0x000fc400010f0eff */
[----:B------:R-:W-:Y:S02]  /*54080*/  LEA.HI.X.SX32 R15, R11, R21, 0x1, P3 ;  /* 0x000000150b0f7211 */ /* 0x000fe400018f0eff */
[----:B------:R-:W4:Y:S01]  /*54090*/  LDL.LU R11, [R1+0x59c] ;  /* 0x00059c00010b7983 */ /* 0x000f220000300800 */
[----:B------:R-:W-:-:S03]  /*540a0*/  LEA R18, P1, R22, R20, 0x1 ;  /* 0x0000001416127211 */ /* 0x000fc600078208ff */
[----:B------:R-:W-:Y:S01]  /*540b0*/  STL.64 [R1+0x4f0], R14 ;  /* 0x0004f00e01007387 */ /* 0x000fe20000100a00 */
[----:B------:R-:W-:-:S03]  /*540c0*/  LEA.HI.X.SX32 R19, R22, R21, 0x1, P1 ;  /* 0x0000001516137211 */ /* 0x000fc600008f0eff */
[----:B------:R0:W-:Y:S04]  /*540d0*/  STL.64 [R1+0x4f8], R24 ;  /* 0x0004f81801007387 */ /* 0x0001e80000100a00 */
[----:B0-----:R-:W4:Y:S04]  /*540e0*/  LDL.LU R25, [R1+0x5a4] ;  /* 0x0005a40001197983 */ /* 0x001f280000300800 */
[----:B------:R2:W-:Y:S04]  /*540f0*/  STL.64 [R1+0x508], R18 ;  /* 0x0005081201007387 */ /* 0x0005e80000100a00 */
[----:B------:R-:W4:Y:S01]  /*54100*/  LDL.LU R24, [R1+0x5c4] ;  /* 0x0005c40001187983 */ /* 0x000f220000300800 */
[----:B------:R-:W-:-:S04]  /*54110*/  LEA R14, P2, R26, R20, 0x1 ;  /* 0x000000141a0e7211 */ /* 0x000fc800078408ff */
[----:B------:R-:W-:-:S05]  /*54120*/  LEA.HI.X.SX32 R15, R26, R21, 0x1, P2 ;  /* 0x000000151a0f7211 */ /* 0x000fca00010f0eff */
[----:B------:R3:W-:Y:S01]  /*54130*/  STL.64 [R1+0x528], R14 ;  /* 0x0005280e01007387 */ /* 0x0007e20000100a00 */
[----:B------:R-:W-:-:S04]  /*54140*/  LEA R22, P1, R13, R20, 0x1 ;  /* 0x000000140d167211 */ /* 0x000fc800078208ff */
[----:B------:R-:W-:Y:S02]  /*54150*/  LEA.HI.X.SX32 R23, R13, R21, 0x1, P1 ;  /* 0x000000150d177211 */ /* 0x000fe400008f0eff */
[----:B--2---:R-:W-:-:S04]  /*54160*/  LEA R18, P3, R6, R20, 0x1 ;  /* 0x0000001406127211 */ /* 0x004fc800078608ff */
[----:B------:R-:W-:Y:S02]  /*54170*/  LEA.HI.X.SX32 R19, R6, R21, 0x1, P3 ;  /* 0x0000001506137211 */ /* 0x000fe400018f0eff */
[----:B------:R-:W2:Y:S04]  /*54180*/  LDL.LU R6, [R1+0x5cc] ;  /* 0x0005cc0001067983 */ /* 0x000ea80000300800 */
[----:B------:R-:W2:Y:S01]  /*54190*/  LDL.LU R13, [R1+0x5d4] ;  /* 0x0005d400010d7983 */ /* 0x000ea20000300800 */
[----:B---3--:R-:W-:-:S03]  /*541a0*/  LEA R14, P2, R10, R20, 0x1 ;  /* 0x000000140a0e7211 */ /* 0x008fc600078408ff */
[----:B------:R-:W-:Y:S01]  /*541b0*/  STL.64 [R1+0x538], R22 ;  /* 0x0005381601007387 */ /* 0x000fe20000100a00 */
[----:B------:R-:W-:-:S03]  /*541c0*/  LEA.HI.X.SX32 R15, R10, R21, 0x1, P2 ;  /* 0x000000150a0f7211 */ /* 0x000fc600010f0eff */
[----:B------:R0:W-:Y:S04]  /*541d0*/  STL.64 [R1+0x530], R18 ;  /* 0x0005301201007387 */ /* 0x0001e80000100a00 */
[----:B------:R-:W3:Y:S04]  /*541e0*/  LDL.LU R26, [R1+0x5dc] ;  /* 0x0005dc00011a7983 */ /* 0x000ee80000300800 */
[----:B------:R1:W-:Y:S04]  /*541f0*/  STL.64 [R1+0x558], R14 ;  /* 0x0005580e01007387 */ /* 0x0003e80000100a00 */
[----:B------:R-:W3:Y:S01]  /*54200*/  LDL.LU R10, [R1+0x5ec] ;  /* 0x0005ec00010a7983 */ /* 0x000ee20000300800 */
[----:B0-----:R-:W-:-:S04]  /*54210*/  LEA R18, P1, R16, R20, 0x1 ;  /* 0x0000001410127211 */ /* 0x001fc800078208ff */
[----:B------:R-:W-:Y:S02]  /*54220*/  LEA.HI.X.SX32 R19, R16, R21, 0x1, P1 ;  /* 0x0000001510137211 */ /* 0x000fe400008f0eff */
[----:B------:R-:W3:Y:S04]  /*54230*/  LDL.LU R16, [R1+0x5f4] ;  /* 0x0005f40001107983 */ /* 0x000ee80000300800 */
[----:B------:R-:W-:Y:S01]  /*54240*/  STL.64 [R1+0x560], R18 ;  /* 0x0005601201007387 */ /* 0x000fe20000100a00 */
[----:B------:R-:W-:-:S04]  /*54250*/  LEA R22, P2, R12, R20, 0x1 ;  /* 0x000000140c167211 */ /* 0x000fc800078408ff */
[----:B------:R-:W-:-:S05]  /*54260*/  LEA.HI.X.SX32 R23, R12, R21, 0x1, P2 ;  /* 0x000000150c177211 */ /* 0x000fca00010f0eff */
[----:B------:R0:W-:Y:S01]  /*54270*/  STL.64 [R1+0x570], R22 ;  /* 0x0005701601007387 */ /* 0x0001e20000100a00 */
[----:B-1----:R-:W-:-:S04]  /*54280*/  LEA R14, P3, R9, R20, 0x1 ;  /* 0x00000014090e7211 */ /* 0x002fc800078608ff */
[----:B------:R-:W-:Y:S01]  /*54290*/  LEA.HI.X.SX32 R15, R9, R21, 0x1, P3 ;  /* 0x00000015090f7211 */ /* 0x000fe200018f0eff */
[----:B0-----:R-:W3:Y:S04]  /*542a0*/  LDL.LU R23, [R1+0x5fc] ;  /* 0x0005fc0001177983 */ /* 0x001ee80000300800 */
[----:B------:R-:W3:Y:S04]  /*542b0*/  LDL.LU R12, [R1+0x604] ;  /* 0x00060400010c7983 */ /* 0x000ee80000300800 */
[----:B------:R-:W3:Y:S01]  /*542c0*/  LDL.LU R9, [R1+0x624] ;  /* 0x0006240001097983 */ /* 0x000ee20000300800 */
[----:B----4-:R-:W-:-:S03]  /*542d0*/  LEA R18, P1, R17, R20, 0x1 ;  /* 0x0000001411127211 */ /* 0x010fc600078208ff */
[----:B------:R0:W-:Y:S01]  /*542e0*/  STL.64 [R1+0x568], R14 ;  /* 0x0005680e01007387 */ /* 0x0001e20000100a00 */
[----:B------:R-:W-:-:S03]  /*542f0*/  LEA.HI.X.SX32 R19, R17, R21, 0x1, P1 ;  /* 0x0000001511137211 */ /* 0x000fc600008f0eff */
[----:B------:R-:W4:Y:S04]  /*54300*/  LDL.LU R22, [R1+0x62c] ;  /* 0x00062c0001167983 */ /* 0x000f280000300800 */
[----:B------:R1:W-:Y:S01]  /*54310*/  STL.64 [R1+0x588], R18 ;  /* 0x0005881201007387 */ /* 0x0003e20000100a00 */
[----:B0-----:R-:W-:-:S04]  /*54320*/  LEA R14, P2, R11, R20, 0x1 ;  /* 0x000000140b0e7211 */ /* 0x001fc800078408ff */
[----:B------:R-:W-:Y:S02]  /*54330*/  LEA.HI.X.SX32 R15, R11, R21, 0x1, P2 ;  /* 0x000000150b0f7211 */ /* 0x000fe400010f0eff */
[----:B------:R-:W4:Y:S04]  /*54340*/  LDL.LU R11, [R1+0x630] ;  /* 0x00063000010b7983 */ /* 0x000f280000300800 */
[----:B------:R-:W4:Y:S04]  /*54350*/  LDL.LU R17, [R1+0x634] ;  /* 0x0006340001117983 */ /* 0x000f280000300800 */
[----:B------:R2:W-:Y:S01]  /*54360*/  STL.64 [R1+0x590], R14 ;  /* 0x0005900e01007387 */ /* 0x0005e20000100a00 */
[----:B------:R-:W-:-:S02]  /*54370*/  LEA R28, P1, R25, R20, 0x1 ;  /* 0x00000014191c7211 */ /* 0x000fc400078208ff */
[C---:B-1----:R-:W-:Y:S02]  /*54380*/  LEA R18, P3, R24.reuse, R20, 0x1 ;  /* 0x0000001418127211 */ /* 0x042fe400078608ff */
[-C--:B------:R-:W-:Y:S02]  /*54390*/  LEA.HI.X.SX32 R29, R25, R21.reuse, 0x1, P1 ;  /* 0x00000015191d7211 */ /* 0x080fe400008f0eff */
[----:B------:R-:W-:-:S05]  /*543a0*/  LEA.HI.X.SX32 R19, R24, R21, 0x1, P3 ;  /* 0x0000001518137211 */ /* 0x000fca00018f0eff */
[----:B------:R0:W-:Y:S04]  /*543b0*/  STL.64 [R1+0x598], R18 ;  /* 0x0005981201007387 */ /* 0x0001e80000100a00 */
[----:B------:R-:W-:Y:S01]  /*543c0*/  STL.64 [R1+0x5a0], R28 ;  /* 0x0005a01c01007387 */ /* 0x000fe20000100a00 */
[----:B--2---:R-:W-:-:S04]  /*543d0*/  LEA R14, P2, R6, R20, 0x1 ;  /* 0x00000014060e7211 */ /* 0x004fc800078408ff */
[----:B------:R-:W-:Y:S02]  /*543e0*/  LEA.HI.X.SX32 R15, R6, R21, 0x1, P2 ;  /* 0x00000015060f7211 */ /* 0x000fe400010f0eff */
[----:B------:R-:W2:Y:S01]  /*543f0*/  LDL.LU R6, [R1+0x64c] ;  /* 0x00064c0001067983 */ /* 0x000ea20000300800 */
[----:B0-----:R-:W-:-:S03]  /*54400*/  LEA R18, P1, R13, R20, 0x1 ;  /* 0x000000140d127211 */ /* 0x001fc600078208ff */
[----:B------:R0:W-:Y:S01]  /*54410*/  STL.64 [R1+0x5c0], R14 ;  /* 0x0005c00e01007387 */ /* 0x0001e20000100a00 */
[----:B------:R-:W-:-:S03]  /*54420*/  LEA.HI.X.SX32 R19, R13, R21, 0x1, P1 ;  /* 0x000000150d137211 */ /* 0x000fc600008f0eff */
[----:B------:R-:W2:Y:S01]  /*54430*/  LDL.LU R13, [R1+0x654] ;  /* 0x00065400010d7983 */ /* 0x000ea20000300800 */
[----:B---3--:R-:W-:-:S03]  /*54440*/  LEA R24, P2, R26, R20, 0x1 ;  /* 0x000000141a187211 */ /* 0x008fc600078408ff */
[----:B------:R1:W-:Y:S01]  /*54450*/  STL.64 [R1+0x5c8], R18 ;  /* 0x0005c81201007387 */ /* 0x0003e20000100a00 */
[----:B0-----:R-:W-:-:S04]  /*54460*/  LEA R14, P3, R10, R20, 0x1 ;  /* 0x000000140a0e7211 */ /* 0x001fc800078608ff */
[-C--:B------:R-:W-:Y:S02]  /*54470*/  LEA.HI.X.SX32 R15, R10, R21.reuse, 0x1, P3 ;  /* 0x000000150a0f7211 */ /* 0x080fe400018f0eff */
[----:B------:R-:W3:Y:S01]  /*54480*/  LDL.LU R10, [R1+0x658] ;  /* 0x00065800010a7983 */ /* 0x000ee20000300800 */
[-C--:B------:R-:W-:Y:S02]  /*54490*/  LEA.HI.X.SX32 R25, R26, R21.reuse, 0x1, P2 ;  /* 0x000000151a197211 */ /* 0x080fe400010f0eff */
[CC--:B-1----:R-:W-:Y:S01]  /*544a0*/  LEA R18, P1, R16.reuse, R20.reuse, 0x1 ;  /* 0x0000001410127211 */ /* 0x0c2fe200078208ff */
[----:B------:R0:W-:Y:S03]  /*544b0*/  STL.64 [R1+0x5d0], R14 ;  /* 0x0005d00e01007387 */ /* 0x0001e60000100a00 */
[----:B------:R-:W-:Y:S01]  /*544c0*/  LEA.HI.X.SX32 R19, R16, R21, 0x1, P1 ;  /* 0x0000001510137211 */ /* 0x000fe200008f0eff */
[----:B------:R1:W-:Y:S04]  /*544d0*/  STL.64 [R1+0x5d8], R24 ;  /* 0x0005d81801007387 */ /* 0x0003e80000100a00 */
[----:B------:R-:W3:Y:S04]  /*544e0*/  LDL.LU R16, [R1+0x65c] ;  /* 0x00065c0001107983 */ /* 0x000ee80000300800 */
[----:B------:R0:W-:Y:S01]  /*544f0*/  STL.64 [R1+0x5e8], R18 ;  /* 0x0005e81201007387 */ /* 0x0001e20000100a00 */
[----:B------:R-:W-:Y:S01]  /*54500*/  VIADD R28, R5, UR61 ;  /* 0x0000003d051c7c36 */ /* 0x000fe20008000000 */
[----:B0-----:R-:W-:-:S02]  /*54510*/  LEA R14, P2, R23, R20, 0x1 ;  /* 0x00000014170e7211 */ /* 0x001fc400078408ff */
[CC--:B-1----:R-:W-:Y:S02]  /*54520*/  LEA R24, P1, R12.reuse, R20.reuse, 0x1 ;  /* 0x000000140c187211 */ /* 0x0c2fe400078208ff */
[-C--:B------:R-:W-:Y:S02]  /*54530*/  LEA.HI.X.SX32 R15, R23, R21.reuse, 0x1, P2 ;  /* 0x00000015170f7211 */ /* 0x080fe400010f0eff */
[C---:B------:R-:W-:Y:S02]  /*54540*/  LEA R18, P3, R9.reuse, R20, 0x1 ;  /* 0x0000001409127211 */ /* 0x040fe400078608ff */
[-C--:B------:R-:W-:Y:S01]  /*54550*/  LEA.HI.X.SX32 R25, R12, R21.reuse, 0x1, P1 ;  /* 0x000000150c197211 */ /* 0x080fe200008f0eff */
[----:B------:R4:W-:Y:S01]  /*54560*/  STL.64 [R1+0x5f0], R14 ;  /* 0x0005f00e01007387 */ /* 0x0009e20000100a00 */
[----:B------:R-:W-:-:S03]  /*54570*/  LEA.HI.X.SX32 R19, R9, R21, 0x1, P3 ;  /* 0x0000001509137211 */ /* 0x000fc600018f0eff */
[----:B------:R-:W3:Y:S04]  /*54580*/  LDL.LU R12, [R1+0x688] ;  /* 0x00068800010c7983 */ /* 0x000ee80000300800 */
[----:B------:R-:W-:Y:S01]  /*54590*/  STL.64 [R1+0x600], R24 ;  /* 0x0006001801007387 */ /* 0x000fe20000100a00 */
[----:B----4-:R-:W-:-:S03]  /*545a0*/  LEA R14, P2, R22, R20, 0x1 ;  /* 0x00000014160e7211 */ /* 0x010fc600078408ff */
[----:B------:R-:W4:Y:S04]  /*545b0*/  LDL.LU R9, [R1+0x684] ;  /* 0x0006840001097983 */ /* 0x000f280000300800 */
[----:B------:R0:W-:Y:S01]  /*545c0*/  STL.64 [R1+0x5f8], R18 ;  /* 0x0005f81201007387 */ /* 0x0001e20000100a00 */
[----:B------:R-:W-:-:S05]  /*545d0*/  LEA.HI.X.SX32 R15, R22, R21, 0x1, P2 ;  /* 0x00000015160f7211 */ /* 0x000fca00010f0eff */
[----:B------:R1:W-:Y:S01]  /*545e0*/  STL.64 [R1+0x620], R14 ;  /* 0x0006200e01007387 */ /* 0x0003e20000100a00 */
[----:B0-----:R-:W-:-:S03]  /*545f0*/  LEA R18, P1, R11, R20, 0x1 ;  /* 0x000000140b127211 */ /* 0x001fc600078208ff */
[----:B------:R-:W-:Y:S01]  /*54600*/  STL [R1+0x16a0], R5 ;  /* 0x0016a00501007387 */ /* 0x000fe20000100800 */
[-C--:B------:R-:W-:Y:S01]  /*54610*/  LEA.HI.X.SX32 R19, R11, R21.reuse, 0x1, P1 ;  /* 0x000000150b137211 */ /* 0x080fe200008f0eff */
[----:B------:R-:W-:Y:S01]  /*54620*/  IMAD.MOV.U32 R11, RZ, RZ, R3 ;  /* 0x000000ffff0b7224 */ /* 0x000fe200078e0003 */
[C---:B-1----:R-:W-:Y:S01]  /*54630*/  LEA R14, P2, R17.reuse, R20, 0x1 ;  /* 0x00000014110e7211 */ /* 0x042fe200078408ff */
[----:B------:R-:W4:Y:S04]  /*54640*/  LDL.LU R3, [R1+0x68c] ;  /* 0x00068c0001037983 */ /* 0x000f280000300800 */
[----:B------:R2:W-:Y:S01]  /*54650*/  STL.64 [R1+0x628], R18 ;  /* 0x0006281201007387 */ /* 0x0005e20000100a00 */
[----:B------:R-:W-:-:S05]  /*54660*/  LEA.HI.X.SX32 R15, R17, R21, 0x1, P2 ;  /* 0x00000015110f7211 */ /* 0x000fca00010f0eff */
[----:B------:R0:W-:Y:S01]  /*54670*/  STL.64 [R1+0x638], R14 ;  /* 0x0006380e01007387 */ /* 0x0001e20000100a00 */
[----:B------:R-:W-:-:S04]  /*54680*/  VIADD R29, R28, UR58 ;  /* 0x0000003a1c1d7c36 */ /* 0x000fc80008000000 */
[----:B------:R-:W-:Y:S01]  /*54690*/  VIADD R27, R29, UR56 ;  /* 0x000000381d1b7c36 */ /* 0x000fe20008000000 */
[----:B--2---:R-:W-:-:S04]  /*546a0*/  LEA R18, P1, R6, R20, 0x1 ;  /* 0x0000001406127211 */ /* 0x004fc800078208ff */
[----:B------:R-:W-:-:S05]  /*546b0*/  LEA.HI.X.SX32 R19, R6, R21, 0x1, P1 ;  /* 0x0000001506137211 */ /* 0x000fca00008f0eff */
[----:B------:R1:W-:Y:S01]  /*546c0*/  STL.64 [R1+0x630], R18 ;  /* 0x0006301201007387 */ /* 0x0003e20000100a00 */
[----:B0-----:R-:W-:-:S03]  /*546d0*/  LEA R14, P2, R13, R20, 0x1 ;  /* 0x000000140d0e7211 */ /* 0x001fc600078408ff */
[----:B-1----:R-:W2:Y:S04]  /*546e0*/  LDL.LU R18, [R1+0x69c] ;  /* 0x00069c0001127983 */ /* 0x002ea80000300800 */
[----:B------:R-:W2:Y:S01]  /*546f0*/  LDL.LU R6, [R1+0x694] ;  /* 0x0006940001067983 */ /* 0x000ea20000300800 */
[-C--:B------:R-:W-:Y:S02]  /*54700*/  LEA.HI.X.SX32 R15, R13, R21.reuse, 0x1, P2 ;  /* 0x000000150d0f7211 */ /* 0x080fe400010f0eff */
[C---:B---3--:R-:W-:Y:S01]  /*54710*/  LEA R24, P1, R10.reuse, R20, 0x1 ;  /* 0x000000140a187211 */ /* 0x048fe200078208ff */
[----:B------:R-:W-:Y:S04]  /*54720*/  STL.64 [R1+0x1698], R28 ;  /* 0x0016981c01007387 */ /* 0x000fe80000100a00 */
[----:B------:R-:W3:Y:S01]  /*54730*/  LDL.LU R22, [R1+0x6ac] ;  /* 0x0006ac0001167983 */ /* 0x000ee20000300800 */
[----:B------:R-:W-:Y:S01]  /*54740*/  LEA.HI.X.SX32 R25, R10, R21, 0x1, P1 ;  /* 0x000000150a197211 */ /* 0x000fe200008f0eff */
[----:B------:R-:W-:-:S02]  /*54750*/  IMAD.MOV.U32 R13, RZ, RZ, R7 ;  /* 0x000000ffff0d7224 */ /* 0x000fc400078e0007 */
[----:B------:R0:W-:Y:S04]  /*54760*/  STL.64 [R1+0x648], R14 ;  /* 0x0006480e01007387 */ /* 0x0001e80000100a00 */
[----:B------:R-:W3:Y:S04]  /*54770*/  LDL.LU R7, [R1+0x6b4] ;  /* 0x0006b40001077983 */ /* 0x000ee80000300800 */
[----:B------:R1:W-:Y:S01]  /*54780*/  STL.64 [R1+0x650], R24 ;  /* 0x0006501801007387 */ /* 0x0003e20000100a00 */
[----:B0-----:R-:W-:-:S03]  /*54790*/  LEA R14, P2, R16, R20, 0x1 ;  /* 0x00000014100e7211 */ /* 0x001fc600078408ff */
[----:B------:R-:W3:Y:S01]  /*547a0*/  LDL.LU R17, [R1+0x6c4] ;  /* 0x0006c40001117983 */ /* 0x000ee20000300800 */
[----:B------:R-:W-:Y:S01]  /*547b0*/  VIADD R10, R27, UR55 ;  /* 0x000000371b0a7c36 */ /* 0x000fe20008000000 */
[----:B------:R-:W-:Y:S02]  /*547c0*/  LEA.HI.X.SX32 R15, R16, R21, 0x1, P2 ;  /* 0x00000015100f7211 */ /* 0x000fe400010f0eff */
[----:B------:R-:W3:Y:S04]  /*547d0*/  LDL.LU R16, [R1+0x6bc] ;  /* 0x0006bc0001107983 */ /* 0x000ee80000300800 */
[----:B------:R4:W-:Y:S04]  /*547e0*/  STL.64 [R1+0x660], R14 ;  /* 0x0006600e01007387 */ /* 0x0009e80000100a00 */
[----:B------:R-:W-:Y:S04]  /*547f0*/  STL [R1+0x16b0], R10 ;  /* 0x0016b00a01007387 */ /* 0x000fe80000100800 */
[----:B------:R-:W3:Y:S01]  /*54800*/  LDL.LU R19, [R1+0x6e4] ;  /* 0x0006e40001137983 */ /* 0x000ee20000300800 */
[----:B------:R-:W-:Y:S01]  /*54810*/  VIADD R26, R10, UR53 ;  /* 0x000000350a1a7c36 */ /* 0x000fe20008000000 */
[----:B-1----:R-:W-:-:S04]  /*54820*/  LEA R24, P1, R12, R20, 0x1 ;  /* 0x000000140c187211 */ /* 0x002fc800078208ff */
[----:B------:R-:W-:Y:S01]  /*54830*/  LEA.HI.X.SX32 R25, R12, R21, 0x1, P1 ;  /* 0x000000150c197211 */ /* 0x000fe200008f0eff */
[----:B------:R-:W-:Y:S01]  /*54840*/  IMAD.MOV.U32 R12, RZ, RZ, R11 ;  /* 0x000000ffff0c7224 */ /* 0x000fe200078e000b */
[----:B----4-:R-:W-:-:S03]  /*54850*/  LEA R14, P2, R9, R20, 0x1 ;  /* 0x00000014090e7211 */ /* 0x010fc600078408ff */
[----:B------:R0:W-:Y:S01]  /*54860*/  STL.64 [R1+0x658], R24 ;  /* 0x0006581801007387 */ /* 0x0001e20000100a00 */
[----:B------:R-:W-:Y:S01]  /*54870*/  IMAD.MOV.U32 R11, RZ, RZ, R8 ;  /* 0x000000ffff0b7224 */ /* 0x000fe200078e0008 */
[----:B------:R-:W-:Y:S02]  /*54880*/  LEA.HI.X.SX32 R15, R9, R21, 0x1, P2 ;  /* 0x00000015090f7211 */ /* 0x000fe400010f0eff */
[----:B------:R-:W4:Y:S04]  /*54890*/  LDL.LU R8, [R1+0x6ec] ;  /* 0x0006ec0001087983 */ /* 0x000f280000300800 */
[----:B------:R2:W-:Y:S04]  /*548a0*/  STL.64 [R1+0x680], R14 ;  /* 0x0006800e01007387 */ /* 0x0005e80000100a00 */
[----:B------:R1:W-:Y:S01]  /*548b0*/  STL.64 [R1+0x16a8], R26 ;  /* 0x0016a81a01007387 */ /* 0x0003e20000100a00 */
[----:B------:R-:W-:-:S04]  /*548c0*/  LEA R28, P1, R3, R20, 0x1 ;  /* 0x00000014031c7211 */ /* 0x000fc800078208ff */
[----:B------:R-:W-:Y:S02]  /*548d0*/  LEA.HI.X.SX32 R29, R3, R21, 0x1, P1 ;  /* 0x00000015031d7211 */ /* 0x000fe400008f0eff */
[----:B------:R-:W4:Y:S04]  /*548e0*/  LDL.LU R3, [R1+0x6f4] ;  /* 0x0006f40001037983 */ /* 0x000f280000300800 */
[----:B------:R-:W-:Y:S01]  /*548f0*/  STL.64 [R1+0x688], R28 ;  /* 0x0006881c01007387 */ /* 0x000fe20000100a00 */
[----:B0-----:R-:W-:Y:S01]  /*54900*/  VIADD R25, R26, UR54 ;  /* 0x000000361a197c36 */ /* 0x001fe20008000000 */
[----:B--2---:R-:W-:-:S04]  /*54910*/  LEA R14, P2, R18, R20, 0x1 ;  /* 0x00000014120e7211 */ /* 0x004fc800078408ff */
[----:B------:R-:W-:Y:S02]  /*54920*/  LEA.HI.X.SX32 R15, R18, R21, 0x1, P2 ;  /* 0x00000015120f7211 */ /* 0x000fe400010f0eff */
[----:B------:R-:W2:Y:S01]  /*54930*/  LDL.LU R18, [R1+0x728] ;  /* 0x0007280001127983 */ /* 0x000ea20000300800 */
[----:B-1----:R-:W-:-:S03]  /*54940*/  LEA R26, P1, R6, R20, 0x1 ;  /* 0x00000014061a7211 */ /* 0x002fc600078208ff */
[----:B------:R3:W-:Y:S01]  /*54950*/  STL.64 [R1+0x698], R14 ;  /* 0x0006980e01007387 */ /* 0x0007e20000100a00 */
[----:B------:R-:W-:-:S03]  /*54960*/  LEA.HI.X.SX32 R27, R6, R21, 0x1, P1 ;  /* 0x00000015061b7211 */ /* 0x000fc600008f0eff */
[----:B------:R-:W2:Y:S04]  /*54970*/  LDL.LU R6, [R1+0x70c] ;  /* 0x00070c0001067983 */ /* 0x000ea80000300800 */
[----:B------:R0:W-:Y:S01]  /*54980*/  STL.64 [R1+0x690], R26 ;  /* 0x0006901a01007387 */ /* 0x0001e20000100a00 */
[----:B---3--:R-:W-:-:S04]  /*54990*/  LEA R14, P2, R22, R20, 0x1 ;  /* 0x00000014160e7211 */ /* 0x008fc800078408ff */
[----:B------:R-:W-:Y:S02]  /*549a0*/  LEA.HI.X.SX32 R15, R22, R21, 0x1, P2 ;  /* 0x00000015160f7211 */ /* 0x000fe400010f0eff */
[----:B0-----:R-:W-:-:S03]  /*549b0*/  LEA R26, P1, R7, R20, 0x1 ;  /* 0x00000014071a7211 */ /* 0x001fc600078208ff */
[----:B------:R0:W-:Y:S01]  /*549c0*/  STL.64 [R1+0x6a8], R14 ;  /* 0x0006a80e01007387 */ /* 0x0001e20000100a00 */
[----:B------:R-:W-:-:S03]  /*549d0*/  LEA.HI.X.SX32 R27, R7, R21, 0x1, P1 ;  /* 0x00000015071b7211 */ /* 0x000fc600008f0eff */
[----:B------:R-:W3:Y:S04]  /*549e0*/  LDL.LU R10, [R1+0x73c] ;  /* 0x00073c00010a7983 */ /* 0x000ee80000300800 */
[----:B------:R-:W3:Y:S01]  /*549f0*/  LDL.LU R7, [R1+0x734] ;  /* 0x0007340001077983 */ /* 0x000ee20000300800 */
[----:B0-----:R-:W-:-:S03]  /*54a00*/  LEA R14, P2, R17, R20, 0x1 ;  /* 0x00000014110e7211 */ /* 0x001fc600078408ff */
[----:B------:R0:W-:Y:S01]  /*54a10*/  STL.64 [R1+0x6b0], R26 ;  /* 0x0006b01a01007387 */ /* 0x0001e20000100a00 */
[----:B------:R-:W-:-:S05]  /*54a20*/  LEA.HI.X.SX32 R15, R17, R21, 0x1, P2 ;  /* 0x00000015110f7211 */ /* 0x000fca00010f0eff */
[----:B------:R1:W-:Y:S01]  /*54a30*/  STL.64 [R1+0x6c0], R14 ;  /* 0x0006c00e01007387 */ /* 0x0003e20000100a00 */
[----:B0-----:R-:W-:-:S04]  /*54a40*/  LEA R26, P1, R16, R20, 0x1 ;  /* 0x00000014101a7211 */ /* 0x001fc800078208ff */
[----:B------:R-:W-:Y:S02]  /*54a50*/  LEA.HI.X.SX32 R27, R16, R21, 0x1, P1 ;  /* 0x00000015101b7211 */ /* 0x000fe400008f0eff */
[----:B------:R-:W3:Y:S01]  /*54a60*/  LDL.LU R16, [R1+0x764] ;  /* 0x0007640001107983 */ /* 0x000ee20000300800 */
[----:B-1----:R-:W-:-:S04]  /*54a70*/  LEA R14, P2, R19, R20, 0x1 ;  /* 0x00000014130e7211 */ /* 0x002fc800078408ff */
[-C--:B------:R-:W-:Y:S01]  /*54a80*/  LEA.HI.X.SX32 R15, R19, R21.reuse, 0x1, P2 ;  /* 0x00000015130f7211 */ /* 0x080fe200010f0eff */
[----:B------:R-:W-:Y:S04]  /*54a90*/  STL.64 [R1+0x6b8], R26 ;  /* 0x0006b81a01007387 */ /* 0x000fe80000100a00 */
[----:B------:R0:W-:Y:S04]  /*54aa0*/  STL.64 [R1+0x6e0], R14 ;  /* 0x0006e00e01007387 */ /* 0x0001e80000100a00 */
[----:B0-----:R-:W3:Y:S04]  /*54ab0*/  LDL.LU R15, [R1+0x794] ;  /* 0x00079400010f7983 */ /* 0x001ee80000300800 */
[----:B------:R-:W3:Y:S01]  /*54ac0*/  LDL.LU R5, [R1+0x78c] ;  /* 0x00078c0001057983 */ /* 0x000ee20000300800 */
[CC--:B----4-:R-:W-:Y:S01]  /*54ad0*/  LEA R28, P1, R8.reuse, R20.reuse, 0x1 ;  /* 0x00000014081c7211 */ /* 0x0d0fe200078208ff */
[----:B------:R-:W-:Y:S01]  /*54ae0*/  VIADD R9, R25, UR4 ;  /* 0x0000000419097c36 */ /* 0x000fe20008000000 */
[----:B------:R-:W0:Y:S02]  /*54af0*/  LDCU UR4, c[0x0][0x39c] ;  /* 0x00007380ff0477ac */ /* 0x000e240008000800 */
[----:B------:R-:W-:Y:S01]  /*54b00*/  LEA.HI.X.SX32 R29, R8, R21, 0x1, P1 ;  /* 0x00000015081d7211 */ /* 0x000fe200008f0eff */
[----:B------:R-:W-:Y:S01]  /*54b10*/  VIADD R24, R9, UR6 ;  /* 0x0000000609187c36 */ /* 0x000fe20008000000 */
[----:B------:R-:W1:Y:S03]  /*54b20*/  LDCU UR6, c[0x0][0x39c] ;  /* 0x00007380ff0677ac */ /* 0x000e660008000800 */
[----:B------:R-:W-:Y:S01]  /*54b30*/  VIADD R23, R24, UR7 ;  /* 0x0000000718177c36 */ /* 0x000fe20008000000 */
[----:B------:R2:W-:Y:S01]  /*54b40*/  STL.64 [R1+0x6e8], R28 ;  /* 0x0006e81c01007387 */ /* 0x0005e20000100a00 */
[----:B------:R-:W-:Y:S01]  /*54b50*/  IMAD.MOV.U32 R17, RZ, RZ, R4 ;  /* 0x000000ffff117224 */ /* 0x000fe200078e0004 */
[----:B------:R-:W4:Y:S01]  /*54b60*/  LDCU UR7, c[0x0][0x39c] ;  /* 0x00007380ff0777ac */ /* 0x000f220008000800 */
[----:B------:R-:W-:Y:S01]  /*54b70*/  VIADD R4, R23, UR52 ;  /* 0x0000003417047c36 */ /* 0x000fe20008000000 */
[----:B------:R-:W-:-:S04]  /*54b80*/  LEA R26, P2, R3, R20, 0x1 ;  /* 0x00000014031a7211 */ /* 0x000fc800078408ff */
[----:B------:R-:W-:Y:S01]  /*54b90*/  LEA.HI.X.SX32 R27, R3, R21, 0x1, P2 ;  /* 0x00000015031b7211 */ /* 0x000fe200010f0eff */
[----:B------:R-:W-:Y:S02]  /*54ba0*/  IMAD.MOV.U32 R3, RZ, RZ, R0 ;  /* 0x000000ffff037224 */ /* 0x000fe400078e0000 */
[----:B------:R-:W4:Y:S01]  /*54bb0*/  LDL.LU R0, [R1+0x7ac] ;  /* 0x0007ac0001007983 */ /* 0x000f220000300800 */
[----:B------:R-:W-:-:S03]  /*54bc0*/  VIADD R22, R4, UR51 ;  /* 0x0000003304167c36 */ /* 0x000fc60008000000 */
[----:B------:R-:W4:Y:S01]  /*54bd0*/  LDL.LU R14, [R1+0x7cc] ;  /* 0x0007cc00010e7983 */ /* 0x000f220000300800 */
[----:B------:R-:W-:-:S03]  /*54be0*/  VIADD R19, R22, UR50 ;  /* 0x0000003216137c36 */ /* 0x000fc60008000000 */
[----:B------:R0:W-:Y:S01]  /*54bf0*/  STL.64 [R1+0x6f8], R26 ;  /* 0x0006f81a01007387 */ /* 0x0001e20000100a00 */
[----:B------:R-:W-:Y:S01]  /*54c00*/  VIADD R8, R19, UR49 ;  /* 0x0000003113087c36 */ /* 0x000fe20008000000 */
[----:B--2---:R-:W-:-:S04]  /*54c10*/  LEA R28, P1, R18, R20, 0x1 ;  /* 0x00000014121c7211 */ /* 0x004fc800078208ff */
[----:B------:R-:W-:Y:S02]  /*54c20*/  LEA.HI.X.SX32 R29, R18, R21, 0x1, P1 ;  /* 0x00000015121d7211 */ /* 0x000fe400008f0eff */
[----:B0-----:R-:W-:-:S03]  /*54c30*/  LEA R26, P2, R6, R20, 0x1 ;  /* 0x00000014061a7211 */ /* 0x001fc600078408ff */
[----:B------:R0:W-:Y:S01]  /*54c40*/  STL.64 [R1+0x6f0], R28 ;  /* 0x0006f01c01007387 */ /* 0x0001e20000100a00 */
[-C--:B------:R-:W-:Y:S01]  /*54c50*/  LEA.HI.X.SX32 R27, R6, R21.reuse, 0x1, P2 ;  /* 0x00000015061b7211 */ /* 0x080fe200010f0eff */
[----:B0-----:R-:W-:Y:S01]  /*54c60*/  IMAD.MOV.U32 R29, RZ, RZ, R13 ;  /* 0x000000ffff1d7224 */ /* 0x001fe200078e000d */
[-C--:B------:R-:W-:Y:S01]  /*54c70*/  LEA R28, P1, R13, R20.reuse, 0x1 ;  /* 0x000000140d1c7211 */ /* 0x080fe200078208ff */
[----:B------:R-:W-:Y:S02]  /*54c80*/  IMAD.MOV.U32 R13, RZ, RZ, R2 ;  /* 0x000000ffff0d7224 */ /* 0x000fe400078e0002 */
[----:B------:R-:W2:Y:S01]  /*54c90*/  LDL.LU R2, [R1+0x7d4] ;  /* 0x0007d40001027983 */ /* 0x000ea20000300800 */
[----:B------:R-:W-:Y:S01]  /*54ca0*/  LEA.HI.X.SX32 R29, R29, R21, 0x1, P1 ;  /* 0x000000151d1d7211 */ /* 0x000fe200008f0eff */
[----:B------:R-:W-:Y:S02]  /*54cb0*/  VIADD R18, R8, UR48 ;  /* 0x0000003008127c36 */ /* 0x000fe40008000000 */
[----:B------:R-:W2:Y:S04]  /*54cc0*/  LDL.LU R6, [R1+0x804] ;  /* 0x0008040001067983 */ /* 0x000ea80000300800 */
[----:B------:R3:W-:Y:S04]  /*54cd0*/  STL.64 [R1+0x708], R26 ;  /* 0x0007081a01007387 */ /* 0x0007e80000100a00 */
[----:B------:R0:W-:Y:S04]  /*54ce0*/  STL.64 [R1+0x728], R28 ;  /* 0x0007281c01007387 */ /* 0x0001e80000100a00 */
[----:B------:R1:W-:Y:S01]  /*54cf0*/  STL.64 [R1+0x1688], R18 ;  /* 0x0016881201007387 */ /* 0x0003e20000100a00 */
[-C--:B---3--:R-:W-:Y:S01]  /*54d00*/  LEA R26, P2, R10, R20.reuse, 0x1 ;  /* 0x000000140a1a7211 */ /* 0x088fe200078408ff */
[----:B0-----:R-:W-:Y:S01]  /*54d10*/  IMAD.MOV.U32 R29, RZ, RZ, R17 ;  /* 0x000000ffff1d7224 */ /* 0x001fe200078e0011 */
[----:B------:R-:W-:-:S02]  /*54d20*/  LEA R28, P1, R7, R20, 0x1 ;  /* 0x00000014071c7211 */ /* 0x000fc400078208ff */
[-C--:B------:R-:W-:Y:S01]  /*54d30*/  LEA.HI.X.SX32 R27, R10, R21.reuse, 0x1, P2 ;  /* 0x000000150a1b7211 */ /* 0x080fe200010f0eff */
[----:B-1----:R-:W-:Y:S01]  /*54d40*/  IMAD.MOV.U32 R19, RZ, RZ, R29 ;  /* 0x000000ffff137224 */ /* 0x002fe200078e001d */
[----:B------:R-:W-:Y:S01]  /*54d50*/  LEA.HI.X.SX32 R29, R7, R21, 0x1, P1 ;  /* 0x00000015071d7211 */ /* 0x000fe200008f0eff */
[----:B------:R-:W-:Y:S01]  /*54d60*/  VIADD R17, R18, UR77 ;  /* 0x0000004d12117c36 */ /* 0x000fe20008000000 */
[----:B------:R-:W3:Y:S01]  /*54d70*/  LDL.LU R10, [R1+0x16b0] ;  /* 0x0016b000010a7983 */ /* 0x000ee20000300800 */
[----:B------:R-:W-:-:S03]  /*54d80*/  LEA R18, P2, R16, R20, 0x1 ;  /* 0x0000001410127211 */ /* 0x000fc600078408ff */
[----:B------:R0:W-:Y:S01]  /*54d90*/  STL.64 [R1+0x738], R26 ;  /* 0x0007381a01007387 */ /* 0x0001e20000100a00 */
[----:B------:R-:W-:-:S03]  /*54da0*/  VIADD R7, R17, UR47 ;  /* 0x0000002f11077c36 */ /* 0x000fc60008000000 */
[----:B0-----:R-:W3:Y:S04]  /*54db0*/  LDL.LU.64 R26, [R1+0x16a8] ;  /* 0x0016a800011a7983 */ /* 0x001ee80000300a00 */
[----:B------:R0:W-:Y:S02]  /*54dc0*/  STL.64 [R1+0x730], R28 ;  /* 0x0007301c01007387 */ /* 0x0001e40000100a00 */
[----:B0-----:R-:W-:Y:S01]  /*54dd0*/  LEA R28, P1, R19, R20, 0x1 ;  /* 0x00000014131c7211 */ /* 0x001fe200078208ff */
[----:B------:R-:W-:Y:S01]  /*54de0*/  IMAD.MOV.U32 R29, RZ, RZ, R19 ;  /* 0x000000ffff1d7224 */ /* 0x000fe200078e0013 */
[----:B------:R-:W-:-:S04]  /*54df0*/  LEA.HI.X.SX32 R19, R16, R21, 0x1, P2 ;  /* 0x0000001510137211 */ /* 0x000fc800010f0eff */
[----:B------:R-:W-:Y:S01]  /*54e00*/  LEA.HI.X.SX32 R29, R29, R21, 0x1, P1 ;  /* 0x000000151d1d7211 */ /* 0x000fe200008f0eff */
[----:B------:R0:W-:Y:S01]  /*54e10*/  STL.64 [R1+0x760], R18 ;  /* 0x0007601201007387 */ /* 0x0001e20000100a00 */
[----:B------:R-:W-:Y:S01]  /*54e20*/  VIADD R16, R7, UR5 ;  /* 0x0000000507107c36 */ /* 0x000fe20008000000 */
[----:B------:R-:W1:Y:S02]  /*54e30*/  LDCU UR5, c[0x0][0x39c] ;  /* 0x00007380ff0577ac */ /* 0x000e640008000800 */
[----:B------:R1:W-:Y:S01]  /*54e40*/  STL.64 [R1+0x770], R28 ;  /* 0x0007701c01007387 */ /* 0x0003e20000100a00 */
[----:B0-----:R-:W-:-:S04]  /*54e50*/  LEA R18, P2, R15, R20, 0x1 ;  /* 0x000000140f127211 */ /* 0x001fc800078408ff */
[-C--:B------:R-:W-:Y:S02]  /*54e60*/  LEA.HI.X.SX32 R19, R15, R21.reuse, 0x1, P2 ;  /* 0x000000150f137211 */ /* 0x080fe400010f0eff */
[CC--:B-1----:R-:W-:Y:S01]  /*54e70*/  LEA R28, P1, R5.reuse, R20.reuse, 0x1 ;  /* 0x00000014051c7211 */ /* 0x0c2fe200078208ff */
[----:B------:R-:W-:Y:S03]  /*54e80*/  STL.64 [R1+0x1680], R16 ;  /* 0x0016801001007387 */ /* 0x000fe60000100a00 */
[----:B------:R-:W-:Y:S01]  /*54e90*/  LEA.HI.X.SX32 R29, R5, R21, 0x1, P1 ;  /* 0x00000015051d7211 */ /* 0x000fe200008f0eff */
[----:B------:R-:W-:Y:S04]  /*54ea0*/  STL.64 [R1+0x790], R18 ;  /* 0x0007901201007387 */ /* 0x000fe80000100a00 */
[----:B------:R-:W3:Y:S04]  /*54eb0*/  LDL.LU R5, [R1+0x16a0] ;  /* 0x0016a00001057983 */ /* 0x000ee80000300800 */
[----:B------:R0:W-:Y:S04]  /*54ec0*/  STL.64 [R1+0x788], R28 ;  /* 0x0007881c01007387 */ /* 0x0001e80000100a00 */
[----:B0-----:R-:W3:Y:S01]  /*54ed0*/  LDL.LU.64 R28, [R1+0x1698] ;  /* 0x00169800011c7983 */ /* 0x001ee20000300a00 */
[----:B----4-:R-:W-:Y:S01]  /*54ee0*/  LEA R18, P2, R0, R20, 0x1 ;  /* 0x0000001400127211 */ /* 0x010fe200078408ff */
[----:B------:R-:W-:-:S03]  /*54ef0*/  IMAD.MOV.U32 R17, RZ, RZ, R3 ;  /* 0x000000ffff117224 */ /* 0x000fc600078e0003 */
[-C--:B------:R-:W-:Y:S01]  /*54f00*/  LEA.HI.X.SX32 R19, R0, R21.reuse, 0x1, P2 ;  /* 0x0000001500137211 */ /* 0x080fe200010f0eff */
[----:B------:R-:W-:Y:S01]  /*54f10*/  VIADD R15, R16, UR45 ;  /* 0x0000002d100f7c36 */ /* 0x000fe20008000000 */
[CC--:B------:R-:W-:Y:S01]  /*54f20*/  LEA R16, P1, R14.reuse, R20.reuse, 0x1 ;  /* 0x000000140e107211 */ /* 0x0c0fe200078208ff */
[----:B------:R-:W4:Y:S04]  /*54f30*/  LDL.LU R0, [R1+0x1694] ;  /* 0x0016940001007983 */ /* 0x000f280000300800 */
[----:B------:R0:W-:Y:S02]  /*54f40*/  STL.64 [R1+0x7a8], R18 ;  /* 0x0007a81201007387 */ /* 0x0001e40000100a00 */
[----:B0-----:R-:W-:Y:S01]  /*54f50*/  LEA R18, P2, R17, R20, 0x1 ;  /* 0x0000001411127211 */ /* 0x001fe200078408ff */
[----:B------:R-:W-:Y:S01]  /*54f60*/  IMAD.MOV.U32 R19, RZ, RZ, R17 ;  /* 0x000000ffff137224 */ /* 0x000fe200078e0011 */
[----:B------:R-:W-:-:S04]  /*54f70*/  LEA.HI.X.SX32 R17, R14, R21, 0x1, P1 ;  /* 0x000000150e117211 */ /* 0x000fc800008f0eff */
[----:B------:R-:W-:Y:S01]  /*54f80*/  LEA.HI.X.SX32 R19, R19, R21, 0x1, P2 ;  /* 0x0000001513137211 */ /* 0x000fe200010f0eff */
[----:B------:R-:W-:Y:S04]  /*54f90*/  STL.64 [R1+0x7c8], R16 ;  /* 0x0007c81001007387 */ /* 0x000fe80000100a00 */
[----:B------:R0:W-:Y:S02]  /*54fa0*/  STL.64 [R1+0x7d8], R18 ;  /* 0x0007d81201007387 */ /* 0x0001e40000100a00 */
[----:B0-----:R-:W-:Y:S02]  /*54fb0*/  IMAD.MOV.U32 R19, RZ, RZ, R13 ;  /* 0x000000ffff137224 */ /* 0x001fe400078e000d */
[----:B------:R-:W-:-:S04]  /*54fc0*/  VIADD R3, R15, UR44 ;  /* 0x0000002c0f037c36 */ /* 0x000fc80008000000 */
[----:B------:R-:W-:-:S04]  /*54fd0*/  VIADD R14, R3, UR43 ;  /* 0x0000002b030e7c36 */ /* 0x000fc80008000000 */
[----:B------:R-:W-:Y:S01]  /*54fe0*/  VIADD R13, R14, UR42 ;  /* 0x0000002a0e0d7c36 */ /* 0x000fe20008000000 */
[----:B--2---:R-:W-:-:S04]  /*54ff0*/  LEA R16, P1, R2, R20, 0x1 ;  /* 0x0000001402107211 */ /* 0x004fc800078208ff */
[-C--:B------:R-:W-:Y:S02]  /*55000*/  LEA.HI.X.SX32 R17, R2, R21.reuse, 0x1, P1 ;  /* 0x0000001502117211 */ /* 0x080fe400008f0eff */
[C---:B------:R-:W-:Y:S01]  /*55010*/  LEA R18, P2, R6.reuse, R20, 0x1 ;  /* 0x0000001406127211 */ /* 0x040fe200078408ff */
[----:B------:R-:W2:Y:S04]  /*55020*/  LDL.LU R2, [R1+0x1690] ;  /* 0x0016900001027983 */ /* 0x000ea80000300800 */
[----:B------:R0:W-:Y:S02]  /*55030*/  STL.64 [R1+0x7d0], R16 ;  /* 0x0007d01001007387 */ /* 0x0001e40000100a00 */
[----:B0-----:R-:W-:Y:S01]  /*55040*/  IMAD.MOV.U32 R17, RZ, RZ, R19 ;  /* 0x000000ffff117224 */ /* 0x001fe200078e0013 */
[----:B------:R-:W-:-:S02]  /*55050*/  LEA.HI.X.SX32 R19, R6, R21, 0x1, P2 ;  /* 0x0000001506137211 */ /* 0x000fc400010f0eff */
[----:B------:R-:W-:-:S03]  /*55060*/  LEA R16, P1, R12, R20, 0x1 ;  /* 0x000000140c107211 */ /* 0x000fc600078208ff */
[----:B------:R0:W-:Y:S02]  /*55070*/  STL.64 [R1+0x800], R18 ;  /* 0x0008001201007387 */ /* 0x0001e40000100a00 */
[----:B0-----:R-:W-:Y:S01]  /*55080*/  IMAD.MOV.U32 R19, RZ, RZ, R17 ;  /* 0x000000ffff137224 */ /* 0x001fe200078e0011 */
[----:B------:R-:W-:Y:S02]  /*55090*/  LEA R18, P2, R17, R20, 0x1 ;  /* 0x0000001411127211 */ /* 0x000fe400078408ff */
[-C--:B------:R-:W-:Y:S02]  /*550a0*/  LEA.HI.X.SX32 R17, R12, R21.reuse, 0x1, P1 ;  /* 0x000000150c117211 */ /* 0x080fe400008f0eff */
[----:B------:R-:W-:-:S03]  /*550b0*/  LEA.HI.X.SX32 R19, R19, R21, 0x1, P2 ;  /* 0x0000001513137211 */ /* 0x000fc600010f0eff */
[----:B------:R0:W-:Y:S04]  /*550c0*/  STL.64 [R1+0x810], R16 ;  /* 0x0008101001007387 */ /* 0x0001e80000100a00 */
[----:B------:R3:W-:Y:S01]  /*550d0*/  STL.64 [R1+0x830], R18 ;  /* 0x0008301201007387 */ /* 0x0007e20000100a00 */
[----:B0-----:R-:W-:-:S04]  /*550e0*/  LEA R16, P1, R11, R20, 0x1 ;  /* 0x000000140b107211 */ /* 0x001fc800078208ff */
[----:B------:R-:W-:-:S05]  /*550f0*/  LEA.HI.X.SX32 R17, R11, R21, 0x1, P1 ;  /* 0x000000150b117211 */ /* 0x000fca00008f0eff */
[----:B------:R0:W-:Y:S01]  /*55100*/  STL.64 [R1+0x828], R16 ;  /* 0x0008281001007387 */ /* 0x0001e20000100a00 */
[----:B------:R-:W-:-:S04]  /*55110*/  VIADD R6, R13, UR41 ;  /* 0x000000290d067c36 */ /* 0x000fc80008000000 */
[----:B------:R-:W-:Y:S01]  /*55120*/  VIADD R12, R6, UR40 ;  /* 0x00000028060c7c36 */ /* 0x000fe20008000000 */
[----:B---3--:R-:W-:-:S04]  /*55130*/  LEA R18, P2, R5, R20, 0x1 ;  /* 0x0000001405127211 */ /* 0x008fc800078408ff */
[----:B------:R-:W-:-:S05]  /*55140*/  LEA.HI.X.SX32 R19, R5, R21, 0x1, P2 ;  /* 0x0000001505137211 */ /* 0x000fca00010f0eff */
[----:B------:R1:W-:Y:S01]  /*55150*/  STL.64 [R1+0x840], R18 ;  /* 0x0008401201007387 */ /* 0x0003e20000100a00 */
[CC--:B0-----:R-:W-:Y:S02]  /*55160*/  LEA R16, P1, R28.reuse, R20.reuse, 0x1 ;  /* 0x000000141c107211 */ /* 0x0c1fe400078208ff */
[C---:B-1----:R-:W-:Y:S02]  /*55170*/  LEA R18, P2, R29.reuse, R20, 0x1 ;  /* 0x000000141d127211 */ /* 0x042fe400078408ff */
[-C--:B------:R-:W-:Y:S02]  /*55180*/  LEA.HI.X.SX32 R17, R28, R21.reuse, 0x1, P1 ;  /* 0x000000151c117211 */ /* 0x080fe400008f0eff */
[----:B------:R-:W-:-:S03]  /*55190*/  LEA.HI.X.SX32 R19, R29, R21, 0x1, P2 ;  /* 0x000000151d137211 */ /* 0x000fc600010f0eff */
[----:B------:R0:W-:Y:S04]  /*551a0*/  STL.64 [R1+0x850], R16 ;  /* 0x0008501001007387 */ /* 0x0001e80000100a00 */
[----:B------:R1:W-:Y:S01]  /*551b0*/  STL.64 [R1+0x858], R18 ;  /* 0x0008581201007387 */ /* 0x0003e20000100a00 */
[----:B------:R-:W-:Y:S01]  /*551c0*/  VIADD R11, R12, UR39 ;  /* 0x000000270c0b7c36 */ /* 0x000fe20008000000 */
[CC--:B0-----:R-:W-:Y:S02]  /*551d0*/  LEA R16, P1, R27.reuse, R20.reuse, 0x1 ;  /* 0x000000141b107211 */ /* 0x0c1fe400078208ff */
[----:B-1----:R-:W-:Y:S02]  /*551e0*/  LEA R18, P2, R10, R20, 0x1 ;  /* 0x000000140a127211 */ /* 0x002fe400078408ff */
[----:B------:R-:W-:-:S02]  /*551f0*/  LEA.HI.X.SX32 R17, R27, R21, 0x1, P1 ;  /* 0x000000151b117211 */ /* 0x000fc400008f0eff */
[----:B------:R-:W-:Y:S01]  /*55200*/  LEA.HI.X.SX32 R19, R10, R21, 0x1, P2 ;  /* 0x000000150a137211 */ /* 0x000fe200010f0eff */
[----:B------:R-:W-:Y:S02]  /*55210*/  VIADD R5, R11, UR38 ;  /* 0x000000260b057c36 */ /* 0x000fe40008000000 */
[----:B------:R0:W-:Y:S02]  /*55220*/  STL.64 [R1+0x848], R16 ;  /* 0x0008481001007387 */ /* 0x0001e40000100a00 */
[----:B------:R-:W-:Y:S02]  /*55230*/  VIADD R28, R5, UR37 ;  /* 0x00000025051c7c36 */ /* 0x000fe40008000000 */
[----:B------:R1:W-:Y:S01]  /*55240*/  STL.64 [R1+0xa28], R18 ;  /* 0x000a281201007387 */ /* 0x0003e20000100a00 */
[-C--:B0-----:R-:W-:Y:S02]  /*55250*/  LEA R16, P1, R26, R20.reuse, 0x1 ;  /* 0x000000141a107211 */ /* 0x081fe400078208ff */
[----:B-1----:R-:W-:-:S02]  /*55260*/  LEA R18, P2, R25, R20, 0x1 ;  /* 0x0000001419127211 */ /* 0x002fc400078408ff */
[-C--:B------:R-:W-:Y:S01]  /*55270*/  LEA.HI.X.SX32 R17, R26, R21.reuse, 0x1, P1 ;  /* 0x000000151a117211 */ /* 0x080fe200008f0eff */
[----:B------:R-:W-:Y:S01]  /*55280*/  VIADD R27, R28, UR36 ;  /* 0x000000241c1b7c36 */ /* 0x000fe20008000000 */
[----:B------:R-:W-:-:S03]  /*55290*/  LEA.HI.X.SX32 R19, R25, R21, 0x1, P2 ;  /* 0x0000001519137211 */ /* 0x000fc600010f0eff */
[----:B------:R0:W-:Y:S01]  /*552a0*/  STL.64 [R1+0xa48], R16 ;  /* 0x000a481001007387 */ /* 0x0001e20000100a00 */
[----:B------:R-:W-:-:S03]  /*552b0*/  VIADD R10, R27, UR35 ;  /* 0x000000231b0a7c36 */ /* 0x000fc60008000000 */
[----:B------:R1:W-:Y:S01]  /*552c0*/  STL.64 [R1+0xa40], R18 ;  /* 0x000a401201007387 */ /* 0x0003e20000100a00 */
[----:B------:R-:W-:Y:S01]  /*552d0*/  VIADD R25, R10, UR34 ;  /* 0x000000220a197c36 */ /* 0x000fe20008000000 */
[CC--:B0-----:R-:W-:Y:S02]  /*552e0*/  LEA R16, P1, R9.reuse, R20.reuse, 0x1 ;  /* 0x0000001409107211 */ /* 0x0c1fe400078208ff */
[C---:B-1----:R-:W-:Y:S02]  /*552f0*/  LEA R18, P2, R24.reuse, R20, 0x1 ;  /* 0x0000001418127211 */ /* 0x042fe400078408ff */
[-C--:B------:R-:W-:Y:S02]  /*55300*/  LEA.HI.X.SX32 R17, R9, R21.reuse, 0x1, P1 ;  /* 0x0000001509117211 */ /* 0x080fe400008f0eff */
[----:B------:R-:W-:-:S03]  /*55310*/  LEA.HI.X.SX32 R19, R24, R21, 0x1, P2 ;  /* 0x0000001518137211 */ /* 0x000fc600010f0eff */
[----:B------:R0:W-:Y:S04]  /*55320*/  STL.64 [R1+0xa20], R16 ;  /* 0x000a201001007387 */ /* 0x0001e80000100a00 */
[----:B------:R-:W-:Y:S04]  /*55330*/  STL [R1+0x1678], R25 ;  /* 0x0016781901007387 */ /* 0x000fe80000100800 */
[----:B------:R1:W-:Y:S01]  /*55340*/  STL.64 [R1+0xa58], R18 ;  /* 0x000a581201007387 */ /* 0x0003e20000100a00 */
[----:B0-----:R-:W-:-:S04]  /*55350*/  LEA R16, P1, R23, R20, 0x1 ;  /* 0x0000001417107211 */ /* 0x001fc800078208ff */
[----:B------:R-:W-:Y:S02]  /*55360*/  LEA.HI.X.SX32 R17, R23, R21, 0x1, P1 ;  /* 0x0000001517117211 */ /* 0x000fe400008f0eff */
[----:B-1----:R-:W-:-:S04]  /*55370*/  LEA R18, P2, R4, R20, 0x1 ;  /* 0x0000001404127211 */ /* 0x002fc800078408ff */
[----:B------:R-:W-:Y:S01]  /*55380*/  LEA.HI.X.SX32 R19, R4, R21, 0x1, P2 ;  /* 0x0000001504137211 */ /* 0x000fe200010f0eff */
[----:B------:R-:W-:Y:S04]  /*55390*/  STL.64 [R1+0xa68], R16 ;  /* 0x000a681001007387 */ /* 0x000fe80000100a00 */
[----:B------:R0:W-:Y:S04]  /*553a0*/  STL.64 [R1+0xa60], R18 ;  /* 0x000a601201007387 */ /* 0x0001e80000100a00 */
[----:B0-----:R-:W3:Y:S01]  /*553b0*/  LDL.LU.64 R18, [R1+0x1688] ;  /* 0x0016880001127983 */ /* 0x001ee20000300a00 */
[----:B------:R-:W-:-:S04]  /*553c0*/  LEA R16, P1, R22, R20, 0x1 ;  /* 0x0000001416107211 */ /* 0x000fc800078208ff */
[----:B------:R-:W-:-:S05]  /*553d0*/  LEA.HI.X.SX32 R17, R22, R21, 0x1, P1 ;  /* 0x0000001516117211 */ /* 0x000fca00008f0eff */
[----:B------:R0:W-:Y:S04]  /*553e0*/  STL.64 [R1+0xa50], R16 ;  /* 0x000a501001007387 */ /* 0x0001e80000100a00 */
[----:B0-----:R-:W2:Y:S01]  /*553f0*/  LDL.LU.64 R16, [R1+0x1680] ;  /* 0x0016800001107983 */ /* 0x001ea20000300a00 */
[----:B------:R-:W-:-:S04]  /*55400*/  VIADD R9, R25, UR33 ;  /* 0x0000002119097c36 */ /* 0x000fc80008000000 */
[----:B------:R-:W-:-:S05]  /*55410*/  VIADD R23, R9, UR32 ;  /* 0x0000002009177c36 */ /* 0x000fca0008000000 */
[----:B------:R0:W-:Y:S01]  /*55420*/  STL [R1+0x167c], R23 ;  /* 0x00167c1701007387 */ /* 0x0001e20000100800 */
[----:B------:R-:W-:Y:S02]  /*55430*/  VIADD R4, R23, UR31 ;  /* 0x0000001f17047c36 */ /* 0x000fe40008000000 */
[----:B0-----:R-:W-:Y:S01]  /*55440*/  IMAD.MOV.U32 R23, RZ, RZ, R25 ;  /* 0x000000ffff177224 */ /* 0x001fe200078e0019 */
[----:B---3--:R-:W-:-:S05]  /*55450*/  LEA R24, P2, R19, R20, 0x1 ;  /* 0x0000001413187211 */ /* 0x008fca00078408ff */
[----:B------:R0:W-:Y:S01]  /*55460*/  STL [R1+0xa78], R24 ;  /* 0x000a781801007387 */ /* 0x0001e20000100800 */
[----:B------:R-:W-:Y:S01]  /*55470*/  IMAD.MOV.U32 R22, RZ, RZ, R24 ;  /* 0x000000ffff167224 */ /* 0x000fe200078e0018 */
[----:B------:R-:W-:Y:S02]  /*55480*/  LEA.HI.X.SX32 R23, R19, R21, 0x1, P2 ;  /* 0x0000001513177211 */ /* 0x000fe400010f0eff */
[----:B0-----:R-:W-:-:S04]  /*55490*/  LEA R24, P1, R8, R20, 0x1 ;  /* 0x0000001408187211 */ /* 0x001fc800078208ff */
[----:B------:R-:W-:Y:S01]  /*554a0*/  LEA.HI.X.SX32 R25, R8, R21, 0x1, P1 ;  /* 0x0000001508197211 */ /* 0x000fe200008f0eff */
[----:B------:R0:W-:Y:S01]  /*554b0*/  STL [R1+0xa7c], R23 ;  /* 0x000a7c1701007387 */ /* 0x0001e20000100800 */
[----:B------:R-:W-:-:S03]  /*554c0*/  LEA R22, P2, R18, R20, 0x1 ;  /* 0x0000001412167211 */ /* 0x000fc600078408ff */
[----:B------:R2:W-:Y:S01]  /*554d0*/  STL.64 [R1+0xa98], R24 ;  /* 0x000a981801007387 */ /* 0x0005e20000100a00 */
[----:B0-----:R-:W-:Y:S02]  /*554e0*/  LEA.HI.X.SX32 R23, R18, R21, 0x1, P2 ;  /* 0x0000001512177211 */ /* 0x001fe400010f0eff */
[----:B--2---:R-:W-:-:S03]  /*554f0*/  LEA R24, P1, R17, R20, 0x1 ;  /* 0x0000001411187211 */ /* 0x004fc600078208ff */
[----:B------:R0:W-:Y:S01]  /*55500*/  STL.64 [R1+0xa90], R22 ;  /* 0x000a901601007387 */ /* 0x0001e20000100a00 */
[----:B------:R-:W-:-:S05]  /*55510*/  LEA.HI.X.SX32 R25, R17, R21, 0x1, P1 ;  /* 0x0000001511197211 */ /* 0x000fca00008f0eff */
[----:B------:R1:W-:Y:S01]  /*55520*/  STL.64 [R1+0xa70], R24 ;  /* 0x000a701801007387 */ /* 0x0003e20000100a00 */
[----:B0-----:R-:W-:-:S04]  /*55530*/  LEA R22, P2, R7, R20, 0x1 ;  /* 0x0000001407167211 */ /* 0x001fc800078408ff */
[----:B------:R-:W-:Y:S02]  /*55540*/  LEA.HI.X.SX32 R23, R7, R21, 0x1, P2 ;  /* 0x0000001507177211 */ /* 0x000fe400010f0eff */
[----:B-1----:R-:W-:-:S03]  /*55550*/  LEA R24, P1, R16, R20, 0x1 ;  /* 0x0000001410187211 */ /* 0x002fc600078208ff */
        /* <DEDUP_REMOVED lines=31> */
[----:B------:R-:W-:-:S03]  /*55750*/  LEA.HI.X.SX32 R25, R27, R21, 0x1, P1 ;  /* 0x000000151b197211 */ /* 0x000fc600008f0eff */
[----:B0-----:R-:W2:Y:S04]  /*55760*/  LDL.LU R23, [R1+0x167c] ;  /* 0x00167c0001177983 */ /* 0x001ea80000300800 */
[----:B------:R0:W-:Y:S04]  /*55770*/  STL.64 [R1+0xb00], R24 ;  /* 0x000b001801007387 */ /* 0x0001e80000100a00 */
[----:B0-----:R-:W3:Y:S01]  /*55780*/  LDL.LU R25, [R1+0x1678] ;  /* 0x0016780001197983 */ /* 0x001ee20000300800 */
[----:B------:R-:W-:Y:S01]  /*55790*/  LEA R28, P2, R10, R20, 0x1 ;  /* 0x000000140a1c7211 */ /* 0x000fe200078408ff */
[----:B------:R-:W-:-:S02]  /*557a0*/  VIADD R19, R4, UR30 ;  /* 0x0000001e04137c36 */ /* 0x000fc40008000000 */
[----:B------:R-:W-:Y:S01]  /*557b0*/  IMAD.MOV.U32 R27, RZ, RZ, R29 ;  /* 0x000000ffff1b7224 */ /* 0x000fe200078e001d */
[-C--:B------:R-:W-:Y:S01]  /*557c0*/  LEA.HI.X.SX32 R27, R10, R21.reuse, 0x1, P2 ;  /* 0x000000150a1b7211 */ /* 0x080fe200010f0eff */
[----:B------:R-:W-:Y:S01]  /*557d0*/  STL [R1+0xb38], R28 ;  /* 0x000b381c01007387 */ /* 0x000fe20000100800 */
[----:B------:R-:W-:Y:S01]  /*557e0*/  IMAD.MOV.U32 R26, RZ, RZ, R28 ;  /* 0x000000ffff1a7224 */ /* 0x000fe200078e001c */
[----:B------:R-:W-:Y:S01]  /*557f0*/  LEA R26, P2, R9, R20, 0x1 ;  /* 0x00000014091a7211 */ /* 0x000fe200078408ff */
[----:B------:R-:W-:Y:S01]  /*55800*/  VIADD R8, R19, UR29 ;  /* 0x0000001d13087c36 */ /* 0x000fe20008000000 */
[----:B------:R0:W-:Y:S03]  /*55810*/  STL [R1+0xb3c], R27 ;  /* 0x000b3c1b01007387 */ /* 0x0001e60000100800 */
[----:B------:R-:W-:Y:S01]  /*55820*/  VIADD R17, R8, UR28 ;  /* 0x0000001c08117c36 */ /* 0x000fe20008000000 */
[----:B0-----:R-:W-:-:S03]  /*55830*/  LEA.HI.X.SX32 R27, R9, R21, 0x1, P2 ;  /* 0x00000015091b7211 */ /* 0x001fc600010f0eff */
[----:B------:R-:W-:-:S04]  /*55840*/  VIADD R7, R17, UR27 ;  /* 0x0000001b11077c36 */ /* 0x000fc80008000000 */
        /* <DEDUP_REMOVED lines=8> */
[----:B------:R-:W-:Y:S01]  /*558d0*/  VIADD R9, R10, UR22 ;  /* 0x000000160a097c36 */ /* 0x000fe20008000000 */
[----:B---3--:R-:W-:-:S04]  /*558e0*/  LEA R28, P1, R25, R20, 0x1 ;  /* 0x00000014191c7211 */ /* 0x008fc800078208ff */
[----:B------:R-:W-:-:S05]  /*558f0*/  LEA.HI.X.SX32 R29, R25, R21, 0x1, P1 ;  /* 0x00000015191d7211 */ /* 0x000fca00008f0eff */
[----:B------:R2:W-:Y:S04]  /*55900*/  STL.64 [R1+0xb48], R28 ;  /* 0x000b481c01007387 */ /* 0x0005e80000100a00 */
[----:B------:R0:W-:Y:S01]  /*55910*/  STL.64 [R1+0xb40], R26 ;  /* 0x000b401a01007387 */ /* 0x0001e20000100a00 */
[CC--:B--2---:R-:W-:Y:S02]  /*55920*/  LEA R28, P1, R23.reuse, R20.reuse, 0x1 ;  /* 0x00000014171c7211 */ /* 0x0c4fe400078208ff */
[-C--:B0-----:R-:W-:Y:S02]  /*55930*/  LEA R26, P2, R4, R20.reuse, 0x1 ;  /* 0x00000014041a7211 */ /* 0x081fe400078408ff */
[----:B------:R-:W-:Y:S02]  /*55940*/  LEA.HI.X.SX32 R29, R23, R21, 0x1, P1 ;  /* 0x00000015171d7211 */ /* 0x000fe400008f0eff */
[----:B------:R-:W-:-:S02]  /*55950*/  LEA R24, P1, R19, R20, 0x1 ;  /* 0x0000001413187211 */ /* 0x000fc400078208ff */
[-C--:B------:R-:W-:Y:S02]  /*55960*/  LEA.HI.X.SX32 R27, R4, R21.reuse, 0x1, P2 ;  /* 0x00000015041b7211 */ /* 0x080fe400010f0eff */
[CC--:B------:R-:W-:Y:S02]  /*55970*/  LEA R22, P2, R8.reuse, R20.reuse, 0x1 ;  /* 0x0000001408167211 */ /* 0x0c0fe400078408ff */
[-C--:B------:R-:W-:Y:S02]  /*55980*/  LEA.HI.X.SX32 R25, R19, R21.reuse, 0x1, P1 ;  /* 0x0000001513197211 */ /* 0x080fe400008f0eff */
[----:B------:R-:W-:Y:S01]  /*55990*/  LEA.HI.X.SX32 R23, R8, R21, 0x1, P2 ;  /* 0x0000001508177211 */ /* 0x000fe200010f0eff */
[----:B------:R-:W-:Y:S04]  /*559a0*/  STL.64 [R1+0xb30], R28 ;  /* 0x000b301c01007387 */ /* 0x000fe80000100a00 */
[----:B------:R-:W-:Y:S04]  /*559b0*/  STL.64 [R1+0xb50], R26 ;  /* 0x000b501a01007387 */ /* 0x000fe80000100a00 */
[----:B------:R0:W-:Y:S04]  /*559c0*/  STL.64 [R1+0xb78], R24 ;  /* 0x000b781801007387 */ /* 0x0001e80000100a00 */
[----:B------:R1:W-:Y:S01]  /*559d0*/  STL.64 [R1+0xb70], R22 ;  /* 0x000b701601007387 */ /* 0x0003e20000100a00 */
[----:B0-----:R-:W-:-:S02]  /*559e0*/  LEA R24, P1, R17, R20, 0x1 ;  /* 0x0000001411187211 */ /* 0x001fc400078208ff */
[-C--:B-1----:R-:W-:Y:S02]  /*559f0*/  LEA R22, P2, R7, R20.reuse, 0x1 ;  /* 0x0000001407167211 */ /* 0x082fe400078408ff */
[-C--:B------:R-:W-:Y:S02]  /*55a00*/  LEA.HI.X.SX32 R25, R17, R21.reuse, 0x1, P1 ;  /* 0x0000001511197211 */ /* 0x080fe400008f0eff */
[----:B------:R-:W-:Y:S02]  /*55a10*/  LEA R18, P1, R15, R20, 0x1 ;  /* 0x000000140f127211 */ /* 0x000fe400078208ff */
[-C--:B------:R-:W-:Y:S01]  /*55a20*/  LEA.HI.X.SX32 R23, R7, R21.reuse, 0x1, P2 ;  /* 0x0000001507177211 */ /* 0x080fe200010f0eff */
[----:B------:R-:W-:Y:S01]  /*55a30*/  STL.64 [R1+0xb88], R24 ;  /* 0x000b881801007387 */ /* 0x000fe20000100a00 */
[----:B------:R-:W-:-:S03]  /*55a40*/  LEA.HI.X.SX32 R19, R15, R21, 0x1, P1 ;  /* 0x000000150f137211 */ /* 0x000fc600008f0eff */
[----:B------:R0:W-:Y:S04]  /*55a50*/  STL.64 [R1+0xb80], R22 ;  /* 0x000b801601007387 */ /* 0x0001e80000100a00 */
[----:B------:R1:W-:Y:S01]  /*55a60*/  STL.64 [R1+0xb58], R18 ;  /* 0x000b581201007387 */ /* 0x0003e20000100a00 */
[-C--:B0-----:R-:W-:Y:S02]  /*55a70*/  LEA R22, P2, R3, R20.reuse, 0x1 ;  /* 0x0000001403167211 */ /* 0x081fe400078408ff */
[-C--:B-1----:R-:W-:Y:S02]  /*55a80*/  LEA R18, P1, R13, R20.reuse, 0x1 ;  /* 0x000000140d127211 */ /* 0x082fe400078208ff */
[----:B------:R-:W-:Y:S02]  /*55a90*/  LEA.HI.X.SX32 R23, R3, R21, 0x1, P2 ;  /* 0x0000001503177211 */ /* 0x000fe400010f0eff */
[----:B------:R-:W-:-:S02]  /*55aa0*/  LEA R14, P2, R12, R20, 0x1 ;  /* 0x000000140c0e7211 */ /* 0x000fc400078408ff */
[-C--:B------:R-:W-:Y:S02]  /*55ab0*/  LEA.HI.X.SX32 R19, R13, R21.reuse, 0x1, P1 ;  /* 0x000000150d137211 */ /* 0x080fe400008f0eff */
[----:B------:R-:W-:Y:S01]  /*55ac0*/  LEA.HI.X.SX32 R15, R12, R21, 0x1, P2 ;  /* 0x000000150c0f7211 */ /* 0x000fe200010f0eff */
[----:B------:R-:W-:Y:S01]  /*55ad0*/  STL.64 [R1+0xb98], R22 ;  /* 0x000b981601007387 */ /* 0x000fe20000100a00 */
[----:B------:R-:W-:-:S03]  /*55ae0*/  VIADD R4, R9, UR18 ;  /* 0x0000001209047c36 */ /* 0x000fc60008000000 */
[----:B------:R0:W-:Y:S01]  /*55af0*/  STL.64 [R1+0xbb8], R18 ;  /* 0x000bb81201007387 */ /* 0x0001e20000100a00 */
[----:B------:R-:W-:Y:S01]  /*55b00*/  VIADD R16, R4, UR8 ;  /* 0x0000000804107c36 */ /* 0x000fe20008000000 */
[----:B----4-:R-:W-:Y:S01]  /*55b10*/  ISETP.LT.AND P6, PT, R0, UR57, !P0 ;  /* 0x0000003900007c0c */ /* 0x010fe2000c7c1270 */
[----:B------:R-:W1:Y:S01]  /*55b20*/  LDCU UR8, c[0x0][0x39c] ;  /* 0x00007380ff0877ac */ /* 0x000e620008000800 */
[----:B------:R2:W-:Y:S01]  /*55b30*/  STL.64 [R1+0xbb0], R14 ;  /* 0x000bb00e01007387 */ /* 0x0005e20000100a00 */
[----:B------:R-:W-:Y:S01]  /*55b40*/  VIADD R8, R16, UR16 ;  /* 0x0000001010087c36 */ /* 0x000fe20008000000 */
[CC--:B0-----:R-:W-:Y:S02]  /*55b50*/  LEA R18, P1, R6.reuse, R20.reuse, 0x1 ;  /* 0x0000001406127211 */ /* 0x0c1fe400078208ff */
[----:B--2---:R-:W-:Y:S02]  /*55b60*/  LEA R14, P2, R5, R20, 0x1 ;  /* 0x00000014050e7211 */ /* 0x004fe400078408ff */
[----:B------:R-:W-:-:S02]  /*55b70*/  LEA.HI.X.SX32 R19, R6, R21, 0x1, P1 ;  /* 0x0000001506137211 */ /* 0x000fc400008f0eff */
[-C--:B------:R-:W-:Y:S02]  /*55b80*/  LEA R12, P1, R11, R20.reuse, 0x1 ;  /* 0x000000140b0c7211 */ /* 0x080fe400078208ff */
[-C--:B------:R-:W-:Y:S02]  /*55b90*/  LEA.HI.X.SX32 R15, R5, R21.reuse, 0x1, P2 ;  /* 0x00000015050f7211 */ /* 0x080fe400010f0eff */
[-C--:B------:R-:W-:Y:S01]  /*55ba0*/  LEA R24, P2, R10, R20.reuse, 0x1 ;  /* 0x000000140a187211 */ /* 0x080fe200078408ff */
[----:B------:R-:W-:Y:S01]  /*55bb0*/  STL.64 [R1+0xbc0], R18 ;  /* 0x000bc01201007387 */ /* 0x000fe20000100a00 */
[-C--:B------:R-:W-:Y:S01]  /*55bc0*/  LEA.HI.X.SX32 R13, R11, R21.reuse, 0x1, P1 ;  /* 0x000000150b0d7211 */ /* 0x080fe200008f0eff */
[----:B------:R-:W-:Y:S01]  /*55bd0*/  VIADD R7, R8, UR14 ;  /* 0x0000000e08077c36 */ /* 0x000fe20008000000 */
[----:B------:R-:W-:Y:S01]  /*55be0*/  LEA R22, P1, R9, R20, 0x1 ;  /* 0x0000001409167211 */ /* 0x000fe200078208ff */
[----:B------:R0:W-:Y:S01]  /*55bf0*/  STL.64 [R1+0x1670], R14 ;  /* 0x0016700e01007387 */ /* 0x0001e20000100a00 */
[-C--:B------:R-:W-:Y:S01]  /*55c00*/  LEA.HI.X.SX32 R25, R10, R21.reuse, 0x1, P2 ;  /* 0x000000150a197211 */ /* 0x080fe200010f0eff */
[----:B------:R-:W-:Y:S01]  /*55c10*/  VIADD R3, R7, UR13 ;  /* 0x0000000d07037c36 */ /* 0x000fe20008000000 */
[----:B------:R-:W-:-:S02]  /*55c20*/  LEA.HI.X.SX32 R23, R9, R21, 0x1, P1 ;  /* 0x0000001509177211 */ /* 0x000fc400008f0eff */
[CC--:B0-----:R-:W-:Y:S01]  /*55c30*/  LEA R14, P2, R4.reuse, R20.reuse, 0x1 ;  /* 0x00000014040e7211 */ /* 0x0c1fe200078408ff */
[----:B------:R-:W-:Y:S03]  /*55c40*/  STL.64 [R1+0xbe8], R24 ;  /* 0x000be81801007387 */ /* 0x000fe60000100a00 */
[----:B------:R-:W-:Y:S01]  /*55c50*/  LEA.HI.X.SX32 R15, R4, R21, 0x1, P2 ;  /* 0x00000015040f7211 */ /* 0x000fe200010f0eff */
[----:B------:R-:W-:Y:S01]  /*55c60*/  VIADD R17, R3, UR12 ;  /* 0x0000000c03117c36 */ /* 0x000fe20008000000 */
[----:B------:R0:W-:Y:S04]  /*55c70*/  STL.64 [R1+0xbe0], R22 ;  /* 0x000be01601007387 */ /* 0x0001e80000100a00 */
[----:B------:R2:W-:Y:S01]  /*55c80*/  STL.64 [R1+0xbf0], R14 ;  /* 0x000bf00e01007387 */ /* 0x0005e20000100a00 */
[----:B------:R-:W-:Y:S01]  /*55c90*/  VIADD R18, R17, UR15 ;  /* 0x0000000f11127c36 */ /* 0x000fe20008000000 */
[----:B0-----:R-:W-:-:S02]  /*55ca0*/  LEA R22, P1, R16, R20, 0x1 ;  /* 0x0000001410167211 */ /* 0x001fc400078208ff */
[-C--:B--2---:R-:W-:Y:S02]  /*55cb0*/  LEA R14, P2, R8, R20.reuse, 0x1 ;  /* 0x00000014080e7211 */ /* 0x084fe400078408ff */
[-C--:B------:R-:W-:Y:S02]  /*55cc0*/  LEA.HI.X.SX32 R23, R16, R21.reuse, 0x1, P1 ;  /* 0x0000001510177211 */ /* 0x080fe400008f0eff */
[----:B------:R-:W-:Y:S01]  /*55cd0*/  LEA.HI.X.SX32 R15, R8, R21, 0x1, P2 ;  /* 0x00000015080f7211 */ /* 0x000fe200010f0eff */
[----:B------:R-:W-:Y:S02]  /*55ce0*/  VIADD R19, R18, UR9 ;  /* 0x0000000912137c36 */ /* 0x000fe40008000000 */
[----:B------:R0:W-:Y:S02]  /*55cf0*/  STL.64 [R1+0xbc8], R22 ;  /* 0x000bc81601007387 */ /* 0x0001e40000100a00 */
[----:B------:R-:W-:Y:S02]  /*55d00*/  VIADD R10, R19, UR46 ;  /* 0x0000002e130a7c36 */ /* 0x000fe40008000000 */
[----:B------:R2:W-:Y:S02]  /*55d10*/  STL.64 [R1+0xc10], R14 ;  /* 0x000c100e01007387 */ /* 0x0005e40000100a00 */
[----:B------:R-:W-:Y:S01]  /*55d20*/  VIADD R11, R10, UR74 ;  /* 0x0000004a0a0b7c36 */ /* 0x000fe20008000000 */
[----:B0-----:R-:W-:-:S02]  /*55d30*/  LEA R22, P1, R7, R20, 0x1 ;  /* 0x0000001407167211 */ /* 0x001fc400078208ff */
[-C--:B--2---:R-:W-:Y:S02]  /*55d40*/  LEA R14, P2, R3, R20.reuse, 0x1 ;  /* 0x00000014030e7211 */ /* 0x084fe400078408ff */
[-C--:B------:R-:W-:Y:S02]  /*55d50*/  LEA.HI.X.SX32 R23, R7, R21.reuse, 0x1, P1 ;  /* 0x0000001507177211 */ /* 0x080fe400008f0eff */
[-C--:B------:R-:W-:Y:S02]  /*55d60*/  LEA.HI.X.SX32 R15, R3, R21.reuse, 0x1, P2 ;  /* 0x00000015030f7211 */ /* 0x080fe400010f0eff */
[----:B------:R-:W-:Y:S01]  /*55d70*/  LEA R8, P1, R17, R20, 0x1 ;  /* 0x0000001411087211 */ /* 0x000fe200078208ff */
[----:B------:R-:W-:Y:S01]  /*55d80*/  VIADD R16, R11, UR73 ;  /* 0x000000490b107c36 */ /* 0x000fe20008000000 */
[----:B------:R0:W-:Y:S02]  /*55d90*/  STL.64 [R1+0xc20], R22 ;  /* 0x000c201601007387 */ /* 0x0001e40000100a00 */
[----:B------:R-:W-:-:S02]  /*55da0*/  LEA.HI.X.SX32 R9, R17, R21, 0x1, P1 ;  /* 0x0000001511097211 */ /* 0x000fc400008f0eff */
[----:B------:R2:W-:Y:S01]  /*55db0*/  STL.64 [R1+0xc18], R14 ;  /* 0x000c180e01007387 */ /* 0x0005e20000100a00 */
[----:B------:R-:W-:-:S03]  /*55dc0*/  VIADD R4, R16, UR72 ;  /* 0x0000004810047c36 */ /* 0x000fc60008000000 */
[----:B------:R3:W-:Y:S01]  /*55dd0*/  STL.64 [R1+0xbf8], R8 ;  /* 0x000bf80801007387 */ /* 0x0007e20000100a00 */
[CC--:B0-----:R-:W-:Y:S02]  /*55de0*/  LEA R22, P1, R19.reuse, R20.reuse, 0x1 ;  /* 0x0000001413167211 */ /* 0x0c1fe400078208ff */
[CC--:B--2---:R-:W-:Y:S02]  /*55df0*/  LEA R14, P2, R18.reuse, R20.reuse, 0x1 ;  /* 0x00000014120e7211 */ /* 0x0c4fe400078408ff */
[-C--:B------:R-:W-:Y:S02]  /*55e00*/  LEA.HI.X.SX32 R23, R19, R21.reuse, 0x1, P1 ;  /* 0x0000001513177211 */ /* 0x080fe400008f0eff */
[-C--:B------:R-:W-:Y:S01]  /*55e10*/  LEA.HI.X.SX32 R15, R18, R21.reuse, 0x1, P2 ;  /* 0x00000015120f7211 */ /* 0x080fe200010f0eff */
[----:B------:R-:W-:Y:S01]  /*55e20*/  VIADD R6, R4, UR75 ;  /* 0x0000004b04067c36 */ /* 0x000fe20008000000 */
[-C--:B---3--:R-:W-:Y:S01]  /*55e30*/  LEA R8, P2, R10, R20.reuse, 0x1 ;  /* 0x000000140a087211 */ /* 0x088fe200078408ff */
[----:B------:R0:W-:Y:S01]  /*55e40*/  STL.64 [R1+0xc40], R22 ;  /* 0x000c401601007387 */ /* 0x0001e20000100a00 */
[----:B------:R-:W-:Y:S01]  /*55e50*/  LEA R24, P1, R11, R20, 0x1 ;  /* 0x000000140b187211 */ /* 0x000fe200078208ff */
[----:B------:R-:W-:Y:S01]  /*55e60*/  VIADD R5, R6, UR71 ;  /* 0x0000004706057c36 */ /* 0x000fe20008000000 */
[----:B------:R-:W-:-:S02]  /*55e70*/  LEA.HI.X.SX32 R9, R10, R21, 0x1, P2 ;  /* 0x000000150a097211 */ /* 0x000fc400010f0eff */
[-C--:B------:R-:W-:Y:S01]  /*55e80*/  LEA.HI.X.SX32 R25, R11, R21.reuse, 0x1, P1 ;  /* 0x000000150b197211 */ /* 0x080fe200008f0eff */
[----:B------:R-:W-:Y:S01]  /*55e90*/  VIADD R3, R5, UR76 ;  /* 0x0000004c05037c36 */ /* 0x000fe20008000000 */
[-C--:B------:R-:W-:Y:S02]  /*55ea0*/  LEA R18, P1, R4, R20.reuse, 0x1 ;  /* 0x0000001404127211 */ /* 0x080fe400078208ff */
[CC--:B0-----:R-:W-:Y:S01]  /*55eb0*/  LEA R22, P2, R16.reuse, R20.reuse, 0x1 ;  /* 0x0000001410167211 */ /* 0x0c1fe200078408ff */
[----:B------:R0:W-:Y:S03]  /*55ec0*/  STL.64 [R1+0xc68], R8 ;  /* 0x000c680801007387 */ /* 0x0001e60000100a00 */
[----:B------:R-:W-:Y:S02]  /*55ed0*/  LEA.HI.X.SX32 R23, R16, R21, 0x1, P2 ;  /* 0x0000001510177211 */ /* 0x000fe400010f0eff */
[----:B------:R-:W-:-:S02]  /*55ee0*/  LEA R28, P2, R6, R20, 0x1 ;  /* 0x00000014061c7211 */ /* 0x000fc400078408ff */
[-C--:B------:R-:W-:Y:S02]  /*55ef0*/  LEA.HI.X.SX32 R19, R4, R21.reuse, 0x1, P1 ;  /* 0x0000001504137211 */ /* 0x080fe400008f0eff */
[-C--:B------:R-:W-:Y:S02]  /*55f00*/  LEA R26, P1, R5, R20.reuse, 0x1 ;  /* 0x00000014051a7211 */ /* 0x080fe400078208ff */
[-C--:B------:R-:W-:Y:S01]  /*55f10*/  LEA.HI.X.SX32 R29, R6, R21.reuse, 0x1, P2 ;  /* 0x00000015061d7211 */ /* 0x080fe200010f0eff */
[C---:B0-----:R-:W-:Y:S01]  /*55f20*/  VIADD R9, R3.reuse, UR68 ;  /* 0x0000004403097c36 */ /* 0x041fe20008000000 */
[----:B------:R-:W-:Y:S01]  /*55f30*/  LEA R6, P2, R3, R20, 0x1 ;  /* 0x0000001403067211 */ /* 0x000fe200078408ff */
[----:B------:R-:W-:Y:S01]  /*55f40*/  STL.64 [R1+0xc60], R24 ;  /* 0x000c601801007387 */ /* 0x000fe20000100a00 */
[-C--:B------:R-:W-:Y:S01]  /*55f50*/  LEA.HI.X.SX32 R27, R5, R21.reuse, 0x1, P1 ;  /* 0x00000015051b7211 */ /* 0x080fe200008f0eff */
[----:B------:R-:W-:Y:S02]  /*55f60*/  VIADD R11, R9, UR67 ;  /* 0x00000043090b7c36 */ /* 0x000fe40008000000 */
[----:B------:R-:W-:Y:S01]  /*55f70*/  STL.64 [R1+0xc80], R22 ;  /* 0x000c801601007387 */ /* 0x000fe20000100a00 */
[----:B------:R-:W-:-:S03]  /*55f80*/  LEA.HI.X.SX32 R7, R3, R21, 0x1, P2 ;  /* 0x0000001503077211 */ /* 0x000fc600010f0eff */
[----:B------:R-:W-:Y:S01]  /*55f90*/  STL.64 [R1], R18 ;  /* 0x0000001201007387 */ /* 0x000fe20000100a00 */
[----:B------:R-:W-:-:S03]  /*55fa0*/  VIADD R4, R11, UR69 ;  /* 0x000000450b047c36 */ /* 0x000fc60008000000 */
[----:B------:R0:W-:Y:S01]  /*55fb0*/  STL.64 [R1+0x1628], R28 ;  /* 0x0016281c01007387 */ /* 0x0001e20000100a00 */
[-C--:B------:R-:W-:Y:S01]  /*55fc0*/  LEA R8, P1, R9, R20.reuse, 0x1 ;  /* 0x0000001409087211 */ /* 0x080fe200078208ff */
[----:B------:R-:W-:Y:S01]  /*55fd0*/  VIADD R5, R4, UR66 ;  /* 0x0000004204057c36 */ /* 0x000fe20008000000 */
[----:B------:R-:W-:Y:S01]  /*55fe0*/  LEA R10, P2, R11, R20, 0x1 ;  /* 0x000000140b0a7211 */ /* 0x000fe200078408ff */
[----:B0-----:R-:W2:Y:S04]  /*55ff0*/  LDL.LU R28, [R1+0x838] ;  /* 0x00083800011c7983 */ /* 0x001ea80000300800 */
[----:B------:R-:W3:Y:S04]  /*56000*/  LDL.LU R29, [R1+0x83c] ;  /* 0x00083c00011d7983 */ /* 0x000ee80000300800 */
[----:B------:R0:W-:Y:S01]  /*56010*/  STL.64 [R1+0x1630], R26 ;  /* 0x0016301a01007387 */ /* 0x0001e20000100a00 */
[----:B------:R-:W-:-:S02]  /*56020*/  LEA.HI.X.SX32 R9, R9, R21, 0x1, P1 ;  /* 0x0000001509097211 */ /* 0x000fc400008f0eff */
[CC--:B------:R-:W-:Y:S02]  /*56030*/  LEA R22, P1, R4.reuse, R20.reuse, 0x1 ;  /* 0x0000001404167211 */ /* 0x0c0fe400078208ff */
[-C--:B------:R-:W-:Y:S01]  /*56040*/  LEA.HI.X.SX32 R11, R11, R21.reuse, 0x1, P2 ;  /* 0x000000150b0b7211 */ /* 0x080fe200010f0eff */
[----:B0-----:R-:W3:Y:S04]  /*56050*/  LDL.LU.64 R26, [R1+0xdf8] ;  /* 0x000df800011a7983 */ /* 0x001ee80000300a00 */
[----:B------:R0:W-:Y:S01]  /*56060*/  STL.64 [R1+0x1638], R6 ;  /* 0x0016380601007387 */ /* 0x0001e20000100a00 */
[C---:B------:R-:W-:Y:S02]  /*56070*/  LEA R24, P2, R5.reuse, R20, 0x1 ;  /* 0x0000001405187211 */ /* 0x040fe400078408ff */
[-C--:B------:R-:W-:Y:S01]  /*56080*/  LEA.HI.X.SX32 R23, R4, R21.reuse, 0x1, P1 ;  /* 0x0000001504177211 */ /* 0x080fe200008f0eff */
[----:B0-----:R-:W4:Y:S01]  /*56090*/  LDL.LU.64 R6, [R1+0xe00] ;  /* 0x000e000001067983 */ /* 0x001f220000300a00 */
[----:B------:R-:W-:-:S03]  /*560a0*/  LEA.HI.X.SX32 R25, R5, R21, 0x1, P2 ;  /* 0x0000001505197211 */ /* 0x000fc600010f0eff */
[----:B------:R-:W-:Y:S04]  /*560b0*/  STL.64 [R1+0x1640], R8 ;  /* 0x0016400801007387 */ /* 0x000fe80000100a00 */
[----:B------:R-:W-:Y:S01]  /*560c0*/  STL.64 [R1+0x1648], R10 ;  /* 0x0016480a01007387 */ /* 0x000fe20000100a00 */
[----:B------:R-:W-:-:S03]  /*560d0*/  IMAD.MOV.U32 R18, RZ, RZ, R14 ;  /* 0x000000ffff127224 */ /* 0x000fc600078e000e */
[----:B------:R0:W-:Y:S01]  /*560e0*/  STL.64 [R1+0x1650], R22 ;  /* 0x0016501601007387 */ /* 0x0001e20000100a00 */
[----:B------:R-:W-:-:S03]  /*560f0*/  IMAD.MOV.U32 R19, RZ, RZ, R15 ;  /* 0x000000ffff137224 */ /* 0x000fc600078e000f */
[----:B------:R-:W-:Y:S04]  /*56100*/  STL [R1+0x1658], R25 ;  /* 0x0016581901007387 */ /* 0x000fe80000100800 */
[----:B------:R-:W-:Y:S04]  /*56110*/  STL.64 [R1+0x1660], R24 ;  /* 0x0016601801007387 */ /* 0x000fe80000100a00 */
[----:B0-----:R-:W3:Y:S04]  /*56120*/  LDL.LU.64 R22, [R1+0xdf0] ;  /* 0x000df00001167983 */ /* 0x001ee80000300a00 */
[----:B------:R-:W3:Y:S04]  /*56130*/  LDL.LU.64 R14, [R1+0xde8] ;  /* 0x000de800010e7983 */ /* 0x000ee80000300a00 */
[----:B------:R-:W3:Y:S01]  /*56140*/  LDL.LU R17, [R1+0x9e0] ;  /* 0x0009e00001117983 */ /* 0x000ee20000300800 */
[----:B------:R-:W-:-:S03]  /*56150*/  VIADD R3, R5, UR65 ;  /* 0x0000004105037c36 */ /* 0x000fc60008000000 */
[----:B------:R-:W3:Y:S01]  /*56160*/  LDL.LU.64 R8, [R1+0xde0] ;  /* 0x000de00001087983 */ /* 0x000ee20000300a00 */
[C---:B------:R-:W-:Y:S01]  /*56170*/  VIADD R16, R3.reuse, UR62 ;  /* 0x0000003e03107c36 */ /* 0x040fe20008000000 */
[CC--:B------:R-:W-:Y:S02]  /*56180*/  LEA R4, P1, R3.reuse, R20.reuse, 0x1 ;  /* 0x0000001403047211 */ /* 0x0c0fe400078208ff */
[----:B------:R-:W3:Y:S02]  /*56190*/  LDL.LU R0, [R1+0x9e4] ;  /* 0x0009e40001007983 */ /* 0x000ee40000300800 */
[C---:B------:R-:W-:Y:S02]  /*561a0*/  LEA R20, P3, R16.reuse, R20, 0x1 ;  /* 0x0000001410147211 */ /* 0x040fe400078608ff */
[-C--:B------:R-:W-:Y:S02]  /*561b0*/  LEA.HI.X.SX32 R5, R3, R21.reuse, 0x1, P1 ;  /* 0x0000001503057211 */ /* 0x080fe400008f0eff */
[----:B------:R-:W-:Y:S01]  /*561c0*/  LEA.HI.X.SX32 R21, R16, R21, 0x1, P3 ;  /* 0x0000001510157211 */ /* 0x000fe200018f0eff */
[----:B------:R-:W-:-:S05]  /*561d0*/  VIADD R16, R2, 0x91 ;  /* 0x0000009102107836 */ /* 0x000fca0000000000 */
[----:B------:R-:W-:Y:S01]  /*561e0*/  ISETP.LT.AND P2, PT, R16, UR64, !P0 ;  /* 0x0000004010007c0c */ /* 0x000fe2000c741270 */
[----:B------:R-:W-:-:S05]  /*561f0*/  VIADD R3, R2, 0x90 ;  /* 0x0000009002037836 */ /* 0x000fca0000000000 */
[----:B------:R-:W-:Y:S02]  /*56200*/  ISETP.LT.AND P1, PT, R3, UR63, !P0 ;  /* 0x0000003f03007c0c */ /* 0x000fe4000c721270 */
[----:B--2---:R-:W-:-:S05]  /*56210*/  PRMT R16, R28, 0x7632, R16 ;  /* 0x000076321c107816 */ /* 0x004fca0000000010 */
[----:B----4-:R0:W-:Y:S04]  /*56220*/  @P4 STG.E.U16 desc[UR10][R6.64], R16 ;  /* 0x0000001006004986 */ /* 0x0101e8000c10150a */
[----:B---3--:R2:W-:Y:S04]  /*56230*/  @P5 STG.E.U16 desc[UR10][R26.64], R29 ;  /* 0x0000001d1a005986 */ /* 0x0085e8000c10150a */
[----:B0-----:R-:W3:Y:S04]  /*56240*/  LDL.LU.64 R6, [R1+0xdd8] ;  /* 0x000dd80001067983 */ /* 0x001ee80000300a00 */
[----:B------:R-:W4:Y:S04]  /*56250*/  LDL.LU.64 R10, [R1+0xdd0] ;  /* 0x000dd000010a7983 */ /* 0x000f280000300a00 */
[----:B--2---:R-:W2:Y:S04]  /*56260*/  LDL.LU.64 R26, [R1+0xdc8] ;  /* 0x000dc800011a7983 */ /* 0x004ea80000300a00 */
[----:B------:R-:W2:Y:S01]  /*56270*/  LDL.LU R28, [R1+0x9e8] ;  /* 0x0009e800011c7983 */ /* 0x000ea20000300800 */
[----:B------:R-:W-:-:S05]  /*56280*/  PRMT R16, R29, 0x7632, R16 ;  /* 0x000076321d107816 */ /* 0x000fca0000000010 */
[----:B------:R-:W-:Y:S04]  /*56290*/  @P6 STG.E.U16 desc[UR10][R22.64], R16 ;  /* 0x0000001016006986 */ /* 0x000fe8000c10150a */
[----:B------:R0:W-:Y:S04]  /*562a0*/  @P1 STG.E.U16 desc[UR10][R14.64], R17 ;  /* 0x000000110e001986 */ /* 0x0001e8000c10150a */
[----:B0-----:R-:W2:Y:S01]  /*562b0*/  LDL.LU.64 R14, [R1+0xdc0] ;  /* 0x000dc000010e7983 */ /* 0x001ea20000300a00 */
[----:B------:R-:W-:Y:S01]  /*562c0*/  VIADD R3, R2, 0x92 ;  /* 0x0000009202037836 */ /* 0x000fe20000000000 */
[----:B------:R-:W-:-:S02]  /*562d0*/  PRMT R16, R17, 0x7632, R16 ;  /* 0x0000763211107816 */ /* 0x000fc40000000010 */
[----:B------:R-:W2:Y:S02]  /*562e0*/  LDL.LU R29, [R1+0x9ec] ;  /* 0x0009ec00011d7983 */ /* 0x000ea40000300800 */
[----:B------:R-:W-:Y:S01]  /*562f0*/  ISETP.LT.AND P3, PT, R3, UR60, !P0 ;  /* 0x0000003c03007c0c */ /* 0x000fe2000c761270 */
[----:B------:R-:W-:-:S05]  /*56300*/  VIADD R3, R2, 0x93 ;  /* 0x0000009302037836 */ /* 0x000fca0000000000 */
[----:B------:R-:W-:Y:S01]  /*56310*/  ISETP.LT.AND P4, PT, R3, UR59, !P0 ;  /* 0x0000003b03007c0c */ /* 0x000fe2000c781270 */
[C---:B------:R-:W-:Y:S01]  /*56320*/  VIADD R3, R2.reuse, 0x94 ;  /* 0x0000009402037836 */ /* 0x040fe20000000000 */
[----:B------:R0:W-:Y:S04]  /*56330*/  @P2 STG.E.U16 desc[UR10][R8.64], R16 ;  /* 0x0000001008002986 */ /* 0x0001e8000c10150a */
[----:B------:R-:W-:Y:S01]  /*56340*/  ISETP.LT.AND P5, PT, R3, UR4, !P0 ;  /* 0x0000000403007c0c */ /* 0x000fe2000c7a1270 */
[----:B------:R-:W-:Y:S01]  /*56350*/  VIADD R3, R2, 0x95 ;  /* 0x0000009502037836 */ /* 0x000fe20000000000 */
[----:B------:R-:W1:Y:S01]  /*56360*/  LDCU UR4, c[0x0][0x39c] ;  /* 0x00007380ff0477ac */ /* 0x000e620008000800 */
[----:B0-----:R-:W2:Y:S01]  /*56370*/  LDL.LU.64 R8, [R1+0xdb8] ;  /* 0x000db80001087983 */ /* 0x001ea20000300a00 */
[----:B------:R-:W-:-:S03]  /*56380*/  PRMT R16, R0, 0x7632, R16 ;  /* 0x0000763200107816 */ /* 0x000fc60000000010 */
[----:B------:R-:W2:Y:S01]  /*56390*/  LDL.LU.64 R22, [R1+0xdb0] ;  /* 0x000db00001167983 */ /* 0x000ea20000300a00 */
[----:B------:R-:W-:-:S03]  /*563a0*/  ISETP.LT.AND P6, PT, R3, UR5, !P0 ;  /* 0x0000000503007c0c */ /* 0x000fc6000c7c1270 */
[----:B---3--:R0:W-:Y:S01]  /*563b0*/  @P3 STG.E.U16 desc[UR10][R6.64], R0 ;  /* 0x0000000006003986 */ /* 0x0081e2000c10150a */
[----:B------:R-:W-:Y:S01]  /*563c0*/  VIADD R3, R2, 0x96 ;  /* 0x0000009602037836 */ /* 0x000fe20000000000 */
[----:B------:R-:W3:Y:S02]  /*563d0*/  LDCU UR5, c[0x0][0x39c] ;  /* 0x00007380ff0577ac */ /* 0x000ee40008000800 */
[----:B----4-:R4:W-:Y:S04]  /*563e0*/  @P4 STG.E.U16 desc[UR10][R10.64], R16 ;  /* 0x000000100a004986 */ /* 0x0109e8000c10150a */
[----:B0-----:R-:W3:Y:S04]  /*563f0*/  LDL.LU.64 R6, [R1+0xda8] ;  /* 0x000da80001067983 */ /* 0x001ee80000300a00 */
[----:B------:R-:W3:Y:S04]  /*56400*/  LDL.LU R17, [R1+0x9d0] ;  /* 0x0009d00001117983 */ /* 0x000ee80000300800 */
[----:B--2---:R0:W-:Y:S01]  /*56410*/  @P5 STG.E.U16 desc[UR10][R26.64], R28 ;  /* 0x0000001c1a005986 */ /* 0x0041e2000c10150a */
[----:B----4-:R-:W-:-:S03]  /*56420*/  PRMT R16, R28, 0x7632, R16 ;  /* 0x000076321c107816 */ /* 0x010fc60000000010 */
[----:B0-----:R-:W2:Y:S04]  /*56430*/  LDL.LU.64 R26, [R1+0xda0] ;  /* 0x000da000011a7983 */ /* 0x001ea80000300a00 */
[----:B------:R-:W4:Y:S04]  /*56440*/  LDL.LU R0, [R1+0x9d4] ;  /* 0x0009d40001007983 */ /* 0x000f280000300800 */
[----:B------:R0:W-:Y:S04]  /*56450*/  @P6 STG.E.U16 desc[UR10][R14.64], R16 ;  /* 0x000000100e006986 */ /* 0x0001e8000c10150a */
[----:B0-----:R-:W4:Y:S01]  /*56460*/  LDL.LU.64 R14, [R1+0xd98] ;  /* 0x000d9800010e7983 */ /* 0x001f220000300a00 */
[----:B------:R-:W-:Y:S01]  /*56470*/  ISETP.LT.AND P1, PT, R3, UR6, !P0 ;  /* 0x0000000603007c0c */ /* 0x000fe2000c721270 */
[C---:B------:R-:W-:Y:S01]  /*56480*/  VIADD R3, R2.reuse, 0x97 ;  /* 0x0000009702037836 */ /* 0x040fe20000000000 */
[----:B------:R-:W0:Y:S01]  /*56490*/  LDCU UR6, c[0x0][0x39c] ;  /* 0x00007380ff0677ac */ /* 0x000e220008000800 */
[----:B------:R-:W4:Y:S03]  /*564a0*/  LDL.LU.64 R10, [R1+0xd90] ;  /* 0x000d9000010a7983 */ /* 0x000f260000300a00 */
[----:B------:R-:W-:Y:S01]  /*564b0*/  ISETP.LT.AND P2, PT, R3, UR7, !P0 ;  /* 0x0000000703007c0c */ /* 0x000fe2000c741270 */
[C---:B------:R-:W-:Y:S01]  /*564c0*/  VIADD R3, R2.reuse, 0x98 ;  /* 0x0000009802037836 */ /* 0x040fe20000000000 */
[----:B------:R-:W-:Y:S01]  /*564d0*/  PRMT R16, R29, 0x7632, R16 ;  /* 0x000076321d107816 */ /* 0x000fe20000000010 */
[----:B------:R-:W0:Y:S03]  /*564e0*/  LDCU UR7, c[0x0][0x39c] ;  /* 0x00007380ff0777ac */ /* 0x000e260008000800 */
[----:B-1----:R-:W-:Y:S01]  /*564f0*/  ISETP.LT.AND P3, PT, R3, UR4, !P0 ;  /* 0x0000000403007c0c */ /* 0x002fe2000c761270 */
[C---:B------:R-:W-:Y:S01]  /*56500*/  VIADD R3, R2.reuse, 0x99 ;  /* 0x0000009902037836 */ /* 0x040fe20000000000 */
[----:B------:R1:W-:Y:S01]  /*56510*/  @P1 STG.E.U16 desc[UR10][R8.64], R29 ;  /* 0x0000001d08001986 */ /* 0x0003e2000c10150a */
[----:B------:R-:W2:Y:S03]  /*56520*/  LDCU UR4, c[0x0][0x39c] ;  /* 0x00007380ff0477ac */ /* 0x000ea60008000800 */
[----:B---3--:R-:W-:Y:S01]  /*56530*/  ISETP.LT.AND P4, PT, R3, UR5, !P0 ;  /* 0x0000000503007c0c */ /* 0x008fe2000c781270 */
[----:B------:R-:W-:Y:S01]  /*56540*/  VIADD R3, R2, 0x9a ;  /* 0x0000009a02037836 */ /* 0x000fe20000000000 */
[----:B------:R3:W-:Y:S01]  /*56550*/  @P2 STG.E.U16 desc[UR10][R22.64], R16 ;  /* 0x0000001016002986 */ /* 0x0007e2000c10150a */
[----:B------:R-:W2:Y:S03]  /*56560*/  LDCU UR5, c[0x0][0x39c] ;  /* 0x00007380ff0577ac */ /* 0x000ea60008000800 */
[----:B-1----:R-:W4:Y:S04]  /*56570*/  LDL.LU.64 R8, [R1+0xd88] ;  /* 0x000d880001087983 */ /* 0x002f280000300a00 */
[----:B------:R-:W4:Y:S01]  /*56580*/  LDL.LU R28, [R1+0x9d8] ;  /* 0x0009d800011c7983 */ /* 0x000f220000300800 */
[----:B0-----:R-:W-:-:S03]  /*56590*/  ISETP.LT.AND P5, PT, R3, UR6, !P0 ;  /* 0x0000000603007c0c */ /* 0x001fc6000c7a1270 */
[----:B------:R0:W-:Y:S01]  /*565a0*/  @P3 STG.E.U16 desc[UR10][R6.64], R17 ;  /* 0x0000001106003986 */ /* 0x0001e2000c10150a */
[----:B---3--:R-:W-:Y:S01]  /*565b0*/  PRMT R16, R17, 0x7632, R16 ;  /* 0x0000763211107816 */ /* 0x008fe20000000010 */
[C---:B------:R-:W-:Y:S01]  /*565c0*/  VIADD R3, R2.reuse, 0x9b ;  /* 0x0000009b02037836 */ /* 0x040fe20000000000 */
[----:B------:R-:W1:Y:S01]  /*565d0*/  LDCU UR6, c[0x0][0x39c] ;  /* 0x00007380ff0677ac */ /* 0x000e620008000800 */
[----:B0-----:R-:W3:Y:S04]  /*565e0*/  LDL.LU.64 R6, [R1+0xd80] ;  /* 0x000d800001067983 */ /* 0x001ee80000300a00 */
[----:B------:R-:W3:Y:S04]  /*565f0*/  LDL.LU R29, [R1+0x9dc] ;  /* 0x0009dc00011d7983 */ /* 0x000ee80000300800 */
[----:B--2---:R0:W-:Y:S04]  /*56600*/  @P4 STG.E.U16 desc[UR10][R26.64], R16 ;  /* 0x000000101a004986 */ /* 0x0041e8000c10150a */
[----:B0-----:R-:W2:Y:S04]  /*56610*/  LDL.LU.64 R26, [R1+0xd78] ;  /* 0x000d7800011a7983 */ /* 0x001ea80000300a00 */
[----:B------:R-:W2:Y:S04]  /*56620*/  LDL.LU.64 R22, [R1+0xd70] ;  /* 0x000d700001167983 */ /* 0x000ea80000300a00 */
[----:B----4-:R0:W-:Y:S04]  /*56630*/  @P5 STG.E.U16 desc[UR10][R14.64], R0 ;  /* 0x000000000e005986 */ /* 0x0101e8000c10150a */
[----:B0-----:R-:W4:Y:S04]  /*56640*/  LDL.LU.64 R14, [R1+0xd68] ;  /* 0x000d6800010e7983 */ /* 0x001f280000300a00 */
[----:B------:R-:W4:Y:S01]  /*56650*/  LDL.LU R17, [R1+0x9c0] ;  /* 0x0009c00001117983 */ /* 0x000f220000300800 */
[----:B------:R-:W-:Y:S01]  /*56660*/  ISETP.LT.AND P6, PT, R3, UR7, !P0 ;  /* 0x0000000703007c0c */ /* 0x000fe2000c7c1270 */
[C---:B------:R-:W-:Y:S01]  /*56670*/  VIADD R3, R2.reuse, 0x9c ;  /* 0x0000009c02037836 */ /* 0x040fe20000000000 */
[----:B------:R-:W0:Y:S04]  /*56680*/  LDCU UR7, c[0x0][0x39c] ;  /* 0x00007380ff0777ac */ /* 0x000e280008000800 */
[----:B------:R-:W-:Y:S01]  /*56690*/  ISETP.LT.AND P1, PT, R3, UR4, !P0 ;  /* 0x0000000403007c0c */ /* 0x000fe2000c721270 */
[----:B------:R-:W-:Y:S01]  /*566a0*/  VIADD R3, R2, 0x9d ;  /* 0x0000009d02037836 */ /* 0x000fe20000000000 */
[----:B------:R-:W0:Y:S01]  /*566b0*/  LDCU UR4, c[0x0][0x39c] ;  /* 0x00007380ff0477ac */ /* 0x000e220008000800 */
[----:B------:R-:W-:-:S03]  /*566c0*/  PRMT R16, R0, 0x7632, R16 ;  /* 0x0000763200107816 */ /* 0x000fc60000000010 */
[----:B------:R-:W-:Y:S01]  /*566d0*/  ISETP.LT.AND P2, PT, R3, UR5, !P0 ;  /* 0x0000000503007c0c */ /* 0x000fe2000c741270 */
[C---:B------:R-:W-:Y:S01]  /*566e0*/  VIADD R3, R2.reuse, 0x9e ;  /* 0x0000009e02037836 */ /* 0x040fe20000000000 */
[----:B------:R0:W-:Y:S01]  /*566f0*/  @P6 STG.E.U16 desc[UR10][R10.64], R16 ;  /* 0x000000100a006986 */ /* 0x0001e2000c10150a */
[----:B------:R-:W2:Y:S03]  /*56700*/  LDCU UR5, c[0x0][0x39c] ;  /* 0x00007380ff0577ac */ /* 0x000ea60008000800 */
[----:B-1----:R-:W-:Y:S01]  /*56710*/  ISETP.LT.AND P3, PT, R3, UR6, !P0 ;  /* 0x0000000603007c0c */ /* 0x002fe2000c761270 */
[----:B------:R-:W-:Y:S01]  /*56720*/  VIADD R3, R2, 0x9f ;  /* 0x0000009f02037836 */ /* 0x000fe20000000000 */
[----:B------:R1:W-:Y:S01]  /*56730*/  @P1 STG.E.U16 desc[UR10][R8.64], R28 ;  /* 0x0000001c08001986 */ /* 0x0003e2000c10150a */
[----:B------:R-:W2:Y:S01]  /*56740*/  LDCU UR6, c[0x0][0x39c] ;  /* 0x00007380ff0677ac */ /* 0x000ea20008000800 */
[----:B0-----:R-:W-:-:S02]  /*56750*/  PRMT R16, R28, 0x7632, R16 ;  /* 0x000076321c107816 */ /* 0x001fc40000000010 */
[----:B------:R-:W-:Y:S01]  /*56760*/  ISETP.LT.AND P4, PT, R3, UR7, !P0 ;  /* 0x0000000703007c0c */ /* 0x000fe2000c781270 */
[----:B-1----:R-:W4:Y:S01]  /*56770*/  LDL.LU.64 R8, [R1+0xd60] ;  /* 0x000d600001087983 */ /* 0x002f220000300a00 */
[C---:B------:R-:W-:Y:S01]  /*56780*/  VIADD R3, R2.reuse, 0xa0 ;  /* 0x000000a002037836 */ /* 0x040fe20000000000 */
[----:B------:R-:W0:Y:S02]  /*56790*/  LDCU UR7, c[0x0][0x39c] ;  /* 0x00007380ff0777ac */ /* 0x000e240008000800 */
[----:B------:R-:W4:Y:S02]  /*567a0*/  LDL.LU R0, [R1+0x9c4] ;  /* 0x0009c40001007983 */ /* 0x000f240000300800 */
[----:B------:R-:W-:Y:S02]  /*567b0*/  ISETP.LT.AND P5, PT, R3, UR4, !P0 ;  /* 0x0000000403007c0c */ /* 0x000fe4000c7a1270 */
[----:B---3--:R1:W-:Y:S01]  /*567c0*/  @P2 STG.E.U16 desc[UR10][R6.64], R16 ;  /* 0x0000001006002986 */ /* 0x0083e2000c10150a */
[----:B------:R-:W-:Y:S01]  /*567d0*/  VIADD R3, R2, 0xa1 ;  /* 0x000000a102037836 */ /* 0x000fe20000000000 */
[----:B------:R-:W3:Y:S02]  /*567e0*/  LDCU UR4, c[0x0][0x39c] ;  /* 0x00007380ff0477ac */ /* 0x000ee40008000800 */
[----:B-1----:R-:W4:Y:S04]  /*567f0*/  LDL.LU.64 R6, [R1+0xd58] ;  /* 0x000d580001067983 */ /* 0x002f280000300a00 */
[----:B------:R-:W4:Y:S04]  /*56800*/  LDL.LU.64 R10, [R1+0xd50] ;  /* 0x000d5000010a7983 */ /* 0x000f280000300a00 */
[----:B--2---:R1:W-:Y:S01]  /*56810*/  @P3 STG.E.U16 desc[UR10][R26.64], R29 ;  /* 0x0000001d1a003986 */ /* 0x0043e2000c10150a */
[----:B------:R-:W-:-:S03]  /*56820*/  PRMT R16, R29, 0x7632, R16 ;  /* 0x000076321d107816 */ /* 0x000fc60000000010 */
[----:B-1----:R-:W2:Y:S04]  /*56830*/  LDL.LU.64 R26, [R1+0xd48] ;  /* 0x000d4800011a7983 */ /* 0x002ea80000300a00 */
[----:B------:R-:W2:Y:S04]  /*56840*/  LDL.LU R28, [R1+0x9c8] ;  /* 0x0009c800011c7983 */ /* 0x000ea80000300800 */
[----:B------:R-:W-:Y:S04]  /*56850*/  @P4 STG.E.U16 desc[UR10][R22.64], R16 ;  /* 0x0000001016004986 */ /* 0x000fe8000c10150a */
[----:B----4-:R1:W-:Y:S04]  /*56860*/  @P5 STG.E.U16 desc[UR10][R14.64], R17 ;  /* 0x000000110e005986 */ /* 0x0103e8000c10150a */
[----:B-1----:R-:W4:Y:S01]  /*56870*/  LDL.LU.64 R14, [R1+0xd40] ;  /* 0x000d4000010e7983 */ /* 0x002f220000300a00 */
[----:B------:R-:W-:Y:S01]  /*56880*/  ISETP.LT.AND P6, PT, R3, UR5, !P0 ;  /* 0x0000000503007c0c */ /* 0x000fe2000c7c1270 */
[C---:B------:R-:W-:Y:S01]  /*56890*/  VIADD R3, R2.reuse, 0xa2 ;  /* 0x000000a202037836 */ /* 0x040fe20000000000 */
[----:B------:R-:W1:Y:S01]  /*568a0*/  LDCU UR5, c[0x0][0x39c] ;  /* 0x00007380ff0577ac */ /* 0x000e620008000800 */
[----:B------:R-:W-:Y:S01]  /*568b0*/  PRMT R16, R17, 0x7632, R16 ;  /* 0x0000763211107816 */ /* 0x000fe20000000010 */
[----:B------:R-:W4:Y:S02]  /*568c0*/  LDL.LU R29, [R1+0x9cc] ;  /* 0x0009cc00011d7983 */ /* 0x000f240000300800 */
[----:B------:R-:W-:Y:S01]  /*568d0*/  ISETP.LT.AND P1, PT, R3, UR6, !P0 ;  /* 0x0000000603007c0c */ /* 0x000fe2000c721270 */
[C---:B------:R-:W-:Y:S01]  /*568e0*/  VIADD R3, R2.reuse, 0xa3 ;  /* 0x000000a302037836 */ /* 0x040fe20000000000 */
[----:B------:R-:W1:Y:S04]  /*568f0*/  LDCU UR6, c[0x0][0x39c] ;  /* 0x00007380ff0677ac */ /* 0x000e680008000800 */
[----:B0-----:R-:W-:Y:S01]  /*56900*/  ISETP.LT.AND P2, PT, R3, UR7, !P0 ;  /* 0x0000000703007c0c */ /* 0x001fe2000c741270 */
[C---:B------:R-:W-:Y:S01]  /*56910*/  VIADD R3, R2.reuse, 0xa4 ;  /* 0x000000a402037836 */ /* 0x040fe20000000000 */
[----:B------:R-:W0:Y:S04]  /*56920*/  LDCU UR7, c[0x0][0x39c] ;  /* 0x00007380ff0777ac */ /* 0x000e280008000800 */
[----:B---3--:R-:W-:Y:S01]  /*56930*/  ISETP.LT.AND P3, PT, R3, UR4, !P0 ;  /* 0x0000000403007c0c */ /* 0x008fe2000c761270 */
[----:B------:R3:W-:Y:S01]  /*56940*/  @P6 STG.E.U16 desc[UR10][R8.64], R16 ;  /* 0x0000001008006986 */ /* 0x0007e2000c10150a */
[----:B------:R-:W-:Y:S01]  /*56950*/  VIADD R3, R2, 0xa5 ;  /* 0x000000a502037836 */ /* 0x000fe20000000000 */
[----:B------:R-:W0:Y:S02]  /*56960*/  LDCU UR4, c[0x0][0x39c] ;  /* 0x00007380ff0477ac */ /* 0x000e240008000800 */
[----:B---3--:R-:W3:Y:S01]  /*56970*/  LDL.LU.64 R8, [R1+0xd28] ;  /* 0x000d280001087983 */ /* 0x008ee20000300a00 */
[----:B------:R-:W-:-:S03]  /*56980*/  PRMT R16, R0, 0x7632, R16 ;  /* 0x0000763200107816 */ /* 0x000fc60000000010 */
[----:B------:R-:W3:Y:S01]  /*56990*/  LDL.LU.64 R22, [R1+0xd20] ;  /* 0x000d200001167983 */ /* 0x000ee20000300a00 */
[----:B-1----:R-:W-:-:S03]  /*569a0*/  ISETP.LT.AND P4, PT, R3, UR5, !P0 ;  /* 0x0000000503007c0c */ /* 0x002fc6000c781270 */
[----:B------:R1:W-:Y:S01]  /*569b0*/  @P1 STG.E.U16 desc[UR10][R6.64], R0 ;  /* 0x0000000006001986 */ /* 0x0003e2000c10150a */
[----:B------:R-:W-:Y:S01]  /*569c0*/  VIADD R3, R2, 0xa6 ;  /* 0x000000a602037836 */ /* 0x000fe20000000000 */
[----:B------:R-:W0:Y:S02]  /*569d0*/  LDCU UR5, c[0x0][0x39c] ;  /* 0x00007380ff0577ac */ /* 0x000e240008000800 */
[----:B------:R0:W-:Y:S04]  /*569e0*/  @P2 STG.E.U16 desc[UR10][R10.64], R16 ;  /* 0x000000100a002986 */ /* 0x0001e8000c10150a */
[----:B-1----:R-:W3:Y:S04]  /*569f0*/  LDL.LU.64 R6, [R1+0xd18] ;  /* 0x000d180001067983 */ /* 0x002ee80000300a00 */
[----:B------:R-:W3:Y:S04]  /*56a00*/  LDL.LU R17, [R1+0x9b0] ;  /* 0x0009b00001117983 */ /* 0x000ee80000300800 */
[----:B--2---:R1:W-:Y:S01]  /*56a10*/  @P3 STG.E.U16 desc[UR10][R26.64], R28 ;  /* 0x0000001c1a003986 */ /* 0x0043e2000c10150a */
[----:B0-----:R-:W-:-:S03]  /*56a20*/  PRMT R16, R28, 0x7632, R16 ;  /* 0x000076321c107816 */ /* 0x001fc60000000010 */
[----:B-1----:R-:W2:Y:S04]  /*56a30*/  LDL.LU.64 R26, [R1+0xd10] ;  /* 0x000d1000011a7983 */ /* 0x002ea80000300a00 */
[----:B------:R-:W2:Y:S04]  /*56a40*/  LDL.LU R0, [R1+0x9b4] ;  /* 0x0009b40001007983 */ /* 0x000ea80000300800 */
[----:B----4-:R0:W-:Y:S04]  /*56a50*/  @P4 STG.E.U16 desc[UR10][R14.64], R16 ;  /* 0x000000100e004986 */ /* 0x0101e8000c10150a */
        /* <DEDUP_REMOVED lines=8> */
[----:B------:R-:W1:Y:S03]  /*56ae0*/  LDCU UR7, c[0x0][0x39c] ;  /* 0x00007380ff0777ac */ /* 0x000e660008000800 */
[----:B------:R-:W-:Y:S01]  /*56af0*/  ISETP.LT.AND P1, PT, R3, UR4, !P0 ;  /* 0x0000000403007c0c */ /* 0x000fe2000c721270 */
[C---:B------:R-:W-:Y:S01]  /*56b00*/  VIADD R3, R2.reuse, 0xa9 ;  /* 0x000000a902037836 */ /* 0x040fe20000000000 */
[----:B------:R-:W0:Y:S04]  /*56b10*/  LDCU UR4, c[0x0][0x39c] ;  /* 0x00007380ff0477ac */ /* 0x000e280008000800 */
[----:B------:R-:W-:Y:S01]  /*56b20*/  ISETP.LT.AND P2, PT, R3, UR5, !P0 ;  /* 0x0000000503007c0c */ /* 0x000fe2000c741270 */
[----:B---3--:R3:W-:Y:S01]  /*56b30*/  @P5 STG.E.U16 desc[UR10][R8.64], R29 ;  /* 0x0000001d08005986 */ /* 0x0087e2000c10150a */
[----:B------:R-:W-:Y:S01]  /*56b40*/  VIADD R3, R2, 0xaa ;  /* 0x000000aa02037836 */ /* 0x000fe20000000000 */
[----:B------:R-:W1:Y:S02]  /*56b50*/  LDCU UR5, c[0x0][0x39c] ;  /* 0x00007380ff0577ac */ /* 0x000e640008000800 */
[----:B------:R0:W-:Y:S04]  /*56b60*/  @P6 STG.E.U16 desc[UR10][R22.64], R16 ;  /* 0x0000001016006986 */ /* 0x0001e8000c10150a */
[----:B---3--:R-:W3:Y:S04]  /*56b70*/  LDL.LU.64 R8, [R1+0xcd8] ;  /* 0x000cd80001087983 */ /* 0x008ee80000300a00 */
[----:B------:R-:W3:Y:S01]  /*56b80*/  LDL.LU R28, [R1+0x9b8] ;  /* 0x0009b800011c7983 */ /* 0x000ee20000300800 */
[----:B0-----:R-:W-:-:S03]  /*56b90*/  ISETP.LT.AND P3, PT, R3, UR6, !P0 ;  /* 0x0000000603007c0c */ /* 0x001fc6000c761270 */
[----:B------:R0:W-:Y:S01]  /*56ba0*/  @P1 STG.E.U16 desc[UR10][R6.64], R17 ;  /* 0x0000001106001986 */ /* 0x0001e2000c10150a */
[----:B------:R-:W-:Y:S01]  /*56bb0*/  PRMT R16, R17, 0x7632, R16 ;  /* 0x0000763211107816 */ /* 0x000fe20000000010 */
        /* <DEDUP_REMOVED lines=10> */
[----:B-1----:R-:W-:Y:S01]  /*56c60*/  ISETP.LT.AND P4, PT, R3, UR7, !P0 ;  /* 0x0000000703007c0c */ /* 0x002fe2000c781270 */
[C---:B------:R-:W-:Y:S01]  /*56c70*/  VIADD R3, R2.reuse, 0xac ;  /* 0x000000ac02037836 */ /* 0x040fe20000000000 */
[----:B------:R-:W0:Y:S04]  /*56c80*/  LDCU UR7, c[0x0][0x39c] ;  /* 0x00007380ff0777ac */ /* 0x000e280008000800 */
[----:B------:R-:W-:Y:S01]  /*56c90*/  ISETP.LT.AND P5, PT, R3, UR4, !P0 ;  /* 0x0000000403007c0c */ /* 0x000fe2000c7a1270 */
[----:B------:R-:W-:Y:S01]  /*56ca0*/  VIADD R3, R2, 0xad ;  /* 0x000000ad02037836 */ /* 0x000fe20000000000 */
[----:B------:R-:W1:Y:S01]  /*56cb0*/  LDCU UR4, c[0x0][0x39c] ;  /* 0x00007380ff0477ac */ /* 0x000e620008000800 */
[----:B------:R-:W-:-:S03]  /*56cc0*/  PRMT R16, R0, 0x7632, R16 ;  /* 0x0000763200107816 */ /* 0x000fc60000000010 */
[----:B------:R-:W-:Y:S01]  /*56cd0*/  ISETP.LT.AND P6, PT, R3, UR5, !P0 ;  /* 0x0000000503007c0c */ /* 0x000fe2000c7c1270 */
[C---:B------:R-:W-:Y:S01]  /*56ce0*/  VIADD R3, R2.reuse, 0xae ;  /* 0x000000ae02037836 */ /* 0x040fe20000000000 */
[----:B------:R0:W-:Y:S01]  /*56cf0*/  @P4 STG.E.U16 desc[UR10][R10.64], R16 ;  /* 0x000000100a004986 */ /* 0x0001e2000c10150a */
[----:B------:R-:W1:Y:S03]  /*56d00*/  LDCU UR5, c[0x0][0x39c] ;  /* 0x00007380ff0577ac */ /* 0x000e660008000800 */
[----:B------:R-:W-:Y:S01]  /*56d10*/  ISETP.LT.AND P1, PT, R3, UR6, !P0 ;  /* 0x0000000603007c0c */ /* 0x000fe2000c721270 */
[----:B------:R-:W-:Y:S01]  /*56d20*/  VIADD R3, R2, 0xaf ;  /* 0x000000af02037836 */ /* 0x000fe20000000000 */
[----:B---3--:R3:W-:Y:S01]  /*56d30*/  @P5 STG.E.U16 desc[UR10][R8.64], R28 ;  /* 0x0000001c08005986 */ /* 0x0087e2000c10150a */
[----:B------:R-:W2:Y:S01]  /*56d40*/  LDCU UR6, c[0x0][0x39c] ;  /* 0x00007380ff0677ac */ /* 0x000ea20008000800 */
[----:B0-----:R-:W-:-:S02]  /*56d50*/  PRMT R16, R28, 0x7632, R16 ;  /* 0x000076321c107816 */ /* 0x001fc40000000010 */
[----:B------:R-:W-:Y:S01]  /*56d60*/  ISETP.LT.AND P2, PT, R3, UR7, !P0 ;  /* 0x0000000703007c0c */ /* 0x000fe2000c741270 */
[----:B---3--:R-:W3:Y:S01]  /*56d70*/  LDL.LU.64 R8, [R1+0xc90] ;  /* 0x000c900001087983 */ /* 0x008ee20000300a00 */
[C---:B------:R-:W-:Y:S01]  /*56d80*/  VIADD R3, R2.reuse, 0xb0 ;  /* 0x000000b002037836 */ /* 0x040fe20000000000 */
[----:B------:R-:W0:Y:S02]  /*56d90*/  LDCU UR7, c[0x0][0x39c] ;  /* 0x00007380ff0777ac */ /* 0x000e240008000800 */
[----:B------:R-:W3:Y:S02]  /*56da0*/  LDL.LU R0, [R1+0x994] ;  /* 0x0009940001007983 */ /* 0x000ee40000300800 */
[----:B-1----:R-:W-:Y:S02]  /*56db0*/  ISETP.LT.AND P3, PT, R3, UR4, !P0 ;  /* 0x0000000403007c0c */ /* 0x002fe4000c761270 */
[----:B------:R1:W-:Y:S01]  /*56dc0*/  @P6 STG.E.U16 desc[UR10][R6.64], R16 ;  /* 0x0000001006006986 */ /* 0x0003e2000c10150a */
[----:B------:R-:W-:Y:S01]  /*56dd0*/  VIADD R3, R2, 0xb1 ;  /* 0x000000b102037836 */ /* 0x000fe20000000000 */
[----:B------:R-:W0:Y:S02]  /*56de0*/  LDCU UR4, c[0x0][0x39c] ;  /* 0x00007380ff0477ac */ /* 0x000e240008000800 */
[----:B-1----:R-:W3:Y:S04]  /*56df0*/  LDL.LU.64 R6, [R1+0xc88] ;  /* 0x000c880001067983 */ /* 0x002ee80000300a00 */
[----:B------:R-:W3:Y:S04]  /*56e00*/  LDL.LU.64 R10, [R1+0xc58] ;  /* 0x000c5800010a7983 */ /* 0x000ee80000300a00 */
        /* <DEDUP_REMOVED lines=18> */
[----:B------:R-:W-:Y:S01]  /*56f30*/  ISETP.LT.AND P1, PT, R3, UR4, !P0 ;  /* 0x0000000403007c0c */ /* 0x000fe2000c721270 */
[----:B---3--:R3:W-:Y:S01]  /*56f40*/  @P4 STG.E.U16 desc[UR10][R8.64], R16 ;  /* 0x0000001008004986 */ /* 0x0087e2000c10150a */
        /* <DEDUP_REMOVED lines=1602> */
[----:B------:R-:W-:Y:S01]  /*5d370*/  VIADD R3, R2, 0x1c0 ;  /* 0x000001c002037836 */ /* 0x000fe20000000000 */
[----:B------:R-:W0:Y:S01]  /*5d380*/  LDCU UR7, c[0x0][0x39c] ;  /* 0x00007380ff0777ac */ /* 0x000e220008000800 */
[----:B---3--:R-:W3:Y:S04]  /*5d390*/  LDL.LU.64 R8, [R1+0xa28] ;  /* 0x000a280001087983 */ /* 0x008ee80000300a00 */
[----:B------:R-:W3:Y:S01]  /*5d3a0*/  LDL.LU R0, [R1+0xc74] ;  /* 0x000c740001007983 */ /* 0x000ee20000300800 */
[----:B-1----:R-:W-:-:S03]  /*5d3b0*/  ISETP.LT.AND P5, PT, R3, UR4, !P0 ;  /* 0x0000000403007c0c */ /* 0x002fc6000c7a1270 */
        /* <DEDUP_REMOVED lines=26> */
[----:B------:R-:W0:Y:S04]  /*5d560*/  LDCU UR4, c[0x0][0x39c] ;  /* 0x00007380ff0477ac */ /* 0x000e280008000800 */
[----:B-1----:R-:W-:Y:S01]  /*5d570*/  ISETP.LT.AND P4, PT, R3, UR5, !P0 ;  /* 0x0000000503007c0c */ /* 0x002fe2000c781270 */
[----:B---3--:R-:W3:Y:S01]  /*5d580*/  LDL.LU.64 R8, [R1+0xa68] ;  /* 0x000a680001087983 */ /* 0x008ee20000300a00 */
[----:B------:R-:W-:-:S03]  /*5d590*/  PRMT R16, R0, 0x7632, R16 ;  /* 0x0000763200107816 */ /* 0x000fc60000000010 */
[----:B------:R1:W-:Y:S01]  /*5d5a0*/  @P1 STG.E.U16 desc[UR10][R6.64], R0 ;  /* 0x0000000006001986 */ /* 0x0003e2000c10150a */
[----:B------:R-:W-:Y:S01]  /*5d5b0*/  VIADD R3, R2, 0x1c6 ;  /* 0x000001c602037836 */ /* 0x000fe20000000000 */
[----:B------:R-:W0:Y:S02]  /*5d5c0*/  LDCU UR5, c[0x0][0x39c] ;  /* 0x00007380ff0577ac */ /* 0x000e240008000800 */
[----:B------:R-:W3:Y:S04]  /*5d5d0*/  LDL.LU.64 R22, [R1+0xa60] ;  /* 0x000a600001167983 */ /* 0x000ee80000300a00 */
        /* <DEDUP_REMOVED lines=12> */
[----:B------:R-:W-:Y:S01]  /*5d6a0*/  PRMT R16, R29, 0x7632, R16 ;  /* 0x000076321d107816 */ /* 0x000fe20000000010 */
[----:B------:R-:W4:Y:S02]  /*5d6b0*/  LDL.LU.64 R10, [R1+0xa90] ;  /* 0x000a9000010a7983 */ /* 0x000f240000300a00 */
[----:B------:R-:W-:Y:S01]  /*5d6c0*/  ISETP.LT.AND P6, PT, R3, UR7, !P0 ;  /* 0x0000000703007c0c */ /* 0x000fe2000c7c1270 */
[C---:B------:R-:W-:Y:S01]  /*5d6d0*/  VIADD R3, R2.reuse, 0x1c8 ;  /* 0x000001c802037836 */ /* 0x040fe20000000000 */
[----:B------:R-:W1:Y:S04]  /*5d6e0*/  LDCU UR7, c[0x0][0x39c] ;  /* 0x00007380ff0777ac */ /* 0x000e680008000800 */
[----:B------:R-:W-:Y:S01]  /*5d6f0*/  ISETP.LT.AND P1, PT, R3, UR4, !P0 ;  /* 0x0000000403007c0c */ /* 0x000fe2000c721270 */
[C---:B------:R-:W-:Y:S01]  /*5d700*/  VIADD R3, R2.reuse, 0x1c9 ;  /* 0x000001c902037836 */ /* 0x040fe20000000000 */
[----:B------:R-:W1:Y:S04]  /*5d710*/  LDCU UR4, c[0x0][0x39c] ;  /* 0x00007380ff0477ac */ /* 0x000e680008000800 */
[----:B------:R-:W-:Y:S01]  /*5d720*/  ISETP.LT.AND P2, PT, R3, UR5, !P0 ;  /* 0x0000000503007c0c */ /* 0x000fe2000c741270 */
[C---:B------:R-:W-:Y:S01]  /*5d730*/  VIADD R3, R2.reuse, 0x1ca ;  /* 0x000001ca02037836 */ /* 0x040fe20000000000 */
[----:B---3--:R3:W-:Y:S01]  /*5d740*/  @P5 STG.E.U16 desc[UR10][R8.64], R29 ;  /* 0x0000001d08005986 */ /* 0x0087e2000c10150a */
[----:B------:R-:W1:Y:S03]  /*5d750*/  LDCU UR5, c[0x0][0x39c] ;  /* 0x00007380ff0577ac */ /* 0x000e660008000800 */
[----:B0-----:R-:W-:Y:S01]  /*5d760*/  ISETP.LT.AND P3, PT, R3, UR6, !P0 ;  /* 0x0000000603007c0c */ /* 0x001fe2000c761270 */
[----:B---3--:R-:W3:Y:S04]  /*5d770*/  LDL.LU.64 R8, [R1+0xa70] ;  /* 0x000a700001087983 */ /* 0x008ee80000300a00 */
[----:B------:R0:W-:Y:S01]  /*5d780*/  @P6 STG.E.U16 desc[UR10][R22.64], R16 ;  /* 0x0000001016006986 */ /* 0x0001e2000c10150a */
[----:B------:R-:W-:Y:S01]  /*5d790*/  VIADD R3, R2, 0x1cb ;  /* 0x000001cb02037836 */ /* 0x000fe20000000000 */
[----:B------:R-:W1:Y:S02]  /*5d7a0*/  LDCU UR6, c[0x0][0x39c] ;  /* 0x00007380ff0677ac */ /* 0x000e640008000800 */
[----:B------:R-:W3:Y:S01]  /*5d7b0*/  LDL.LU R28, [R1+0xca8] ;  /* 0x000ca800011c7983 */ /* 0x000ee20000300800 */
[----:B0-----:R-:W-:-:S03]  /*5d7c0*/  PRMT R16, R17, 0x7632, R16 ;  /* 0x0000763211107816 */ /* 0x001fc60000000010 */
[----:B------:R0:W-:Y:S04]  /*5d7d0*/  @P1 STG.E.U16 desc[UR10][R6.64], R17 ;  /* 0x0000001106001986 */ /* 0x0001e8000c10150a */
        /* <DEDUP_REMOVED lines=12> */
[C---:B------:R-:W-:Y:S01]  /*5d8a0*/  VIADD R3, R2.reuse, 0x1cd ;  /* 0x000001cd02037836 */ /* 0x040fe20000000000 */
[----:B------:R-:W1:Y:S04]  /*5d8b0*/  LDCU UR4, c[0x0][0x39c] ;  /* 0x00007380ff0477ac */ /* 0x000e680008000800 */
[----:B------:R-:W-:Y:S01]  /*5d8c0*/  ISETP.LT.AND P6, PT, R3, UR5, !P0 ;  /* 0x0000000503007c0c */ /* 0x000fe2000c7c1270 */
[----:B------:R-:W-:Y:S01]  /*5d8d0*/  VIADD R3, R2, 0x1ce ;  /* 0x000001ce02037836 */ /* 0x000fe20000000000 */
[----:B------:R-:W-:Y:S01]  /*5d8e0*/  PRMT R16, R0, 0x7632, R16 ;  /* 0x0000763200107816 */ /* 0x000fe20000000010 */
[----:B------:R-:W1:Y:S03]  /*5d8f0*/  LDCU UR5, c[0x0][0x39c] ;  /* 0x00007380ff0577ac */ /* 0x000e660008000800 */
[----:B------:R-:W-:Y:S01]  /*5d900*/  ISETP.LT.AND P1, PT, R3, UR6, !P0 ;  /* 0x0000000603007c0c */ /* 0x000fe2000c721270 */
[C---:B------:R-:W-:Y:S01]  /*5d910*/  VIADD R3, R2.reuse, 0x1cf ;  /* 0x000001cf02037836 */ /* 0x040fe20000000000 */
[----:B------:R1:W-:Y:S01]  /*5d920*/  @P4 STG.E.U16 desc[UR10][R10.64], R16 ;  /* 0x000000100a004986 */ /* 0x0003e2000c10150a */
[----:B------:R-:W2:Y:S03]  /*5d930*/  LDCU UR6, c[0x0][0x39c] ;  /* 0x00007380ff0677ac */ /* 0x000ea60008000800 */
[----:B0-----:R-:W-:Y:S01]  /*5d940*/  ISETP.LT.AND P2, PT, R3, UR7, !P0 ;  /* 0x0000000703007c0c */ /* 0x001fe2000c741270 */
[----:B------:R-:W-:Y:S01]  /*5d950*/  VIADD R3, R2, 0x1d0 ;  /* 0x000001d002037836 */ /* 0x000fe20000000000 */
[----:B------:R-:W0:Y:S01]  /*5d960*/  LDCU UR7, c[0x0][0x39c] ;  /* 0x00007380ff0777ac */ /* 0x000e220008000800 */
[----:B-1----:R-:W4:Y:S04]  /*5d970*/  LDL.LU.64 R10, [R1+0xad8] ;  /* 0x000ad800010a7983 */ /* 0x002f280000300a00 */
[----:B------:R-:W4:Y:S01]  /*5d980*/  LDL.LU R0, [R1+0xcc4] ;  /* 0x000cc40001007983 */ /* 0x000f220000300800 */
[----:B------:R-:W-:-:S02]  /*5d990*/  ISETP.LT.AND P3, PT, R3, UR4, !P0 ;  /* 0x0000000403007c0c */ /* 0x000fc4000c761270 */
[----:B---3--:R-:W-:Y:S01]  /*5d9a0*/  PRMT R16, R28, 0x7632, R16 ;  /* 0x000076321c107816 */ /* 0x008fe20000000010 */
[----:B------:R1:W-:Y:S01]  /*5d9b0*/  @P5 STG.E.U16 desc[UR10][R8.64], R28 ;  /* 0x0000001c08005986 */ /* 0x0003e2000c10150a */
[----:B------:R-:W-:Y:S01]  /*5d9c0*/  VIADD R3, R2, 0x1d1 ;  /* 0x000001d102037836 */ /* 0x000fe20000000000 */
[----:B------:R-:W3:Y:S02]  /*5d9d0*/  LDCU UR4, c[0x0][0x39c] ;  /* 0x00007380ff0477ac */ /* 0x000ee40008000800 */
[----:B-1----:R-:W4:Y:S04]  /*5d9e0*/  LDL.LU.64 R8, [R1+0xae8] ;  /* 0x000ae80001087983 */ /* 0x002f280000300a00 */
[----:B------:R1:W-:Y:S04]  /*5d9f0*/  @P6 STG.E.U16 desc[UR10][R6.64], R16 ;  /* 0x0000001006006986 */ /* 0x0003e8000c10150a */
[----:B-1----:R-:W4:Y:S01]  /*5da00*/  LDL.LU.64 R6, [R1+0xae0] ;  /* 0x000ae00001067983 */ /* 0x002f220000300a00 */
[----:B------:R-:W-:-:S03]  /*5da10*/  PRMT R16, R29, 0x7632, R16 ;  /* 0x000076321d107816 */ /* 0x000fc60000000010 */
[----:B--2---:R1:W-:Y:S02]  /*5da20*/  @P1 STG.E.U16 desc[UR10][R26.64], R29 ;  /* 0x0000001d1a001986 */ /* 0x0043e4000c10150a */
[----:B-1----:R-:W-:Y:S02]  /*5da30*/  IMAD.MOV.U32 R26, RZ, RZ, R18 ;  /* 0x000000ffff1a7224 */ /* 0x002fe400078e0012 */
[----:B------:R-:W-:Y:S02]  /*5da40*/  IMAD.MOV.U32 R27, RZ, RZ, R19 ;  /* 0x000000ffff1b7224 */ /* 0x000fe400078e0013 */
[----:B------:R-:W2:Y:S04]  /*5da50*/  LDL.LU.64 R18, [R1+0xad0] ;  /* 0x000ad00001127983 */ /* 0x000ea80000300a00 */
        /* <DEDUP_REMOVED lines=11> */
[----:B------:R-:W2:Y:S04]  /*5db10*/  LDCU UR6, c[0x0][0x39c] ;  /* 0x00007380ff0677ac */ /* 0x000ea80008000800 */
[----:B0-----:R-:W-:Y:S01]  /*5db20*/  ISETP.LT.AND P6, PT, R3, UR7, !P0 ;  /* 0x0000000703007c0c */ /* 0x001fe2000c7c1270 */
[C---:B------:R-:W-:Y:S01]  /*5db30*/  VIADD R3, R2.reuse, 0x1d4 ;  /* 0x000001d402037836 */ /* 0x040fe20000000000 */
[----:B------:R-:W0:Y:S04]  /*5db40*/  LDCU UR7, c[0x0][0x39c] ;  /* 0x00007380ff0777ac */ /* 0x000e280008000800 */
[----:B---3--:R-:W-:Y:S01]  /*5db50*/  ISETP.LT.AND P1, PT, R3, UR4, !P0 ;  /* 0x0000000403007c0c */ /* 0x008fe2000c721270 */
[----:B------:R3:W-:Y:S01]  /*5db60*/  @P4 STG.E.U16 desc[UR10][R10.64], R16 ;  /* 0x000000100a004986 */ /* 0x0007e2000c10150a */
        /* <DEDUP_REMOVED lines=9> */
[----:B-1----:R-:W3:Y:S04]  /*5dc00*/  LDL.LU.64 R8, [R1+0xb00] ;  /* 0x000b000001087983 */ /* 0x002ee80000300a00 */
[----:B------:R-:W3:Y:S04]  /*5dc10*/  LDL.LU R17, [R1+0xcf0] ;  /* 0x000cf00001117983 */ /* 0x000ee80000300800 */
[----:B------:R1:W-:Y:S04]  /*5dc20*/  @P6 STG.E.U16 desc[UR10][R6.64], R16 ;  /* 0x0000001006006986 */ /* 0x0003e8000c10150a */
[----:B--2---:R2:W-:Y:S01]  /*5dc30*/  @P1 STG.E.U16 desc[UR10][R18.64], R28 ;  /* 0x0000001c12001986 */ /* 0x0045e2000c10150a */
[----:B-1----:R-:W-:-:S03]  /*5dc40*/  PRMT R16, R28, 0x7632, R16 ;  /* 0x000076321c107816 */ /* 0x002fc60000000010 */
[----:B--2---:R-:W2:Y:S04]  /*5dc50*/  LDL.LU.64 R18, [R1+0xb38] ;  /* 0x000b380001127983 */ /* 0x004ea80000300a00 */
[----:B------:R-:W2:Y:S04]  /*5dc60*/  LDL.LU.64 R6, [R1+0xb48] ;  /* 0x000b480001067983 */ /* 0x000ea80000300a00 */
[----:B------:R-:W2:Y:S04]  /*5dc70*/  LDL.LU R0, [R1+0xcf4] ;  /* 0x000cf40001007983 */ /* 0x000ea80000300800 */
[----:B----4-:R1:W-:Y:S04]  /*5dc80*/  @P2 STG.E.U16 desc[UR10][R14.64], R16 ;  /* 0x000000100e002986 */ /* 0x0103e8000c10150a */
[----:B-1----:R-:W4:Y:S01]  /*5dc90*/  LDL.LU.64 R14, [R1+0xb40] ;  /* 0x000b4000010e7983 */ /* 0x002f220000300a00 */
[----:B------:R-:W-:Y:S01]  /*5dca0*/  ISETP.LT.AND P3, PT, R3, UR6, !P0 ;  /* 0x0000000603007c0c */ /* 0x000fe2000c761270 */
[C---:B------:R-:W-:Y:S01]  /*5dcb0*/  VIADD R3, R2.reuse, 0x1d7 ;  /* 0x000001d702037836 */ /* 0x040fe20000000000 */
[----:B------:R-:W1:Y:S04]  /*5dcc0*/  LDCU UR6, c[0x0][0x39c] ;  /* 0x00007380ff0677ac */ /* 0x000e680008000800 */
[----:B0-----:R-:W-:Y:S01]  /*5dcd0*/  ISETP.LT.AND P4, PT, R3, UR7, !P0 ;  /* 0x0000000703007c0c */ /* 0x001fe2000c781270 */
[C---:B------:R-:W-:Y:S01]  /*5dce0*/  VIADD R3, R2.reuse, 0x1d8 ;  /* 0x000001d802037836 */ /* 0x040fe20000000000 */
[----:B------:R-:W0:Y:S04]  /*5dcf0*/  LDCU UR7, c[0x0][0x39c] ;  /* 0x00007380ff0777ac */ /* 0x000e280008000800 */
[----:B------:R-:W-:Y:S01]  /*5dd00*/  ISETP.LT.AND P5, PT, R3, UR4, !P0 ;  /* 0x0000000403007c0c */ /* 0x000fe2000c7a1270 */
[C---:B------:R-:W-:Y:S01]  /*5dd10*/  VIADD R3, R2.reuse, 0x1d9 ;  /* 0x000001d902037836 */ /* 0x040fe20000000000 */
[----:B------:R-:W-:Y:S01]  /*5dd20*/  PRMT R16, R29, 0x7632, R16 ;  /* 0x000076321d107816 */ /* 0x000fe20000000010 */
[----:B---3--:R3:W-:Y:S01]  /*5dd30*/  @P3 STG.E.U16 desc[UR10][R10.64], R29 ;  /* 0x0000001d0a003986 */ /* 0x0087e2000c10150a */
[----:B------:R-:W2:Y:S02]  /*5dd40*/  LDCU UR4, c[0x0][0x39c] ;  /* 0x00007380ff0477ac */ /* 0x000ea40008000800 */
[----:B------:R-:W-:Y:S01]  /*5dd50*/  ISETP.LT.AND P6, PT, R3, UR5, !P0 ;  /* 0x0000000503007c0c */ /* 0x000fe2000c7c1270 */
[C---:B------:R-:W-:Y:S01]  /*5dd60*/  VIADD R3, R2.reuse, 0x1da ;  /* 0x000001da02037836 */ /* 0x040fe20000000000 */
[----:B------:R-:W2:Y:S04]  /*5dd70*/  LDCU UR5, c[0x0][0x39c] ;  /* 0x00007380ff0577ac */ /* 0x000ea80008000800 */
[----:B-1----:R-:W-:Y:S01]  /*5dd80*/  ISETP.LT.AND P1, PT, R3, UR6, !P0 ;  /* 0x0000000603007c0c */ /* 0x002fe2000c721270 */
[----:B------:R-:W-:Y:S01]  /*5dd90*/  VIADD R3, R2, 0x1db ;  /* 0x000001db02037836 */ /* 0x000fe20000000000 */
[----:B------:R-:W1:Y:S01]  /*5dda0*/  LDCU UR6, c[0x0][0x39c] ;  /* 0x00007380ff0677ac */ /* 0x000e620008000800 */
[----:B---3--:R-:W3:Y:S04]  /*5ddb0*/  LDL.LU.64 R10, [R1+0xb30] ;  /* 0x000b3000010a7983 */ /* 0x008ee80000300a00 */
[----:B------:R-:W3:Y:S01]  /*5ddc0*/  LDL.LU R29, [R1+0xcf8] ;  /* 0x000cf800011d7983 */ /* 0x000ee20000300800 */
[----:B0-----:R-:W-:-:S03]  /*5ddd0*/  ISETP.LT.AND P2, PT, R3, UR7, !P0 ;  /* 0x0000000703007c0c */ /* 0x001fc6000c741270 */
[----:B------:R0:W-:Y:S01]  /*5dde0*/  @P4 STG.E.U16 desc[UR10][R22.64], R16 ;  /* 0x0000001016004986 */ /* 0x0001e2000c10150a */
[----:B------:R-:W-:Y:S01]  /*5ddf0*/  VIADD R3, R2, 0x1dc ;  /* 0x000001dc02037836 */ /* 0x000fe20000000000 */
[----:B------:R-:W1:Y:S01]  /*5de00*/  LDCU UR7, c[0x0][0x39c] ;  /* 0x00007380ff0777ac */ /* 0x000e620008000800 */
[----:B0-----:R-:W-:Y:S01]  /*5de10*/  PRMT R16, R17, 0x7632, R16 ;  /* 0x0000763211107816 */ /* 0x001fe20000000010 */
[----:B------:R0:W-:Y:S04]  /*5de20*/  @P5 STG.E.U16 desc[UR10][R8.64], R17 ;  /* 0x0000001108005986 */ /* 0x0001e8000c10150a */
[----:B0-----:R-:W3:Y:S04]  /*5de30*/  LDL.LU.64 R8, [R1+0xb50] ;  /* 0x000b500001087983 */ /* 0x001ee80000300a00 */
[----:B--2---:R0:W-:Y:S04]  /*5de40*/  @P6 STG.E.U16 desc[UR10][R18.64], R16 ;  /* 0x0000001012006986 */ /* 0x0041e8000c10150a */
[----:B0-----:R-:W2:Y:S04]  /*5de50*/  LDL.LU.64 R18, [R1+0xb78] ;  /* 0x000b780001127983 */ /* 0x001ea80000300a00 */
[----:B------:R-:W2:Y:S01]  /*5de60*/  LDL.LU R17, [R1+0xcfc] ;  /* 0x000cfc0001117983 */ /* 0x000ea20000300800 */
[----:B------:R-:W-:-:S03]  /*5de70*/  PRMT R16, R0, 0x7632, R16 ;  /* 0x0000763200107816 */ /* 0x000fc60000000010 */
[----:B------:R0:W-:Y:S04]  /*5de80*/  @P1 STG.E.U16 desc[UR10][R6.64], R0 ;  /* 0x0000000006001986 */ /* 0x0001e8000c10150a */
[----:B----4-:R4:W-:Y:S04]  /*5de90*/  @P2 STG.E.U16 desc[UR10][R14.64], R16 ;  /* 0x000000100e002986 */ /* 0x0109e8000c10150a */
[----:B0-----:R-:W2:Y:S04]  /*5dea0*/  LDL.LU.64 R6, [R1+0xb70] ;  /* 0x000b700001067983 */ /* 0x001ea80000300a00 */
[----:B----4-:R-:W4:Y:S04]  /*5deb0*/  LDL.LU.64 R14, [R1+0xb88] ;  /* 0x000b8800010e7983 */ /* 0x010f280000300a00 */
[----:B------:R-:W4:Y:S01]  /*5dec0*/  LDL.LU R0, [R1+0xd00] ;  /* 0x000d000001007983 */ /* 0x000f220000300800 */
[----:B------:R-:W-:Y:S01]  /*5ded0*/  ISETP.LT.AND P3, PT, R3, UR4, !P0 ;  /* 0x0000000403007c0c */ /* 0x000fe2000c761270 */
[C---:B------:R-:W-:Y:S01]  /*5dee0*/  VIADD R3, R2.reuse, 0x1dd ;  /* 0x000001dd02037836 */ /* 0x040fe20000000000 */
[----:B------:R-:W0:Y:S01]  /*5def0*/  LDCU UR4, c[0x0][0x39c] ;  /* 0x00007380ff0477ac */ /* 0x000e220008000800 */
[----:B------:R-:W4:Y:S03]  /*5df00*/  LDL.LU.64 R24, [R1+0xb80] ;  /* 0x000b800001187983 */ /* 0x000f260000300a00 */
[----:B------:R-:W-:Y:S01]  /*5df10*/  ISETP.LT.AND P4, PT, R3, UR5, !P0 ;  /* 0x0000000503007c0c */ /* 0x000fe2000c781270 */
[C---:B------:R-:W-:Y:S01]  /*5df20*/  VIADD R3, R2.reuse, 0x1de ;  /* 0x000001de02037836 */ /* 0x040fe20000000000 */
[----:B------:R-:W4:Y:S01]  /*5df30*/  LDL.LU.64 R22, [R1+0xb58] ;  /* 0x000b580001167983 */ /* 0x000f220000300a00 */
[----:B------:R-:W2:Y:S03]  /*5df40*/  LDCU UR5, c[0x0][0x39c] ;  /* 0x00007380ff0577ac */ /* 0x000ea60008000800 */
[----:B-1----:R-:W-:Y:S01]  /*5df50*/  ISETP.LT.AND P5, PT, R3, UR6, !P0 ;  /* 0x0000000603007c0c */ /* 0x002fe2000c7a1270 */
[C---:B------:R-:W-:Y:S01]  /*5df60*/  VIADD R3, R2.reuse, 0x1df ;  /* 0x000001df02037836 */ /* 0x040fe20000000000 */
[----:B------:R-:W4:Y:S01]  /*5df70*/  LDL.LU R28, [R1+0xd04] ;  /* 0x000d0400011c7983 */ /* 0x000f220000300800 */
[----:B---3--:R-:W-:Y:S01]  /*5df80*/  PRMT R16, R29, 0x7632, R16 ;  /* 0x000076321d107816 */ /* 0x008fe20000000010 */
[----:B------:R-:W1:Y:S02]  /*5df90*/  LDCU UR6, c[0x0][0x39c] ;  /* 0x00007380ff0677ac */ /* 0x000e640008000800 */
[----:B------:R-:W-:Y:S01]  /*5dfa0*/  ISETP.LT.AND P6, PT, R3, UR7, !P0 ;  /* 0x0000000703007c0c */ /* 0x000fe2000c7c1270 */
[C---:B------:R-:W-:Y:S01]  /*5dfb0*/  VIADD R3, R2.reuse, 0x1e0 ;  /* 0x000001e002037836 */ /* 0x040fe20000000000 */
[----:B------:R3:W-:Y:S01]  /*5dfc0*/  @P3 STG.E.U16 desc[UR10][R10.64], R29 ;  /* 0x0000001d0a003986 */ /* 0x0007e2000c10150a */
[----:B------:R-:W1:Y:S03]  /*5dfd0*/  LDCU UR7, c[0x0][0x39c] ;  /* 0x00007380ff0777ac */ /* 0x000e660008000800 */
[----:B0-----:R-:W-:Y:S01]  /*5dfe0*/  ISETP.LT.AND P1, PT, R3, UR4, !P0 ;  /* 0x0000000403007c0c */ /* 0x001fe2000c721270 */
[----:B---3--:R-:W3:Y:S04]  /*5dff0*/  LDL.LU.64 R10, [R1+0xb98] ;  /* 0x000b9800010a7983 */ /* 0x008ee80000300a00 */
[----:B------:R0:W-:Y:S01]  /*5e000*/  @P4 STG.E.U16 desc[UR10][R8.64], R16 ;  /* 0x0000001008004986 */ /* 0x0001e2000c10150a */
[----:B------:R-:W-:Y:S01]  /*5e010*/  VIADD R3, R2, 0x1e1 ;  /* 0x000001e102037836 */ /* 0x000fe20000000000 */
[----:B------:R-:W1:Y:S02]  /*5e020*/  LDCU UR4, c[0x0][0x39c] ;  /* 0x00007380ff0477ac */ /* 0x000e640008000800 */
[----:B------:R-:W3:Y:S04]  /*5e030*/  LDL.LU R29, [R1+0xd08] ;  /* 0x000d0800011d7983 */ /* 0x000ee80000300800 */
[----:B0-----:R-:W3:Y:S01]  /*5e040*/  LDL.LU.64 R8, [R1+0xbb8] ;  /* 0x000bb80001087983 */ /* 0x001ee20000300a00 */
[----:B--2---:R-:W-:-:S03]  /*5e050*/  PRMT R16, R17, 0x7632, R16 ;  /* 0x0000763211107816 */ /* 0x004fc60000000010 */
[----:B------:R0:W-:Y:S04]  /*5e060*/  @P5 STG.E.U16 desc[UR10][R18.64], R17 ;  /* 0x0000001112005986 */ /* 0x0001e8000c10150a */
[----:B0-----:R-:W2:Y:S04]  /*5e070*/  LDL.LU.64 R18, [R1+0xbb0] ;  /* 0x000bb00001127983 */ /* 0x001ea80000300a00 */
[----:B------:R0:W-:Y:S04]  /*5e080*/  @P6 STG.E.U16 desc[UR10][R6.64], R16 ;  /* 0x0000001006006986 */ /* 0x0001e8000c10150a */
[----:B----4-:R4:W-:Y:S04]  /*5e090*/  @P1 STG.E.U16 desc[UR10][R14.64], R0 ;  /* 0x000000000e001986 */ /* 0x0109e8000c10150a */
[----:B0-----:R-:W2:Y:S04]  /*5e0a0*/  LDL.LU.64 R6, [R1+0xbc0] ;  /* 0x000bc00001067983 */ /* 0x001ea80000300a00 */
[----:B------:R-:W2:Y:S04]  /*5e0b0*/  LDL.LU R17, [R1+0xd0c] ;  /* 0x000d0c0001117983 */ /* 0x000ea80000300800 */
[----:B----4-:R-:W4:Y:S01]  /*5e0c0*/  LDL.LU.64 R14, [R1+0x1670] ;  /* 0x00167000010e7983 */ /* 0x010f220000300a00 */
[----:B------:R-:W-:Y:S01]  /*5e0d0*/  ISETP.LT.AND P2, PT, R3, UR5, !P0 ;  /* 0x0000000503007c0c */ /* 0x000fe2000c741270 */
[C---:B------:R-:W-:Y:S01]  /*5e0e0*/  VIADD R3, R2.reuse, 0x1e2 ;  /* 0x000001e202037836 */ /* 0x040fe20000000000 */
[----:B------:R-:W0:Y:S04]  /*5e0f0*/  LDCU UR5, c[0x0][0x39c] ;  /* 0x00007380ff0577ac */ /* 0x000e280008000800 */
[----:B-1----:R-:W-:Y:S01]  /*5e100*/  ISETP.LT.AND P3, PT, R3, UR6, !P0 ;  /* 0x0000000603007c0c */ /* 0x002fe2000c761270 */
[C---:B------:R-:W-:Y:S01]  /*5e110*/  VIADD R3, R2.reuse, 0x1e3 ;  /* 0x000001e302037836 */ /* 0x040fe20000000000 */
[----:B------:R-:W1:Y:S04]  /*5e120*/  LDCU UR6, c[0x0][0x39c] ;  /* 0x00007380ff0677ac */ /* 0x000e680008000800 */
[----:B------:R-:W-:Y:S01]  /*5e130*/  ISETP.LT.AND P4, PT, R3, UR7, !P0 ;  /* 0x0000000703007c0c */ /* 0x000fe2000c781270 */
[C---:B------:R-:W-:Y:S01]  /*5e140*/  VIADD R3, R2.reuse, 0x1e4 ;  /* 0x000001e402037836 */ /* 0x040fe20000000000 */
[----:B------:R-:W1:Y:S04]  /*5e150*/  LDCU UR7, c[0x0][0x39c] ;  /* 0x00007380ff0777ac */ /* 0x000e680008000800 */
[----:B------:R-:W-:Y:S01]  /*5e160*/  ISETP.LT.AND P5, PT, R3, UR4, !P0 ;  /* 0x0000000403007c0c */ /* 0x000fe2000c7a1270 */
[----:B------:R-:W-:Y:S01]  /*5e170*/  VIADD R3, R2, 0x1e5 ;  /* 0x000001e502037836 */ /* 0x000fe20000000000 */
[----:B------:R-:W-:Y:S01]  /*5e180*/  PRMT R16, R0, 0x7632, R16 ;  /* 0x0000763200107816 */ /* 0x000fe20000000010 */
[----:B------:R-:W2:Y:S01]  /*5e190*/  LDCU UR4, c[0x0][0x39c] ;  /* 0x00007380ff0477ac */ /* 0x000ea20008000800 */
[----:B------:R-:W4:Y:S02]  /*5e1a0*/  LDL.LU R0, [R1+0x1668] ;  /* 0x0016680001007983 */ /* 0x000f240000300800 */
[----:B0-----:R-:W-:Y:S01]  /*5e1b0*/  ISETP.LT.AND P6, PT, R3, UR5, !P0 ;  /* 0x0000000503007c0c */ /* 0x001fe2000c7c1270 */
[C---:B------:R-:W-:Y:S01]  /*5e1c0*/  VIADD R3, R2.reuse, 0x1e6 ;  /* 0x000001e602037836 */ /* 0x040fe20000000000 */
[----:B------:R0:W-:Y:S01]  /*5e1d0*/  @P2 STG.E.U16 desc[UR10][R24.64], R16 ;  /* 0x0000001018002986 */ /* 0x0001e2000c10150a */
[----:B------:R-:W2:Y:S03]  /*5e1e0*/  LDCU UR5, c[0x0][0x39c] ;  /* 0x00007380ff0577ac */ /* 0x000ea60008000800 */
[----:B-1----:R-:W-:Y:S01]  /*5e1f0*/  ISETP.LT.AND P1, PT, R3, UR6, !P0 ;  /* 0x0000000603007c0c */ /* 0x002fe2000c721270 */
[----:B------:R-:W-:Y:S01]  /*5e200*/  VIADD R3, R2, 0x1e7 ;  /* 0x000001e702037836 */ /* 0x000fe20000000000 */
[----:B------:R-:W-:Y:S01]  /*5e210*/  @P3 STG.E.U16 desc[UR10][R22.64], R28 ;  /* 0x0000001c16003986 */ /* 0x000fe2000c10150a */
[----:B------:R-:W1:Y:S01]  /*5e220*/  LDCU UR6, c[0x0][0x39c] ;  /* 0x00007380ff0677ac */ /* 0x000e620008000800 */
[----:B0-----:R-:W-:-:S02]  /*5e230*/  PRMT R16, R28, 0x7632, R16 ;  /* 0x000076321c107816 */ /* 0x001fc40000000010 */
[----:B------:R-:W-:-:S03]  /*5e240*/  ISETP.LT.AND P2, PT, R3, UR7, !P0 ;  /* 0x0000000703007c0c */ /* 0x000fc6000c741270 */
[----:B---3--:R0:W-:Y:S01]  /*5e250*/  @P4 STG.E.U16 desc[UR10][R10.64], R16 ;  /* 0x000000100a004986 */ /* 0x0081e2000c10150a */
[----:B------:R-:W-:Y:S01]  /*5e260*/  VIADD R3, R2, 0x1e8 ;  /* 0x000001e802037836 */ /* 0x000fe20000000000 */
[----:B------:R-:W3:Y:S01]  /*5e270*/  LDCU UR7, c[0x0][0x39c] ;  /* 0x00007380ff0777ac */ /* 0x000ee20008000800 */
[----:B0-----:R-:W-:Y:S02]  /*5e280*/  IMAD.MOV.U32 R10, RZ, RZ, R26 ;  /* 0x000000ffff0a7224 */ /* 0x001fe400078e001a */
[----:B------:R-:W-:Y:S01]  /*5e290*/  IMAD.MOV.U32 R11, RZ, RZ, R27 ;  /* 0x000000ffff0b7224 */ /* 0x000fe200078e001b */
[----:B------:R-:W-:Y:S01]  /*5e2a0*/  PRMT R16, R29, 0x7632, R16 ;  /* 0x000076321d107816 */ /* 0x000fe20000000010 */
[----:B------:R0:W-:Y:S04]  /*5e2b0*/  @P5 STG.E.U16 desc[UR10][R8.64], R29 ;  /* 0x0000001d08005986 */ /* 0x0001e8000c10150a */
[----:B0-----:R-:W3:Y:S04]  /*5e2c0*/  LDL.LU.64 R28, [R1+0xbe8] ;  /* 0x000be800011c7983 */ /* 0x001ee80000300a00 */
[----:B--2---:R0:W-:Y:S04]  /*5e2d0*/  @P6 STG.E.U16 desc[UR10][R18.64], R16 ;  /* 0x0000001012006986 */ /* 0x0041e8000c10150a */
[----:B0-----:R-:W2:Y:S04]  /*5e2e0*/  LDL.LU.64 R18, [R1+0xbe0] ;  /* 0x000be00001127983 */ /* 0x001ea80000300a00 */
[----:B------:R-:W2:Y:S01]  /*5e2f0*/  LDL.LU.64 R22, [R1+0xbf0] ;  /* 0x000bf00001167983 */ /* 0x000ea20000300a00 */
[----:B------:R-:W-:-:S03]  /*5e300*/  PRMT R16, R17, 0x7632, R16 ;  /* 0x0000763211107816 */ /* 0x000fc60000000010 */
[----:B------:R-:W2:Y:S04]  /*5e310*/  LDL.LU.64 R8, [R1+0xbc8] ;  /* 0x000bc80001087983 */ /* 0x000ea80000300a00 */
[----:B------:R0:W-:Y:S04]  /*5e320*/  @P1 STG.E.U16 desc[UR10][R6.64], R17 ;  /* 0x0000001106001986 */ /* 0x0001e8000c10150a */
[----:B------:R-:W2:Y:S04]  /*5e330*/  LDL.LU R26, [R1+0xd38] ;  /* 0x000d3800011a7983 */ /* 0x000ea80000300800 */
[----:B----4-:R4:W-:Y:S04]  /*5e340*/  @P2 STG.E.U16 desc[UR10][R14.64], R16 ;  /* 0x000000100e002986 */ /* 0x0109e8000c10150a */
[----:B0-----:R-:W2:Y:S04]  /*5e350*/  LDL.LU.64 R6, [R1+0xc10] ;  /* 0x000c100001067983 */ /* 0x001ea80000300a00 */
[----:B------:R-:W2:Y:S04]  /*5e360*/  LDL.LU.64 R24, [R1+0xc20] ;  /* 0x000c200001187983 */ /* 0x000ea80000300a00 */
[----:B------:R-:W2:Y:S04]  /*5e370*/  LDL.LU R27, [R1+0xd3c] ;  /* 0x000d3c00011b7983 */ /* 0x000ea80000300800 */
[----:B----4-:R-:W4:Y:S01]  /*5e380*/  LDL.LU R15, [R1+0xd30] ;  /* 0x000d3000010f7983 */ /* 0x010f220000300800 */
[----:B------:R-:W-:Y:S01]  /*5e390*/  ISETP.LT.AND P3, PT, R3, UR4, !P0 ;  /* 0x0000000403007c0c */ /* 0x000fe2000c761270 */
[C---:B------:R-:W-:Y:S01]  /*5e3a0*/  VIADD R3, R2.reuse, 0x1e9 ;  /* 0x000001e902037836 */ /* 0x040fe20000000000 */
[----:B------:R-:W0:Y:S04]  /*5e3b0*/  LDCU UR4, c[0x0][0x39c] ;  /* 0x00007380ff0477ac */ /* 0x000e280008000800 */
[----:B------:R-:W-:Y:S01]  /*5e3c0*/  ISETP.LT.AND P4, PT, R3, UR5, !P0 ;  /* 0x0000000503007c0c */ /* 0x000fe2000c781270 */
[----:B------:R-:W0:Y:S01]  /*5e3d0*/  LDCU UR5, c[0x0][0x39c] ;  /* 0x00007380ff0577ac */ /* 0x000e220008000800 */
[----:B------:R-:W-:-:S02]  /*5e3e0*/  VIADD R17, R2, 0x1ed ;  /* 0x000001ed02117836 */ /* 0x000fc40000000000 */
[----:B------:R-:W-:-:S03]  /*5e3f0*/  VIADD R3, R2, 0x1ea ;  /* 0x000001ea02037836 */ /* 0x000fc60000000000 */
[----:B0-----:R-:W-:Y:S01]  /*5e400*/  ISETP.LT.AND P2, PT, R17, UR5, !P0 ;  /* 0x0000000511007c0c */ /* 0x001fe2000c741270 */
[C---:B------:R-:W-:Y:S01]  /*5e410*/  VIADD R14, R2.reuse, 0x1ee ;  /* 0x000001ee020e7836 */ /* 0x040fe20000000000 */
[----:B------:R-:W2:Y:S01]  /*5e420*/  LDL.LU R17, [R1+0xd34] ;  /* 0x000d340001117983 */ /* 0x000ea20000300800 */
[----:B-1----:R-:W-:Y:S01]  /*5e430*/  ISETP.LT.AND P5, PT, R3, UR6, !P0 ;  /* 0x0000000603007c0c */ /* 0x002fe2000c7a1270 */
[C---:B------:R-:W-:Y:S01]  /*5e440*/  VIADD R3, R2.reuse, 0x1eb ;  /* 0x000001eb02037836 */ /* 0x040fe20000000000 */
[----:B------:R-:W0:Y:S04]  /*5e450*/  LDCU UR6, c[0x0][0x39c] ;  /* 0x00007380ff0677ac */ /* 0x000e280008000800 */
[----:B---3--:R-:W-:Y:S01]  /*5e460*/  ISETP.LT.AND P6, PT, R3, UR7, !P0 ;  /* 0x0000000703007c0c */ /* 0x008fe2000c7c1270 */
[C---:B------:R-:W-:Y:S01]  /*5e470*/  VIADD R3, R2.reuse, 0x1ec ;  /* 0x000001ec02037836 */ /* 0x040fe20000000000 */
[----:B------:R-:W1:Y:S04]  /*5e480*/  LDCU UR7, c[0x0][0x39c] ;  /* 0x00007380ff0777ac */ /* 0x000e680008000800 */
[----:B------:R-:W-:Y:S01]  /*5e490*/  ISETP.LT.AND P1, PT, R3, UR4, !P0 ;  /* 0x0000000403007c0c */ /* 0x000fe2000c721270 */
[----:B------:R-:W-:Y:S01]  /*5e4a0*/  VIADD R16, R2, 0x1ef ;  /* 0x000001ef02107836 */ /* 0x000fe20000000000 */
[----:B------:R-:W3:Y:S01]  /*5e4b0*/  LDCU UR4, c[0x0][0x39c] ;  /* 0x00007380ff0477ac */ /* 0x000ee20008000800 */
[----:B------:R-:W0:Y:S01]  /*5e4c0*/  LDCU UR5, c[0x0][0x39c] ;  /* 0x00007380ff0577ac */ /* 0x000e220008000800 */
[----:B----4-:R-:W-:Y:S01]  /*5e4d0*/  PRMT R3, R15, 0x7632, R3 ;  /* 0x000076320f037816 */ /* 0x010fe20000000003 */
[----:B------:R-:W-:Y:S04]  /*5e4e0*/  @P3 STG.E.U16 desc[UR10][R12.64], R15 ;  /* 0x0000000f0c003986 */ /* 0x000fe8000c10150a */
[----:B------:R4:W-:Y:S04]  /*5e4f0*/  @P4 STG.E.U16 desc[UR10][R28.64], R3 ;  /* 0x000000031c004986 */ /* 0x0009e8000c10150a */
[----:B----4-:R-:W4:Y:S01]  /*5e500*/  LDL.LU.64 R28, [R1+0xc18] ;  /* 0x000c1800011c7983 */ /* 0x010f220000300a00 */
[----:B0-----:R-:W-:Y:S01]  /*5e510*/  ISETP.LT.AND P3, PT, R14, UR6, !P0 ;  /* 0x000000060e007c0c */ /* 0x001fe2000c761270 */
[----:B------:R-:W-:Y:S01]  /*5e520*/  VIADD R3, R2, 0x1f0 ;  /* 0x000001f002037836 */ /* 0x000fe20000000000 */
[----:B-1----:R-:W-:Y:S01]  /*5e530*/  ISETP.LT.AND P4, PT, R16, UR7, !P0 ;  /* 0x0000000710007c0c */ /* 0x002fe2000c781270 */
[----:B------:R-:W0:Y:S01]  /*5e540*/  LDS.128 R12, [R0] ;  /* 0x00000000000c7984 */ /* 0x000e220000000c00 */
[----:B------:R-:W1:Y:S01]  /*5e550*/  LDCU UR6, c[0x0][0x39c] ;  /* 0x00007380ff0677ac */ /* 0x000e620008000800 */
[----:B------:R-:W0:Y:S01]  /*5e560*/  LDCU UR7, c[0x0][0x39c] ;  /* 0x00007380ff0777ac */ /* 0x000e220008000800 */
[----:B--2---:R-:W-:Y:S01]  /*5e570*/  PRMT R16, R17, 0x7632, R16 ;  /* 0x0000763211107816 */ /* 0x004fe20000000010 */
[----:B------:R2:W-:Y:S04]  /*5e580*/  @P5 STG.E.U16 desc[UR10][R18.64], R17 ;  /* 0x0000001112005986 */ /* 0x0005e8000c10150a */
[----:B------:R1:W-:Y:S04]  /*5e590*/  @P6 STG.E.U16 desc[UR10][R22.64], R16 ;  /* 0x0000001016006986 */ /* 0x0003e8000c10150a */
[----:B------:R3:W-:Y:S04]  /*5e5a0*/  @P1 STG.E.U16 desc[UR10][R8.64], R26 ;  /* 0x0000001a08001986 */ /* 0x0007e8000c10150a */
[----:B--2---:R-:W2:Y:S01]  /*5e5b0*/  LDL.LU.64 R18, [R1+0xbf8] ;  /* 0x000bf80001127983 */ /* 0x004ea20000300a00 */
[----:B-1----:R-:W-:Y:S01]  /*5e5c0*/  PRMT R16, R26, 0x7632, R16 ;  /* 0x000076321a107816 */ /* 0x002fe20000000010 */
[----:B------:R-:W-:-:S02]  /*5e5d0*/  IMAD.MOV.U32 R22, RZ, RZ, R10 ;  /* 0x000000ffff167224 */ /* 0x000fc400078e000a */
[----:B------:R-:W-:Y:S02]  /*5e5e0*/  IMAD.MOV.U32 R23, RZ, RZ, R11 ;  /* 0x000000ffff177224 */ /* 0x000fe400078e000b */
[----:B------:R-:W2:Y:S04]  /*5e5f0*/  LDL.LU.64 R10, [R1+0xc40] ;  /* 0x000c4000010a7983 */ /* 0x000ea80000300a00 */
[----:B------:R1:W-:Y:S04]  /*5e600*/  @P2 STG.E.U16 desc[UR10][R6.64], R16 ;  /* 0x0000001006002986 */ /* 0x0003e8000c10150a */
[----:B---3--:R-:W3:Y:S04]  /*5e610*/  LDL.LU.64 R8, [R1+0xc68] ;  /* 0x000c680001087983 */ /* 0x008ee80000300a00 */
[----:B------:R0:W-:Y:S04]  /*5e620*/  @P3 STG.E.U16 desc[UR10][R24.64], R27 ;  /* 0x0000001b18003986 */ /* 0x0001e8000c10150a */
[----:B-1----:R-:W3:Y:S04]  /*5e630*/  LDL.LU.64 R6, [R1+0xc60] ;  /* 0x000c600001067983 */ /* 0x002ee80000300a00 */
[----:B0-----:R-:W3:Y:S01]  /*5e640*/  LDL.LU.64 R24, [R1+0x1660] ;  /* 0x0016600001187983 */ /* 0x001ee20000300a00 */
[----:B------:R-:W-:-:S03]  /*5e650*/  PRMT R16, R27, 0x7632, R16 ;  /* 0x000076321b107816 */ /* 0x000fc60000000010 */
[----:B------:R-:W3:Y:S04]  /*5e660*/  LDL.LU.64 R26, [R1+0xc80] ;  /* 0x000c8000011a7983 */ /* 0x000ee80000300a00 */
[----:B----4-:R0:W-:Y:S04]  /*5e670*/  @P4 STG.E.U16 desc[UR10][R28.64], R16 ;  /* 0x000000101c004986 */ /* 0x0101e8000c10150a */
[----:B0-----:R-:W4:Y:S01]  /*5e680*/  LDL.LU.64 R28, [R1] ;  /* 0x00000000011c7983 */ /* 0x001f220000300a00 */
[----:B------:R-:W-:Y:S01]  /*5e690*/  ISETP.LT.AND P5, PT, R3, UR4, !P0 ;  /* 0x0000000403007c0c */ /* 0x000fe2000c7a1270 */
[C---:B------:R-:W-:Y:S01]  /*5e6a0*/  VIADD R3, R2.reuse, 0x1f1 ;  /* 0x000001f102037836 */ /* 0x040fe20000000000 */
[----:B------:R-:W0:Y:S04]  /*5e6b0*/  LDCU UR4, c[0x0][0x39c] ;  /* 0x00007380ff0477ac */ /* 0x000e280008000800 */
[----:B------:R-:W-:Y:S01]  /*5e6c0*/  ISETP.LT.AND P6, PT, R3, UR5, !P0 ;  /* 0x0000000503007c0c */ /* 0x000fe2000c7c1270 */
[----:B------:R-:W1:Y:S01]  /*5e6d0*/  LDCU UR5, c[0x0][0x39c] ;  /* 0x00007380ff0577ac */ /* 0x000e620008000800 */
[----:B------:R-:W-:-:S05]  /*5e6e0*/  VIADD R3, R2, 0x1f2 ;  /* 0x000001f202037836 */ /* 0x000fca0000000000 */
[----:B------:R-:W-:Y:S01]  /*5e6f0*/  ISETP.LT.AND P1, PT, R3, UR6, !P0 ;  /* 0x0000000603007c0c */ /* 0x000fe2000c721270 */
[C---:B------:R-:W-:Y:S01]  /*5e700*/  VIADD R3, R2.reuse, 0x1f3 ;  /* 0x000001f302037836 */ /* 0x040fe20000000000 */
[----:B------:R-:W3:Y:S01]  /*5e710*/  LDCU UR6, c[0x0][0x39c] ;  /* 0x00007380ff0677ac */ /* 0x000ee20008000800 */
[----:B------:R-:W-:-:S03]  /*5e720*/  VIADD R17, R2, 0x1f5 ;  /* 0x000001f502117836 */ /* 0x000fc60000000000 */
[----:B------:R-:W-:Y:S01]  /*5e730*/  ISETP.LT.AND P2, PT, R3, UR7, !P0 ;  /* 0x0000000703007c0c */ /* 0x000fe2000c741270 */
[C---:B------:R-:W-:Y:S01]  /*5e740*/  VIADD R3, R2.reuse, 0x1f4 ;  /* 0x000001f402037836 */ /* 0x040fe20000000000 */
[----:B--2---:R-:W-:Y:S01]  /*5e750*/  @P5 STG.E.U16 desc[UR10][R18.64], R12 ;  /* 0x0000000c12005986 */ /* 0x004fe2000c10150a */
[----:B------:R-:W2:Y:S01]  /*5e760*/  LDCU UR7, c[0x0][0x39c] ;  /* 0x00007380ff0777ac */ /* 0x000ea20008000800 */
[----:B-1----:R-:W-:Y:S01]  /*5e770*/  ISETP.LT.AND P4, PT, R17, UR5, !P0 ;  /* 0x0000000511007c0c */ /* 0x002fe2000c781270 */
[----:B------:R-:W1:Y:S01]  /*5e780*/  LDCU UR5, c[0x0][0x39c] ;  /* 0x00007380ff0577ac */ /* 0x000e620008000800 */
[----:B------:R1:W2:Y:S01]  /*5e790*/  LDS.128 R16, [R0+0x400] ;  /* 0x0004000000107984 */ /* 0x0002a20000000c00 */
[----:B0-----:R-:W-:Y:S01]  /*5e7a0*/  ISETP.LT.AND P3, PT, R3, UR4, !P0 ;  /* 0x0000000403007c0c */ /* 0x001fe2000c761270 */
[----:B------:R-:W-:Y:S01]  /*5e7b0*/  VIADD R3, R2, 0x1f6 ;  /* 0x000001f602037836 */ /* 0x000fe20000000000 */
[----:B------:R-:W0:Y:S01]  /*5e7c0*/  LDCU UR4, c[0x0][0x39c] ;  /* 0x00007380ff0477ac */ /* 0x000e220008000800 */
[----:B---3--:R-:W-:-:S04]  /*5e7d0*/  PRMT R25, R12, 0x7632, R25 ;  /* 0x000076320c197816 */ /* 0x008fc80000000019 */
[----:B-1----:R-:W-:Y:S02]  /*5e7e0*/  PRMT R0, R25, 0x7610, R0 ;  /* 0x0000761019007816 */ /* 0x002fe40000000000 */
[----:B------:R-:W-:Y:S01]  /*5e7f0*/  ISETP.LT.AND P5, PT, R3, UR6, !P0 ;  /* 0x0000000603007c0c */ /* 0x000fe2000c7a1270 */
[----:B------:R-:W3:Y:S01]  /*5e800*/  LDL.LU R25, [R1+0x1658] ;  /* 0x0016580001197983 */ /* 0x000ee20000300800 */
[----:B------:R-:W-:Y:S01]  /*5e810*/  VIADD R12, R2, 0x1f7 ;  /* 0x000001f7020c7836 */ /* 0x000fe20000000000 */
[----:B------:R-:W1:Y:S02]  /*5e820*/  LDCU UR6, c[0x0][0x39c] ;  /* 0x00007380ff0677ac */ /* 0x000e640008000800 */
[----:B------:R0:W-:Y:S04]  /*5e830*/  @P6 STG.E.U16 desc[UR10][R22.64], R0 ;  /* 0x0000000016006986 */ /* 0x0001e8000c10150a */
[----:B------:R1:W-:Y:S04]  /*5e840*/  @P1 STG.E.U16 desc[UR10][R10.64], R13 ;  /* 0x0000000d0a001986 */ /* 0x0003e8000c10150a */
[----:B0-----:R-:W3:Y:S01]  /*5e850*/  LDL.LU.64 R22, [R1+0x1650] ;  /* 0x0016500001167983 */ /* 0x001ee20000300a00 */
[----:B-1----:R-:W-:-:S03]  /*5e860*/  PRMT R13, R13, 0x7632, R13 ;  /* 0x000076320d0d7816 */ /* 0x002fc6000000000d */
[----:B------:R-:W3:Y:S04]  /*5e870*/  LDL.LU.64 R10, [R1+0x1648] ;  /* 0x00164800010a7983 */ /* 0x000ee80000300a00 */
[----:B------:R0:W-:Y:S04]  /*5e880*/  @P2 STG.E.U16 desc[UR10][R8.64], R13 ;  /* 0x0000000d08002986 */ /* 0x0001e8000c10150a */
[----:B------:R1:W-:Y:S04]  /*5e890*/  @P3 STG.E.U16 desc[UR10][R6.64], R14 ;  /* 0x0000000e06003986 */ /* 0x0003e8000c10150a */
[----:B0-----:R-:W3:Y:S01]  /*5e8a0*/  LDL.LU.64 R8, [R1+0x1640] ;  /* 0x0016400001087983 */ /* 0x001ee20000300a00 */
[----:B-1----:R-:W-:-:S03]  /*5e8b0*/  PRMT R14, R14, 0x7632, R14 ;  /* 0x000076320e0e7816 */ /* 0x002fc6000000000e */
[----:B------:R-:W3:Y:S04]  /*5e8c0*/  LDL.LU.64 R6, [R1+0x1638] ;  /* 0x0016380001067983 */ /* 0x000ee80000300a00 */
[----:B------:R0:W-:Y:S04]  /*5e8d0*/  @P4 STG.E.U16 desc[UR10][R26.64], R14 ;  /* 0x0000000e1a004986 */ /* 0x0001e8000c10150a */
[----:B0-----:R-:W3:Y:S04]  /*5e8e0*/  LDL.LU.64 R26, [R1+0x1630] ;  /* 0x00163000011a7983 */ /* 0x001ee80000300a00 */
[----:B----4-:R0:W-:Y:S04]  /*5e8f0*/  @P5 STG.E.U16 desc[UR10][R28.64], R15 ;  /* 0x0000000f1c005986 */ /* 0x0101e8000c10150a */
[----:B0-----:R-:W4:Y:S01]  /*5e900*/  LDL.LU.64 R28, [R1+0x1628] ;  /* 0x00162800011c7983 */ /* 0x001f220000300a00 */
[----:B------:R-:W-:Y:S01]  /*5e910*/  VIADD R0, R2, 0x1f8 ;  /* 0x000001f802007836 */ /* 0x000fe20000000000 */
[----:B--2---:R-:W-:Y:S01]  /*5e920*/  ISETP.LT.AND P6, PT, R12, UR7, !P0 ;  /* 0x000000070c007c0c */ /* 0x004fe2000c7c1270 */
[----:B------:R-:W0:Y:S03]  /*5e930*/  LDCU UR7, c[0x0][0x39c] ;  /* 0x00007380ff0777ac */ /* 0x000e260008000800 */
[----:B------:R-:W-:Y:S01]  /*5e940*/  ISETP.LT.AND P1, PT, R0, UR4, !P0 ;  /* 0x0000000400007c0c */ /* 0x000fe2000c721270 */
[----:B------:R-:W-:Y:S01]  /*5e950*/  VIADD R0, R2, 0x1f9 ;  /* 0x000001f902007836 */ /* 0x000fe20000000000 */
[----:B------:R-:W1:Y:S04]  /*5e960*/  LDCU UR4, c[0x0][0x39c] ;  /* 0x00007380ff0477ac */ /* 0x000e680008000800 */
[----:B------:R-:W-:Y:S01]  /*5e970*/  ISETP.LT.AND P2, PT, R0, UR5, !P0 ;  /* 0x0000000500007c0c */ /* 0x000fe2000c741270 */
[----:B------:R-:W2:Y:S01]  /*5e980*/  LDCU UR5, c[0x0][0x39c] ;  /* 0x00007380ff0577ac */ /* 0x000ea20008000800 */
[----:B------:R-:W-:-:S05]  /*5e990*/  VIADD R0, R2, 0x1fa ;  /* 0x000001fa02007836 */ /* 0x000fca0000000000 */
[----:B------:R-:W-:Y:S01]  /*5e9a0*/  ISETP.LT.AND P3, PT, R0, UR6, !P0 ;  /* 0x0000000600007c0c */ /* 0x000fe2000c761270 */
[C---:B------:R-:W-:Y:S01]  /*5e9b0*/  VIADD R0, R2.reuse, 0x1fb ;  /* 0x000001fb02007836 */ /* 0x040fe20000000000 */
[----:B------:R-:W-:Y:S01]  /*5e9c0*/  PRMT R12, R15, 0x7632, R12 ;  /* 0x000076320f0c7816 */ /* 0x000fe2000000000c */
[----:B------:R-:W-:Y:S01]  /*5e9d0*/  VIADD R3, R2, 0x1fc ;  /* 0x000001fc02037836 */ /* 0x000fe20000000000 */
[----:B------:R-:W2:Y:S02]  /*5e9e0*/  LDCU UR6, c[0x0][0x39c] ;  /* 0x00007380ff0677ac */ /* 0x000ea40008000800 */
[----:B0-----:R-:W-:Y:S01]  /*5e9f0*/  ISETP.LT.AND P4, PT, R0, UR7, !P0 ;  /* 0x0000000700007c0c */ /* 0x001fe2000c781270 */
[----:B------:R-:W-:Y:S01]  /*5ea00*/  VIADD R0, R2, 0x1fd ;  /* 0x000001fd02007836 */ /* 0x000fe20000000000 */
[----:B-1----:R-:W-:Y:S02]  /*5ea10*/  ISETP.LT.AND P5, PT, R3, UR4, !P0 ;  /* 0x0000000403007c0c */ /* 0x002fe4000c7a1270 */
[----:B------:R-:W-:Y:S01]  /*5ea20*/  PRMT R3, R16, 0x7632, R3 ;  /* 0x0000763210037816 */ /* 0x000fe20000000003 */
[----:B----4-:R0:W-:Y:S01]  /*5ea30*/  @P6 STG.E.U16 desc[UR10][R28.64], R12 ;  /* 0x0000000c1c006986 */ /* 0x0101e2000c10150a */
[----:B--2---:R-:W-:Y:S01]  /*5ea40*/  ISETP.LT.AND P6, PT, R0, UR5, !P0 ;  /* 0x0000000500007c0c */ /* 0x004fe2000c7c1270 */
[----:B------:R-:W-:-:S02]  /*5ea50*/  VIADD R0, R2, 0x1ff ;  /* 0x000001ff02007836 */ /* 0x000fc40000000000 */
[----:B---3--:R1:W-:Y:S03]  /*5ea60*/  @P1 STG.E.U16 desc[UR10][R26.64], R16 ;  /* 0x000000101a001986 */ /* 0x0083e6000c10150a */
[----:B------:R-:W-:Y:S02]  /*5ea70*/  ISETP.LT.AND P1, PT, R0, UR8, !P0 ;  /* 0x0000000800007c0c */ /* 0x000fe4000c721270 */
[----:B------:R-:W-:Y:S01]  /*5ea80*/  PRMT R0, R17, 0x7632, R0 ;  /* 0x0000763211007816 */ /* 0x000fe20000000000 */
[----:B------:R1:W-:Y:S01]  /*5ea90*/  @P2 STG.E.U16 desc[UR10][R6.64], R3 ;  /* 0x0000000306002986 */ /* 0x0003e2000c10150a */
[----:B0-----:R-:W-:-:S03]  /*5eaa0*/  PRMT R12, R18, 0x7632, R12 ;  /* 0x00007632120c7816 */ /* 0x001fc6000000000c */
[----:B------:R1:W-:Y:S04]  /*5eab0*/  @P3 STG.E.U16 desc[UR10][R8.64], R17 ;  /* 0x0000001108003986 */ /* 0x0003e8000c10150a */
[----:B------:R1:W-:Y:S04]  /*5eac0*/  @P4 STG.E.U16 desc[UR10][R10.64], R0 ;  /* 0x000000000a004986 */ /* 0x0003e8000c10150a */
[----:B------:R1:W-:Y:S04]  /*5ead0*/  @P5 STG.E.U16 desc[UR10][R22.64], R18 ;  /* 0x0000001216005986 */ /* 0x0003e8000c10150a */
[----:B------:R1:W-:Y:S01]  /*5eae0*/  @P6 STG.E.U16 desc[UR10][R24.64], R12 ;  /* 0x0000000c18006986 */ /* 0x0003e2000c10150a */
[----:B------:R-:W-:-:S05]  /*5eaf0*/  VIADD R2, R2, 0x1fe ;  /* 0x000001fe02027836 */ /* 0x000fca0000000000 */
[----:B------:R-:W-:-:S13]  /*5eb00*/  ISETP.LT.AND P0, PT, R2, UR6, !P0 ;  /* 0x0000000602007c0c */ /* 0x000fda000c701270 */
[----:B------:R1:W-:Y:S01]  /*5eb10*/  @P0 STG.E.U16 desc[UR10][R4.64], R19 ;  /* 0x0000001304000986 */ /* 0x0003e2000c10150a */
[----:B------:R-:W-:Y:S05]  /*5eb20*/  @!P1 EXIT ;  /* 0x000000000000994d */ /* 0x000fea0003800000 */
[----:B-1----:R-:W-:-:S05]  /*5eb30*/  PRMT R10, R19, 0x7632, R10 ;  /* 0x00007632130a7816 */ /* 0x002fca000000000a */
[----:B------:R-:W-:Y:S01]  /*5eb40*/  STG.E.U16 desc[UR10][R20.64], R10 ;  /* 0x0000000a14007986 */ /* 0x000fe2000c10150a */
[----:B------:R-:W-:Y:S05]  /*5eb50*/  EXIT ;  /* 0x000000000000794d */ /* 0x000fea0003800000 */
.L_x_2:
[----:B------:R-:W-:-:S00]  /*5eb60*/  BRA `(.L_x_2) ;  /* 0xfffffffc00fc7947 */ /* 0x000fc0000383ffff */
[----:B------:R-:W-:-:S00]  /*5eb70*/  NOP ;  /* 0x0000000000007918 */ /* 0x000fc00000000000 */
        /* <DEDUP_REMOVED lines=8> */
.L_x_3:


//--------------------- .nv.shared.matmul_kernel  --------------------------
	.section	.nv.shared.matmul_kernel,"aw",@nobits
	.sectionflags	@""
	.align	16
	.zero		1024


//--------------------- .nv.shared.reserved.0     --------------------------
	.section	.nv.shared.reserved.0,"aw",@nobits
	.weak		__nv_reservedSMEM_offset_0_alias
	.size		__nv_reservedSMEM_offset_0_alias, 0, 64
	.other		__nv_reservedSMEM_offset_0_alias,@"STO_CUDA_RESERVED_SHARED STV_DEFAULT"
__nv_reservedSMEM_offset_0_alias:
	.zero		0
	.zero		64


//--------------------- .nv.constant0.matmul_kernel --------------------------
	.section	.nv.constant0.matmul_kernel,"a",@progbits
	.sectionflags	@""
	.align	4
.nv.constant0.matmul_kernel:
	.zero		976


//--------------------- SYMBOLS --------------------------

	.type		.nv.reservedSmem.offset0,@object
	.size		.nv.reservedSmem.offset0,0x4
	.type		.nv.reservedSmem.cap,@object
	.size		.nv.reservedSmem.cap,0x4
